//
// Generated by NVIDIA NVVM Compiler
//
// Compiler Build ID: CL-36424714
// Cuda compilation tools, release 13.0, V13.0.88
// Based on NVVM 20.0.0
//

.version 9.0
.target sm_100
.address_size 64

	// .globl	_ZN3cub18CUB_300001_SM_10006detail11EmptyKernelIvEEvv
// _ZZN3cub18CUB_300001_SM_10006detail6reduce28DeviceReduceSingleTileKernelINS2_10policy_hubIfjN4cuda3std3__44plusIfEEE10Policy1000EN6thrust24THRUST_300001_SM_1000_NS6detail15normal_iteratorINSD_10device_ptrIdEEEEPfjS9_ff16calculate_squareEEvT0_T1_T2_T3_T4_T6_E12temp_storage has been demoted
// _ZZN3cub18CUB_300001_SM_10006detail6reduce18DeviceReduceKernelINS2_10policy_hubIfjN4cuda3std3__44plusIfEEE10Policy1000EN6thrust24THRUST_300001_SM_1000_NS6detail15normal_iteratorINSD_10device_ptrIdEEEEjS9_f16calculate_squareEEvT0_PT3_T1_NS0_13GridEvenShareISN_EET2_T4_E12temp_storage has been demoted
// _ZZN3cub18CUB_300001_SM_10006detail6reduce28DeviceReduceSingleTileKernelINS2_10policy_hubIfjN4cuda3std3__44plusIfEEE10Policy1000EPfSC_iS9_ffNS7_10__identityEEEvT0_T1_T2_T3_T4_T6_E12temp_storage has been demoted
// _ZZN3cub18CUB_300001_SM_10006detail6reduce28DeviceReduceSingleTileKernelINS2_10policy_hubIfyN4cuda3std3__44plusIfEEE10Policy1000EN6thrust24THRUST_300001_SM_1000_NS6detail15normal_iteratorINSD_10device_ptrIdEEEEPfyS9_ff16calculate_squareEEvT0_T1_T2_T3_T4_T6_E12temp_storage has been demoted
// _ZZN3cub18CUB_300001_SM_10006detail6reduce18DeviceReduceKernelINS2_10policy_hubIfyN4cuda3std3__44plusIfEEE10Policy1000EN6thrust24THRUST_300001_SM_1000_NS6detail15normal_iteratorINSD_10device_ptrIdEEEEyS9_f16calculate_squareEEvT0_PT3_T1_NS0_13GridEvenShareISN_EET2_T4_E12temp_storage has been demoted
// _ZZN3cub18CUB_300001_SM_10006detail6reduce28DeviceReduceSingleTileKernelINS2_10policy_hubIfyN4cuda3std3__44plusIfEEE10Policy1000EPfSC_iS9_ffNS7_10__identityEEEvT0_T1_T2_T3_T4_T6_E12temp_storage has been demoted
.global .align 1 .b8 _ZN34_INTERNAL_3eaf77a1_4_k_cu_596b96574cuda3std3__45__cpo5beginE[1];
.global .align 1 .b8 _ZN34_INTERNAL_3eaf77a1_4_k_cu_596b96574cuda3std3__45__cpo3endE[1];
.global .align 1 .b8 _ZN34_INTERNAL_3eaf77a1_4_k_cu_596b96574cuda3std3__45__cpo6cbeginE[1];
.global .align 1 .b8 _ZN34_INTERNAL_3eaf77a1_4_k_cu_596b96574cuda3std3__45__cpo4cendE[1];
.global .align 1 .b8 _ZN34_INTERNAL_3eaf77a1_4_k_cu_596b96574cuda3std3__45__cpo6rbeginE[1];
.global .align 1 .b8 _ZN34_INTERNAL_3eaf77a1_4_k_cu_596b96574cuda3std3__45__cpo4rendE[1];
.global .align 1 .b8 _ZN34_INTERNAL_3eaf77a1_4_k_cu_596b96574cuda3std3__45__cpo7crbeginE[1];
.global .align 1 .b8 _ZN34_INTERNAL_3eaf77a1_4_k_cu_596b96574cuda3std3__45__cpo5crendE[1];
.global .align 1 .b8 _ZN34_INTERNAL_3eaf77a1_4_k_cu_596b96574cuda3std3__436_GLOBAL__N__3eaf77a1_4_k_cu_596b96576ignoreE[1];
.global .align 1 .b8 _ZN34_INTERNAL_3eaf77a1_4_k_cu_596b96574cuda3std3__419piecewise_constructE[1];
.global .align 1 .b8 _ZN34_INTERNAL_3eaf77a1_4_k_cu_596b96574cuda3std3__48in_placeE[1];
.global .align 1 .b8 _ZN34_INTERNAL_3eaf77a1_4_k_cu_596b96574cuda3std3__420unreachable_sentinelE[1];
.global .align 1 .b8 _ZN34_INTERNAL_3eaf77a1_4_k_cu_596b96574cuda3std3__47nulloptE[1];
.global .align 1 .b8 _ZN34_INTERNAL_3eaf77a1_4_k_cu_596b96574cuda3std3__48unexpectE[1];
.global .align 1 .b8 _ZN34_INTERNAL_3eaf77a1_4_k_cu_596b96574cuda3std6ranges3__45__cpo4swapE[1];
.global .align 1 .b8 _ZN34_INTERNAL_3eaf77a1_4_k_cu_596b96574cuda3std6ranges3__45__cpo9iter_moveE[1];
.global .align 1 .b8 _ZN34_INTERNAL_3eaf77a1_4_k_cu_596b96574cuda3std6ranges3__45__cpo5beginE[1];
.global .align 1 .b8 _ZN34_INTERNAL_3eaf77a1_4_k_cu_596b96574cuda3std6ranges3__45__cpo3endE[1];
.global .align 1 .b8 _ZN34_INTERNAL_3eaf77a1_4_k_cu_596b96574cuda3std6ranges3__45__cpo6cbeginE[1];
.global .align 1 .b8 _ZN34_INTERNAL_3eaf77a1_4_k_cu_596b96574cuda3std6ranges3__45__cpo4cendE[1];
.global .align 1 .b8 _ZN34_INTERNAL_3eaf77a1_4_k_cu_596b96574cuda3std6ranges3__45__cpo7advanceE[1];
.global .align 1 .b8 _ZN34_INTERNAL_3eaf77a1_4_k_cu_596b96574cuda3std6ranges3__45__cpo9iter_swapE[1];
.global .align 1 .b8 _ZN34_INTERNAL_3eaf77a1_4_k_cu_596b96574cuda3std6ranges3__45__cpo4nextE[1];
.global .align 1 .b8 _ZN34_INTERNAL_3eaf77a1_4_k_cu_596b96574cuda3std6ranges3__45__cpo4prevE[1];
.global .align 1 .b8 _ZN34_INTERNAL_3eaf77a1_4_k_cu_596b96574cuda3std6ranges3__45__cpo4dataE[1];
.global .align 1 .b8 _ZN34_INTERNAL_3eaf77a1_4_k_cu_596b96574cuda3std6ranges3__45__cpo5cdataE[1];
.global .align 1 .b8 _ZN34_INTERNAL_3eaf77a1_4_k_cu_596b96574cuda3std6ranges3__45__cpo4sizeE[1];
.global .align 1 .b8 _ZN34_INTERNAL_3eaf77a1_4_k_cu_596b96574cuda3std6ranges3__45__cpo5ssizeE[1];
.global .align 1 .b8 _ZN34_INTERNAL_3eaf77a1_4_k_cu_596b96574cuda3std6ranges3__45__cpo8distanceE[1];
.global .align 1 .b8 _ZN34_INTERNAL_3eaf77a1_4_k_cu_596b96576thrust24THRUST_300001_SM_1000_NS8cuda_cub3parE[1];
.global .align 1 .b8 _ZN34_INTERNAL_3eaf77a1_4_k_cu_596b96576thrust24THRUST_300001_SM_1000_NS8cuda_cub10par_nosyncE[1];
.global .align 1 .b8 _ZN34_INTERNAL_3eaf77a1_4_k_cu_596b96576thrust24THRUST_300001_SM_1000_NS6system6detail10sequential3seqE[1];
.global .align 1 .b8 _ZN34_INTERNAL_3eaf77a1_4_k_cu_596b96576thrust24THRUST_300001_SM_1000_NS12placeholders2_1E[1];
.global .align 1 .b8 _ZN34_INTERNAL_3eaf77a1_4_k_cu_596b96576thrust24THRUST_300001_SM_1000_NS12placeholders2_2E[1];
.global .align 1 .b8 _ZN34_INTERNAL_3eaf77a1_4_k_cu_596b96576thrust24THRUST_300001_SM_1000_NS12placeholders2_3E[1];
.global .align 1 .b8 _ZN34_INTERNAL_3eaf77a1_4_k_cu_596b96576thrust24THRUST_300001_SM_1000_NS12placeholders2_4E[1];
.global .align 1 .b8 _ZN34_INTERNAL_3eaf77a1_4_k_cu_596b96576thrust24THRUST_300001_SM_1000_NS12placeholders2_5E[1];
.global .align 1 .b8 _ZN34_INTERNAL_3eaf77a1_4_k_cu_596b96576thrust24THRUST_300001_SM_1000_NS12placeholders2_6E[1];
.global .align 1 .b8 _ZN34_INTERNAL_3eaf77a1_4_k_cu_596b96576thrust24THRUST_300001_SM_1000_NS12placeholders2_7E[1];
.global .align 1 .b8 _ZN34_INTERNAL_3eaf77a1_4_k_cu_596b96576thrust24THRUST_300001_SM_1000_NS12placeholders2_8E[1];
.global .align 1 .b8 _ZN34_INTERNAL_3eaf77a1_4_k_cu_596b96576thrust24THRUST_300001_SM_1000_NS12placeholders2_9E[1];
.global .align 1 .b8 _ZN34_INTERNAL_3eaf77a1_4_k_cu_596b96576thrust24THRUST_300001_SM_1000_NS12placeholders3_10E[1];
.global .align 1 .b8 _ZN34_INTERNAL_3eaf77a1_4_k_cu_596b96576thrust24THRUST_300001_SM_1000_NS3seqE[1];

.visible .entry _ZN3cub18CUB_300001_SM_10006detail11EmptyKernelIvEEvv()
{


	ret;

}
	// .globl	_ZN3cub18CUB_300001_SM_10006detail6reduce28DeviceReduceSingleTileKernelINS2_10policy_hubIfjN4cuda3std3__44plusIfEEE10Policy1000EN6thrust24THRUST_300001_SM_1000_NS6detail15normal_iteratorINSD_10device_ptrIdEEEEPfjS9_ff16calculate_squareEEvT0_T1_T2_T3_T4_T6_
.visible .entry _ZN3cub18CUB_300001_SM_10006detail6reduce28DeviceReduceSingleTileKernelINS2_10policy_hubIfjN4cuda3std3__44plusIfEEE10Policy1000EN6thrust24THRUST_300001_SM_1000_NS6detail15normal_iteratorINSD_10device_ptrIdEEEEPfjS9_ff16calculate_squareEEvT0_T1_T2_T3_T4_T6_(
	.param .align 8 .b8 _ZN3cub18CUB_300001_SM_10006detail6reduce28DeviceReduceSingleTileKernelINS2_10policy_hubIfjN4cuda3std3__44plusIfEEE10Policy1000EN6thrust24THRUST_300001_SM_1000_NS6detail15normal_iteratorINSD_10device_ptrIdEEEEPfjS9_ff16calculate_squareEEvT0_T1_T2_T3_T4_T6__param_0[8],
	.param .u64 .ptr .align 1 _ZN3cub18CUB_300001_SM_10006detail6reduce28DeviceReduceSingleTileKernelINS2_10policy_hubIfjN4cuda3std3__44plusIfEEE10Policy1000EN6thrust24THRUST_300001_SM_1000_NS6detail15normal_iteratorINSD_10device_ptrIdEEEEPfjS9_ff16calculate_squareEEvT0_T1_T2_T3_T4_T6__param_1,
	.param .u32 _ZN3cub18CUB_300001_SM_10006detail6reduce28DeviceReduceSingleTileKernelINS2_10policy_hubIfjN4cuda3std3__44plusIfEEE10Policy1000EN6thrust24THRUST_300001_SM_1000_NS6detail15normal_iteratorINSD_10device_ptrIdEEEEPfjS9_ff16calculate_squareEEvT0_T1_T2_T3_T4_T6__param_2,
	.param .align 1 .b8 _ZN3cub18CUB_300001_SM_10006detail6reduce28DeviceReduceSingleTileKernelINS2_10policy_hubIfjN4cuda3std3__44plusIfEEE10Policy1000EN6thrust24THRUST_300001_SM_1000_NS6detail15normal_iteratorINSD_10device_ptrIdEEEEPfjS9_ff16calculate_squareEEvT0_T1_T2_T3_T4_T6__param_3[1],
	.param .f32 _ZN3cub18CUB_300001_SM_10006detail6reduce28DeviceReduceSingleTileKernelINS2_10policy_hubIfjN4cuda3std3__44plusIfEEE10Policy1000EN6thrust24THRUST_300001_SM_1000_NS6detail15normal_iteratorINSD_10device_ptrIdEEEEPfjS9_ff16calculate_squareEEvT0_T1_T2_T3_T4_T6__param_4,
	.param .align 1 .b8 _ZN3cub18CUB_300001_SM_10006detail6reduce28DeviceReduceSingleTileKernelINS2_10policy_hubIfjN4cuda3std3__44plusIfEEE10Policy1000EN6thrust24THRUST_300001_SM_1000_NS6detail15normal_iteratorINSD_10device_ptrIdEEEEPfjS9_ff16calculate_squareEEvT0_T1_T2_T3_T4_T6__param_5[1]
)
.maxntid 512
.minnctapersm 1
{
	.reg .pred 	%p<67>;
	.reg .b32 	%r<211>;
	.reg .b32 	%f<384>;
	.reg .b64 	%rd<84>;
	.reg .b64 	%fd<183>;
	// demoted variable
	.shared .align 4 .b8 _ZZN3cub18CUB_300001_SM_10006detail6reduce28DeviceReduceSingleTileKernelINS2_10policy_hubIfjN4cuda3std3__44plusIfEEE10Policy1000EN6thrust24THRUST_300001_SM_1000_NS6detail15normal_iteratorINSD_10device_ptrIdEEEEPfjS9_ff16calculate_squareEEvT0_T1_T2_T3_T4_T6_E12temp_storage[84];
	ld.param.u64 	%rd9, [_ZN3cub18CUB_300001_SM_10006detail6reduce28DeviceReduceSingleTileKernelINS2_10policy_hubIfjN4cuda3std3__44plusIfEEE10Policy1000EN6thrust24THRUST_300001_SM_1000_NS6detail15normal_iteratorINSD_10device_ptrIdEEEEPfjS9_ff16calculate_squareEEvT0_T1_T2_T3_T4_T6__param_0];
	ld.param.u64 	%rd10, [_ZN3cub18CUB_300001_SM_10006detail6reduce28DeviceReduceSingleTileKernelINS2_10policy_hubIfjN4cuda3std3__44plusIfEEE10Policy1000EN6thrust24THRUST_300001_SM_1000_NS6detail15normal_iteratorINSD_10device_ptrIdEEEEPfjS9_ff16calculate_squareEEvT0_T1_T2_T3_T4_T6__param_1];
	ld.param.u32 	%r51, [_ZN3cub18CUB_300001_SM_10006detail6reduce28DeviceReduceSingleTileKernelINS2_10policy_hubIfjN4cuda3std3__44plusIfEEE10Policy1000EN6thrust24THRUST_300001_SM_1000_NS6detail15normal_iteratorINSD_10device_ptrIdEEEEPfjS9_ff16calculate_squareEEvT0_T1_T2_T3_T4_T6__param_2];
	ld.param.f32 	%f42, [_ZN3cub18CUB_300001_SM_10006detail6reduce28DeviceReduceSingleTileKernelINS2_10policy_hubIfjN4cuda3std3__44plusIfEEE10Policy1000EN6thrust24THRUST_300001_SM_1000_NS6detail15normal_iteratorINSD_10device_ptrIdEEEEPfjS9_ff16calculate_squareEEvT0_T1_T2_T3_T4_T6__param_4];
	cvta.to.global.u64 	%rd1, %rd10;
	setp.ne.s32 	%p1, %r51, 0;
	@%p1 bra 	$L__BB1_3;
	mov.u32 	%r193, %tid.x;
	setp.ne.s32 	%p66, %r193, 0;
	@%p66 bra 	$L__BB1_52;
	st.global.f32 	[%rd1], %f42;
	bra.uni 	$L__BB1_52;
$L__BB1_3:
	cvta.to.global.u64 	%rd2, %rd9;
	setp.gt.u32 	%p2, %r51, 8191;
	@%p2 bra 	$L__BB1_28;
	mov.u32 	%r1, %tid.x;
	setp.ge.u32 	%p24, %r1, %r51;
	mov.f32 	%f371, 0f00000000;
	mov.u32 	%r197, %r1;
	@%p24 bra 	$L__BB1_6;
	mul.wide.u32 	%rd73, %r1, 8;
	add.s64 	%rd74, %rd2, %rd73;
	ld.global.f64 	%fd123, [%rd74];
	mul.f64 	%fd124, %fd123, %fd123;
	cvt.rn.f32.f64 	%f371, %fd124;
	add.s32 	%r197, %r1, 512;
$L__BB1_6:
	setp.ge.u32 	%p25, %r197, %r51;
	@%p25 bra 	$L__BB1_19;
	not.b32 	%r120, %r197;
	add.s32 	%r121, %r51, %r120;
	shr.u32 	%r122, %r121, 9;
	add.s32 	%r4, %r122, 1;
	and.b32  	%r5, %r4, 15;
	setp.lt.u32 	%p26, %r121, 7680;
	@%p26 bra 	$L__BB1_10;
	and.b32  	%r123, %r4, 16777200;
	neg.s32 	%r195, %r123;
	mul.wide.u32 	%rd75, %r197, 8;
	add.s64 	%rd76, %rd75, %rd2;
	add.s64 	%rd82, %rd76, 32768;
$L__BB1_9:
	.pragma "nounroll";
	ld.global.f64 	%fd125, [%rd82+-32768];
	mul.f64 	%fd126, %fd125, %fd125;
	cvt.rn.f32.f64 	%f205, %fd126;
	add.f32 	%f206, %f371, %f205;
	ld.global.f64 	%fd127, [%rd82+-28672];
	mul.f64 	%fd128, %fd127, %fd127;
	cvt.rn.f32.f64 	%f207, %fd128;
	add.f32 	%f208, %f206, %f207;
	ld.global.f64 	%fd129, [%rd82+-24576];
	mul.f64 	%fd130, %fd129, %fd129;
	cvt.rn.f32.f64 	%f209, %fd130;
	add.f32 	%f210, %f208, %f209;
	ld.global.f64 	%fd131, [%rd82+-20480];
	mul.f64 	%fd132, %fd131, %fd131;
	cvt.rn.f32.f64 	%f211, %fd132;
	add.f32 	%f212, %f210, %f211;
	ld.global.f64 	%fd133, [%rd82+-16384];
	mul.f64 	%fd134, %fd133, %fd133;
	cvt.rn.f32.f64 	%f213, %fd134;
	add.f32 	%f214, %f212, %f213;
	ld.global.f64 	%fd135, [%rd82+-12288];
	mul.f64 	%fd136, %fd135, %fd135;
	cvt.rn.f32.f64 	%f215, %fd136;
	add.f32 	%f216, %f214, %f215;
	ld.global.f64 	%fd137, [%rd82+-8192];
	mul.f64 	%fd138, %fd137, %fd137;
	cvt.rn.f32.f64 	%f217, %fd138;
	add.f32 	%f218, %f216, %f217;
	ld.global.f64 	%fd139, [%rd82+-4096];
	mul.f64 	%fd140, %fd139, %fd139;
	cvt.rn.f32.f64 	%f219, %fd140;
	add.f32 	%f220, %f218, %f219;
	ld.global.f64 	%fd141, [%rd82];
	mul.f64 	%fd142, %fd141, %fd141;
	cvt.rn.f32.f64 	%f221, %fd142;
	add.f32 	%f222, %f220, %f221;
	ld.global.f64 	%fd143, [%rd82+4096];
	mul.f64 	%fd144, %fd143, %fd143;
	cvt.rn.f32.f64 	%f223, %fd144;
	add.f32 	%f224, %f222, %f223;
	ld.global.f64 	%fd145, [%rd82+8192];
	mul.f64 	%fd146, %fd145, %fd145;
	cvt.rn.f32.f64 	%f225, %fd146;
	add.f32 	%f226, %f224, %f225;
	ld.global.f64 	%fd147, [%rd82+12288];
	mul.f64 	%fd148, %fd147, %fd147;
	cvt.rn.f32.f64 	%f227, %fd148;
	add.f32 	%f228, %f226, %f227;
	ld.global.f64 	%fd149, [%rd82+16384];
	mul.f64 	%fd150, %fd149, %fd149;
	cvt.rn.f32.f64 	%f229, %fd150;
	add.f32 	%f230, %f228, %f229;
	ld.global.f64 	%fd151, [%rd82+20480];
	mul.f64 	%fd152, %fd151, %fd151;
	cvt.rn.f32.f64 	%f231, %fd152;
	add.f32 	%f232, %f230, %f231;
	ld.global.f64 	%fd153, [%rd82+24576];
	mul.f64 	%fd154, %fd153, %fd153;
	cvt.rn.f32.f64 	%f233, %fd154;
	add.f32 	%f234, %f232, %f233;
	ld.global.f64 	%fd155, [%rd82+28672];
	mul.f64 	%fd156, %fd155, %fd155;
	cvt.rn.f32.f64 	%f235, %fd156;
	add.f32 	%f371, %f234, %f235;
	add.s32 	%r197, %r197, 8192;
	add.s32 	%r195, %r195, 16;
	add.s64 	%rd82, %rd82, 65536;
	setp.ne.s32 	%p27, %r195, 0;
	@%p27 bra 	$L__BB1_9;
$L__BB1_10:
	setp.eq.s32 	%p28, %r5, 0;
	@%p28 bra 	$L__BB1_19;
	and.b32  	%r12, %r4, 7;
	setp.lt.u32 	%p29, %r5, 8;
	@%p29 bra 	$L__BB1_13;
	mul.wide.u32 	%rd77, %r197, 8;
	add.s64 	%rd78, %rd2, %rd77;
	ld.global.f64 	%fd157, [%rd78];
	mul.f64 	%fd158, %fd157, %fd157;
	cvt.rn.f32.f64 	%f237, %fd158;
	add.f32 	%f238, %f371, %f237;
	ld.global.f64 	%fd159, [%rd78+4096];
	mul.f64 	%fd160, %fd159, %fd159;
	cvt.rn.f32.f64 	%f239, %fd160;
	add.f32 	%f240, %f238, %f239;
	ld.global.f64 	%fd161, [%rd78+8192];
	mul.f64 	%fd162, %fd161, %fd161;
	cvt.rn.f32.f64 	%f241, %fd162;
	add.f32 	%f242, %f240, %f241;
	ld.global.f64 	%fd163, [%rd78+12288];
	mul.f64 	%fd164, %fd163, %fd163;
	cvt.rn.f32.f64 	%f243, %fd164;
	add.f32 	%f244, %f242, %f243;
	ld.global.f64 	%fd165, [%rd78+16384];
	mul.f64 	%fd166, %fd165, %fd165;
	cvt.rn.f32.f64 	%f245, %fd166;
	add.f32 	%f246, %f244, %f245;
	ld.global.f64 	%fd167, [%rd78+20480];
	mul.f64 	%fd168, %fd167, %fd167;
	cvt.rn.f32.f64 	%f247, %fd168;
	add.f32 	%f248, %f246, %f247;
	ld.global.f64 	%fd169, [%rd78+24576];
	mul.f64 	%fd170, %fd169, %fd169;
	cvt.rn.f32.f64 	%f249, %fd170;
	add.f32 	%f250, %f248, %f249;
	ld.global.f64 	%fd171, [%rd78+28672];
	mul.f64 	%fd172, %fd171, %fd171;
	cvt.rn.f32.f64 	%f251, %fd172;
	add.f32 	%f371, %f250, %f251;
	add.s32 	%r197, %r197, 4096;
$L__BB1_13:
	setp.eq.s32 	%p30, %r12, 0;
	@%p30 bra 	$L__BB1_19;
	and.b32  	%r15, %r4, 3;
	setp.lt.u32 	%p31, %r12, 4;
	@%p31 bra 	$L__BB1_16;
	mul.wide.u32 	%rd79, %r197, 8;
	add.s64 	%rd80, %rd2, %rd79;
	ld.global.f64 	%fd173, [%rd80];
	mul.f64 	%fd174, %fd173, %fd173;
	cvt.rn.f32.f64 	%f253, %fd174;
	add.f32 	%f254, %f371, %f253;
	ld.global.f64 	%fd175, [%rd80+4096];
	mul.f64 	%fd176, %fd175, %fd175;
	cvt.rn.f32.f64 	%f255, %fd176;
	add.f32 	%f256, %f254, %f255;
	ld.global.f64 	%fd177, [%rd80+8192];
	mul.f64 	%fd178, %fd177, %fd177;
	cvt.rn.f32.f64 	%f257, %fd178;
	add.f32 	%f258, %f256, %f257;
	ld.global.f64 	%fd179, [%rd80+12288];
	mul.f64 	%fd180, %fd179, %fd179;
	cvt.rn.f32.f64 	%f259, %fd180;
	add.f32 	%f371, %f258, %f259;
	add.s32 	%r197, %r197, 2048;
$L__BB1_16:
	setp.eq.s32 	%p32, %r15, 0;
	@%p32 bra 	$L__BB1_19;
	mul.wide.u32 	%rd81, %r197, 8;
	add.s64 	%rd83, %rd2, %rd81;
	neg.s32 	%r200, %r15;
$L__BB1_18:
	.pragma "nounroll";
	ld.global.f64 	%fd181, [%rd83];
	mul.f64 	%fd182, %fd181, %fd181;
	cvt.rn.f32.f64 	%f260, %fd182;
	add.f32 	%f371, %f371, %f260;
	add.s64 	%rd83, %rd83, 4096;
	add.s32 	%r200, %r200, 1;
	setp.ne.s32 	%p33, %r200, 0;
	@%p33 bra 	$L__BB1_18;
$L__BB1_19:
	setp.lt.u32 	%p34, %r51, 512;
	@%p34 bra 	$L__BB1_24;
	// begin inline asm
	mov.u32 %r162, %laneid;
	// end inline asm
	mov.b32 	%r164, %f371;
	mov.b32 	%r165, 1;
	mov.b32 	%r186, 31;
	mov.b32 	%r187, -1;
	// begin inline asm
	shfl.sync.down.b32 %r163, %r164, %r165, %r186, %r187;
	// end inline asm
	setp.gt.s32 	%p58, %r162, 30;
	mov.b32 	%f319, %r163;
	add.f32 	%f320, %f371, %f319;
	selp.f32 	%f321, %f371, %f320, %p58;
	mov.b32 	%r169, %f321;
	mov.b32 	%r170, 2;
	// begin inline asm
	shfl.sync.down.b32 %r168, %r169, %r170, %r186, %r187;
	// end inline asm
	setp.gt.s32 	%p59, %r162, 29;
	mov.b32 	%f322, %r168;
	add.f32 	%f323, %f321, %f322;
	selp.f32 	%f324, %f321, %f323, %p59;
	mov.b32 	%r174, %f324;
	mov.b32 	%r175, 4;
	// begin inline asm
	shfl.sync.down.b32 %r173, %r174, %r175, %r186, %r187;
	// end inline asm
	setp.gt.s32 	%p60, %r162, 27;
	mov.b32 	%f325, %r173;
	add.f32 	%f326, %f324, %f325;
	selp.f32 	%f327, %f324, %f326, %p60;
	mov.b32 	%r179, %f327;
	mov.b32 	%r180, 8;
	// begin inline asm
	shfl.sync.down.b32 %r178, %r179, %r180, %r186, %r187;
	// end inline asm
	setp.gt.s32 	%p61, %r162, 23;
	mov.b32 	%f328, %r178;
	add.f32 	%f329, %f327, %f328;
	selp.f32 	%f330, %f327, %f329, %p61;
	mov.b32 	%r184, %f330;
	mov.b32 	%r185, 16;
	// begin inline asm
	shfl.sync.down.b32 %r183, %r184, %r185, %r186, %r187;
	// end inline asm
	setp.gt.s32 	%p62, %r162, 15;
	mov.b32 	%f331, %r183;
	add.f32 	%f16, %f330, %f331;
	selp.f32 	%f383, %f330, %f16, %p62;
	setp.ne.s32 	%p63, %r162, 0;
	@%p63 bra 	$L__BB1_22;
	shr.u32 	%r188, %r1, 3;
	and.b32  	%r189, %r188, 124;
	mov.u32 	%r190, _ZZN3cub18CUB_300001_SM_10006detail6reduce28DeviceReduceSingleTileKernelINS2_10policy_hubIfjN4cuda3std3__44plusIfEEE10Policy1000EN6thrust24THRUST_300001_SM_1000_NS6detail15normal_iteratorINSD_10device_ptrIdEEEEPfjS9_ff16calculate_squareEEvT0_T1_T2_T3_T4_T6_E12temp_storage;
	add.s32 	%r191, %r190, %r189;
	st.shared.f32 	[%r191+16], %f16;
$L__BB1_22:
	bar.sync 	0;
	setp.ne.s32 	%p64, %r1, 0;
	@%p64 bra 	$L__BB1_50;
	ld.shared.f32 	%f332, [_ZZN3cub18CUB_300001_SM_10006detail6reduce28DeviceReduceSingleTileKernelINS2_10policy_hubIfjN4cuda3std3__44plusIfEEE10Policy1000EN6thrust24THRUST_300001_SM_1000_NS6detail15normal_iteratorINSD_10device_ptrIdEEEEPfjS9_ff16calculate_squareEEvT0_T1_T2_T3_T4_T6_E12temp_storage+20];
	add.f32 	%f333, %f383, %f332;
	ld.shared.f32 	%f334, [_ZZN3cub18CUB_300001_SM_10006detail6reduce28DeviceReduceSingleTileKernelINS2_10policy_hubIfjN4cuda3std3__44plusIfEEE10Policy1000EN6thrust24THRUST_300001_SM_1000_NS6detail15normal_iteratorINSD_10device_ptrIdEEEEPfjS9_ff16calculate_squareEEvT0_T1_T2_T3_T4_T6_E12temp_storage+24];
	add.f32 	%f335, %f333, %f334;
	ld.shared.f32 	%f336, [_ZZN3cub18CUB_300001_SM_10006detail6reduce28DeviceReduceSingleTileKernelINS2_10policy_hubIfjN4cuda3std3__44plusIfEEE10Policy1000EN6thrust24THRUST_300001_SM_1000_NS6detail15normal_iteratorINSD_10device_ptrIdEEEEPfjS9_ff16calculate_squareEEvT0_T1_T2_T3_T4_T6_E12temp_storage+28];
	add.f32 	%f337, %f335, %f336;
	ld.shared.f32 	%f338, [_ZZN3cub18CUB_300001_SM_10006detail6reduce28DeviceReduceSingleTileKernelINS2_10policy_hubIfjN4cuda3std3__44plusIfEEE10Policy1000EN6thrust24THRUST_300001_SM_1000_NS6detail15normal_iteratorINSD_10device_ptrIdEEEEPfjS9_ff16calculate_squareEEvT0_T1_T2_T3_T4_T6_E12temp_storage+32];
	add.f32 	%f339, %f337, %f338;
	ld.shared.f32 	%f340, [_ZZN3cub18CUB_300001_SM_10006detail6reduce28DeviceReduceSingleTileKernelINS2_10policy_hubIfjN4cuda3std3__44plusIfEEE10Policy1000EN6thrust24THRUST_300001_SM_1000_NS6detail15normal_iteratorINSD_10device_ptrIdEEEEPfjS9_ff16calculate_squareEEvT0_T1_T2_T3_T4_T6_E12temp_storage+36];
	add.f32 	%f341, %f339, %f340;
	ld.shared.f32 	%f342, [_ZZN3cub18CUB_300001_SM_10006detail6reduce28DeviceReduceSingleTileKernelINS2_10policy_hubIfjN4cuda3std3__44plusIfEEE10Policy1000EN6thrust24THRUST_300001_SM_1000_NS6detail15normal_iteratorINSD_10device_ptrIdEEEEPfjS9_ff16calculate_squareEEvT0_T1_T2_T3_T4_T6_E12temp_storage+40];
	add.f32 	%f343, %f341, %f342;
	ld.shared.f32 	%f344, [_ZZN3cub18CUB_300001_SM_10006detail6reduce28DeviceReduceSingleTileKernelINS2_10policy_hubIfjN4cuda3std3__44plusIfEEE10Policy1000EN6thrust24THRUST_300001_SM_1000_NS6detail15normal_iteratorINSD_10device_ptrIdEEEEPfjS9_ff16calculate_squareEEvT0_T1_T2_T3_T4_T6_E12temp_storage+44];
	add.f32 	%f345, %f343, %f344;
	ld.shared.f32 	%f346, [_ZZN3cub18CUB_300001_SM_10006detail6reduce28DeviceReduceSingleTileKernelINS2_10policy_hubIfjN4cuda3std3__44plusIfEEE10Policy1000EN6thrust24THRUST_300001_SM_1000_NS6detail15normal_iteratorINSD_10device_ptrIdEEEEPfjS9_ff16calculate_squareEEvT0_T1_T2_T3_T4_T6_E12temp_storage+48];
	add.f32 	%f347, %f345, %f346;
	ld.shared.f32 	%f348, [_ZZN3cub18CUB_300001_SM_10006detail6reduce28DeviceReduceSingleTileKernelINS2_10policy_hubIfjN4cuda3std3__44plusIfEEE10Policy1000EN6thrust24THRUST_300001_SM_1000_NS6detail15normal_iteratorINSD_10device_ptrIdEEEEPfjS9_ff16calculate_squareEEvT0_T1_T2_T3_T4_T6_E12temp_storage+52];
	add.f32 	%f349, %f347, %f348;
	ld.shared.f32 	%f350, [_ZZN3cub18CUB_300001_SM_10006detail6reduce28DeviceReduceSingleTileKernelINS2_10policy_hubIfjN4cuda3std3__44plusIfEEE10Policy1000EN6thrust24THRUST_300001_SM_1000_NS6detail15normal_iteratorINSD_10device_ptrIdEEEEPfjS9_ff16calculate_squareEEvT0_T1_T2_T3_T4_T6_E12temp_storage+56];
	add.f32 	%f351, %f349, %f350;
	ld.shared.f32 	%f352, [_ZZN3cub18CUB_300001_SM_10006detail6reduce28DeviceReduceSingleTileKernelINS2_10policy_hubIfjN4cuda3std3__44plusIfEEE10Policy1000EN6thrust24THRUST_300001_SM_1000_NS6detail15normal_iteratorINSD_10device_ptrIdEEEEPfjS9_ff16calculate_squareEEvT0_T1_T2_T3_T4_T6_E12temp_storage+60];
	add.f32 	%f353, %f351, %f352;
	ld.shared.f32 	%f354, [_ZZN3cub18CUB_300001_SM_10006detail6reduce28DeviceReduceSingleTileKernelINS2_10policy_hubIfjN4cuda3std3__44plusIfEEE10Policy1000EN6thrust24THRUST_300001_SM_1000_NS6detail15normal_iteratorINSD_10device_ptrIdEEEEPfjS9_ff16calculate_squareEEvT0_T1_T2_T3_T4_T6_E12temp_storage+64];
	add.f32 	%f355, %f353, %f354;
	ld.shared.f32 	%f356, [_ZZN3cub18CUB_300001_SM_10006detail6reduce28DeviceReduceSingleTileKernelINS2_10policy_hubIfjN4cuda3std3__44plusIfEEE10Policy1000EN6thrust24THRUST_300001_SM_1000_NS6detail15normal_iteratorINSD_10device_ptrIdEEEEPfjS9_ff16calculate_squareEEvT0_T1_T2_T3_T4_T6_E12temp_storage+68];
	add.f32 	%f357, %f355, %f356;
	ld.shared.f32 	%f358, [_ZZN3cub18CUB_300001_SM_10006detail6reduce28DeviceReduceSingleTileKernelINS2_10policy_hubIfjN4cuda3std3__44plusIfEEE10Policy1000EN6thrust24THRUST_300001_SM_1000_NS6detail15normal_iteratorINSD_10device_ptrIdEEEEPfjS9_ff16calculate_squareEEvT0_T1_T2_T3_T4_T6_E12temp_storage+72];
	add.f32 	%f359, %f357, %f358;
	ld.shared.f32 	%f360, [_ZZN3cub18CUB_300001_SM_10006detail6reduce28DeviceReduceSingleTileKernelINS2_10policy_hubIfjN4cuda3std3__44plusIfEEE10Policy1000EN6thrust24THRUST_300001_SM_1000_NS6detail15normal_iteratorINSD_10device_ptrIdEEEEPfjS9_ff16calculate_squareEEvT0_T1_T2_T3_T4_T6_E12temp_storage+76];
	add.f32 	%f383, %f359, %f360;
	bra.uni 	$L__BB1_50;
$L__BB1_24:
	// begin inline asm
	mov.u32 %r124, %laneid;
	// end inline asm
	and.b32  	%r150, %r1, 992;
	add.s32 	%r151, %r150, 32;
	setp.gt.u32 	%p35, %r151, %r51;
	not.b32 	%r152, %r150;
	add.s32 	%r153, %r51, %r152;
	selp.b32 	%r148, %r153, 31, %p35;
	mov.b32 	%r126, %f371;
	mov.b32 	%r127, 1;
	mov.b32 	%r149, -1;
	// begin inline asm
	shfl.sync.down.b32 %r125, %r126, %r127, %r148, %r149;
	// end inline asm
	setp.lt.s32 	%p36, %r124, %r148;
	mov.b32 	%f261, %r125;
	add.f32 	%f262, %f371, %f261;
	selp.f32 	%f263, %f262, %f371, %p36;
	mov.b32 	%r131, %f263;
	mov.b32 	%r132, 2;
	// begin inline asm
	shfl.sync.down.b32 %r130, %r131, %r132, %r148, %r149;
	// end inline asm
	add.s32 	%r154, %r124, 2;
	setp.gt.s32 	%p37, %r154, %r148;
	mov.b32 	%f264, %r130;
	add.f32 	%f265, %f263, %f264;
	selp.f32 	%f266, %f263, %f265, %p37;
	mov.b32 	%r136, %f266;
	mov.b32 	%r137, 4;
	// begin inline asm
	shfl.sync.down.b32 %r135, %r136, %r137, %r148, %r149;
	// end inline asm
	add.s32 	%r155, %r124, 4;
	setp.gt.s32 	%p38, %r155, %r148;
	mov.b32 	%f267, %r135;
	add.f32 	%f268, %f266, %f267;
	selp.f32 	%f269, %f266, %f268, %p38;
	mov.b32 	%r141, %f269;
	mov.b32 	%r142, 8;
	// begin inline asm
	shfl.sync.down.b32 %r140, %r141, %r142, %r148, %r149;
	// end inline asm
	add.s32 	%r156, %r124, 8;
	setp.gt.s32 	%p39, %r156, %r148;
	mov.b32 	%f270, %r140;
	add.f32 	%f271, %f269, %f270;
	selp.f32 	%f272, %f269, %f271, %p39;
	mov.b32 	%r146, %f272;
	mov.b32 	%r147, 16;
	// begin inline asm
	shfl.sync.down.b32 %r145, %r146, %r147, %r148, %r149;
	// end inline asm
	add.s32 	%r157, %r124, 16;
	setp.gt.s32 	%p40, %r157, %r148;
	mov.b32 	%f273, %r145;
	add.f32 	%f274, %f272, %f273;
	selp.f32 	%f383, %f272, %f274, %p40;
	setp.ne.s32 	%p41, %r124, 0;
	@%p41 bra 	$L__BB1_26;
	shr.u32 	%r158, %r1, 3;
	and.b32  	%r159, %r158, 124;
	mov.u32 	%r160, _ZZN3cub18CUB_300001_SM_10006detail6reduce28DeviceReduceSingleTileKernelINS2_10policy_hubIfjN4cuda3std3__44plusIfEEE10Policy1000EN6thrust24THRUST_300001_SM_1000_NS6detail15normal_iteratorINSD_10device_ptrIdEEEEPfjS9_ff16calculate_squareEEvT0_T1_T2_T3_T4_T6_E12temp_storage;
	add.s32 	%r161, %r160, %r159;
	st.shared.f32 	[%r161+16], %f383;
$L__BB1_26:
	bar.sync 	0;
	setp.ne.s32 	%p42, %r1, 0;
	@%p42 bra 	$L__BB1_50;
	setp.gt.u32 	%p43, %r51, 32;
	ld.shared.f32 	%f275, [_ZZN3cub18CUB_300001_SM_10006detail6reduce28DeviceReduceSingleTileKernelINS2_10policy_hubIfjN4cuda3std3__44plusIfEEE10Policy1000EN6thrust24THRUST_300001_SM_1000_NS6detail15normal_iteratorINSD_10device_ptrIdEEEEPfjS9_ff16calculate_squareEEvT0_T1_T2_T3_T4_T6_E12temp_storage+20];
	add.f32 	%f276, %f383, %f275;
	selp.f32 	%f277, %f276, %f383, %p43;
	setp.gt.u32 	%p44, %r51, 64;
	ld.shared.f32 	%f278, [_ZZN3cub18CUB_300001_SM_10006detail6reduce28DeviceReduceSingleTileKernelINS2_10policy_hubIfjN4cuda3std3__44plusIfEEE10Policy1000EN6thrust24THRUST_300001_SM_1000_NS6detail15normal_iteratorINSD_10device_ptrIdEEEEPfjS9_ff16calculate_squareEEvT0_T1_T2_T3_T4_T6_E12temp_storage+24];
	add.f32 	%f279, %f278, %f277;
	selp.f32 	%f280, %f279, %f277, %p44;
	setp.gt.u32 	%p45, %r51, 96;
	ld.shared.f32 	%f281, [_ZZN3cub18CUB_300001_SM_10006detail6reduce28DeviceReduceSingleTileKernelINS2_10policy_hubIfjN4cuda3std3__44plusIfEEE10Policy1000EN6thrust24THRUST_300001_SM_1000_NS6detail15normal_iteratorINSD_10device_ptrIdEEEEPfjS9_ff16calculate_squareEEvT0_T1_T2_T3_T4_T6_E12temp_storage+28];
	add.f32 	%f282, %f281, %f280;
	selp.f32 	%f283, %f282, %f280, %p45;
	setp.gt.u32 	%p46, %r51, 128;
	ld.shared.f32 	%f284, [_ZZN3cub18CUB_300001_SM_10006detail6reduce28DeviceReduceSingleTileKernelINS2_10policy_hubIfjN4cuda3std3__44plusIfEEE10Policy1000EN6thrust24THRUST_300001_SM_1000_NS6detail15normal_iteratorINSD_10device_ptrIdEEEEPfjS9_ff16calculate_squareEEvT0_T1_T2_T3_T4_T6_E12temp_storage+32];
	add.f32 	%f285, %f284, %f283;
	selp.f32 	%f286, %f285, %f283, %p46;
	setp.gt.u32 	%p47, %r51, 160;
	ld.shared.f32 	%f287, [_ZZN3cub18CUB_300001_SM_10006detail6reduce28DeviceReduceSingleTileKernelINS2_10policy_hubIfjN4cuda3std3__44plusIfEEE10Policy1000EN6thrust24THRUST_300001_SM_1000_NS6detail15normal_iteratorINSD_10device_ptrIdEEEEPfjS9_ff16calculate_squareEEvT0_T1_T2_T3_T4_T6_E12temp_storage+36];
	add.f32 	%f288, %f287, %f286;
	selp.f32 	%f289, %f288, %f286, %p47;
	setp.gt.u32 	%p48, %r51, 192;
	ld.shared.f32 	%f290, [_ZZN3cub18CUB_300001_SM_10006detail6reduce28DeviceReduceSingleTileKernelINS2_10policy_hubIfjN4cuda3std3__44plusIfEEE10Policy1000EN6thrust24THRUST_300001_SM_1000_NS6detail15normal_iteratorINSD_10device_ptrIdEEEEPfjS9_ff16calculate_squareEEvT0_T1_T2_T3_T4_T6_E12temp_storage+40];
	add.f32 	%f291, %f290, %f289;
	selp.f32 	%f292, %f291, %f289, %p48;
	setp.gt.u32 	%p49, %r51, 224;
	ld.shared.f32 	%f293, [_ZZN3cub18CUB_300001_SM_10006detail6reduce28DeviceReduceSingleTileKernelINS2_10policy_hubIfjN4cuda3std3__44plusIfEEE10Policy1000EN6thrust24THRUST_300001_SM_1000_NS6detail15normal_iteratorINSD_10device_ptrIdEEEEPfjS9_ff16calculate_squareEEvT0_T1_T2_T3_T4_T6_E12temp_storage+44];
	add.f32 	%f294, %f293, %f292;
	selp.f32 	%f295, %f294, %f292, %p49;
	setp.gt.u32 	%p50, %r51, 256;
	ld.shared.f32 	%f296, [_ZZN3cub18CUB_300001_SM_10006detail6reduce28DeviceReduceSingleTileKernelINS2_10policy_hubIfjN4cuda3std3__44plusIfEEE10Policy1000EN6thrust24THRUST_300001_SM_1000_NS6detail15normal_iteratorINSD_10device_ptrIdEEEEPfjS9_ff16calculate_squareEEvT0_T1_T2_T3_T4_T6_E12temp_storage+48];
	add.f32 	%f297, %f296, %f295;
	selp.f32 	%f298, %f297, %f295, %p50;
	setp.gt.u32 	%p51, %r51, 288;
	ld.shared.f32 	%f299, [_ZZN3cub18CUB_300001_SM_10006detail6reduce28DeviceReduceSingleTileKernelINS2_10policy_hubIfjN4cuda3std3__44plusIfEEE10Policy1000EN6thrust24THRUST_300001_SM_1000_NS6detail15normal_iteratorINSD_10device_ptrIdEEEEPfjS9_ff16calculate_squareEEvT0_T1_T2_T3_T4_T6_E12temp_storage+52];
	add.f32 	%f300, %f299, %f298;
	selp.f32 	%f301, %f300, %f298, %p51;
	setp.gt.u32 	%p52, %r51, 320;
	ld.shared.f32 	%f302, [_ZZN3cub18CUB_300001_SM_10006detail6reduce28DeviceReduceSingleTileKernelINS2_10policy_hubIfjN4cuda3std3__44plusIfEEE10Policy1000EN6thrust24THRUST_300001_SM_1000_NS6detail15normal_iteratorINSD_10device_ptrIdEEEEPfjS9_ff16calculate_squareEEvT0_T1_T2_T3_T4_T6_E12temp_storage+56];
	add.f32 	%f303, %f302, %f301;
	selp.f32 	%f304, %f303, %f301, %p52;
	setp.gt.u32 	%p53, %r51, 352;
	ld.shared.f32 	%f305, [_ZZN3cub18CUB_300001_SM_10006detail6reduce28DeviceReduceSingleTileKernelINS2_10policy_hubIfjN4cuda3std3__44plusIfEEE10Policy1000EN6thrust24THRUST_300001_SM_1000_NS6detail15normal_iteratorINSD_10device_ptrIdEEEEPfjS9_ff16calculate_squareEEvT0_T1_T2_T3_T4_T6_E12temp_storage+60];
	add.f32 	%f306, %f305, %f304;
	selp.f32 	%f307, %f306, %f304, %p53;
	setp.gt.u32 	%p54, %r51, 384;
	ld.shared.f32 	%f308, [_ZZN3cub18CUB_300001_SM_10006detail6reduce28DeviceReduceSingleTileKernelINS2_10policy_hubIfjN4cuda3std3__44plusIfEEE10Policy1000EN6thrust24THRUST_300001_SM_1000_NS6detail15normal_iteratorINSD_10device_ptrIdEEEEPfjS9_ff16calculate_squareEEvT0_T1_T2_T3_T4_T6_E12temp_storage+64];
	add.f32 	%f309, %f308, %f307;
	selp.f32 	%f310, %f309, %f307, %p54;
	setp.gt.u32 	%p55, %r51, 416;
	ld.shared.f32 	%f311, [_ZZN3cub18CUB_300001_SM_10006detail6reduce28DeviceReduceSingleTileKernelINS2_10policy_hubIfjN4cuda3std3__44plusIfEEE10Policy1000EN6thrust24THRUST_300001_SM_1000_NS6detail15normal_iteratorINSD_10device_ptrIdEEEEPfjS9_ff16calculate_squareEEvT0_T1_T2_T3_T4_T6_E12temp_storage+68];
	add.f32 	%f312, %f311, %f310;
	selp.f32 	%f313, %f312, %f310, %p55;
	setp.gt.u32 	%p56, %r51, 448;
	ld.shared.f32 	%f314, [_ZZN3cub18CUB_300001_SM_10006detail6reduce28DeviceReduceSingleTileKernelINS2_10policy_hubIfjN4cuda3std3__44plusIfEEE10Policy1000EN6thrust24THRUST_300001_SM_1000_NS6detail15normal_iteratorINSD_10device_ptrIdEEEEPfjS9_ff16calculate_squareEEvT0_T1_T2_T3_T4_T6_E12temp_storage+72];
	add.f32 	%f315, %f314, %f313;
	selp.f32 	%f316, %f315, %f313, %p56;
	setp.gt.u32 	%p57, %r51, 480;
	ld.shared.f32 	%f317, [_ZZN3cub18CUB_300001_SM_10006detail6reduce28DeviceReduceSingleTileKernelINS2_10policy_hubIfjN4cuda3std3__44plusIfEEE10Policy1000EN6thrust24THRUST_300001_SM_1000_NS6detail15normal_iteratorINSD_10device_ptrIdEEEEPfjS9_ff16calculate_squareEEvT0_T1_T2_T3_T4_T6_E12temp_storage+76];
	add.f32 	%f318, %f317, %f316;
	selp.f32 	%f383, %f318, %f316, %p57;
	bra.uni 	$L__BB1_50;
$L__BB1_28:
	mov.u32 	%r21, %tid.x;
	mul.wide.u32 	%rd11, %r21, 8;
	add.s64 	%rd12, %rd2, %rd11;
	ld.global.f64 	%fd1, [%rd12];
	mul.f64 	%fd2, %fd1, %fd1;
	cvt.rn.f32.f64 	%f43, %fd2;
	ld.global.f64 	%fd3, [%rd12+4096];
	mul.f64 	%fd4, %fd3, %fd3;
	cvt.rn.f32.f64 	%f44, %fd4;
	ld.global.f64 	%fd5, [%rd12+8192];
	mul.f64 	%fd6, %fd5, %fd5;
	cvt.rn.f32.f64 	%f45, %fd6;
	ld.global.f64 	%fd7, [%rd12+12288];
	mul.f64 	%fd8, %fd7, %fd7;
	cvt.rn.f32.f64 	%f46, %fd8;
	ld.global.f64 	%fd9, [%rd12+16384];
	mul.f64 	%fd10, %fd9, %fd9;
	cvt.rn.f32.f64 	%f47, %fd10;
	ld.global.f64 	%fd11, [%rd12+20480];
	mul.f64 	%fd12, %fd11, %fd11;
	cvt.rn.f32.f64 	%f48, %fd12;
	ld.global.f64 	%fd13, [%rd12+24576];
	mul.f64 	%fd14, %fd13, %fd13;
	cvt.rn.f32.f64 	%f49, %fd14;
	ld.global.f64 	%fd15, [%rd12+28672];
	mul.f64 	%fd16, %fd15, %fd15;
	cvt.rn.f32.f64 	%f50, %fd16;
	ld.global.f64 	%fd17, [%rd12+32768];
	mul.f64 	%fd18, %fd17, %fd17;
	cvt.rn.f32.f64 	%f51, %fd18;
	ld.global.f64 	%fd19, [%rd12+36864];
	mul.f64 	%fd20, %fd19, %fd19;
	cvt.rn.f32.f64 	%f52, %fd20;
	ld.global.f64 	%fd21, [%rd12+40960];
	mul.f64 	%fd22, %fd21, %fd21;
	cvt.rn.f32.f64 	%f53, %fd22;
	ld.global.f64 	%fd23, [%rd12+45056];
	mul.f64 	%fd24, %fd23, %fd23;
	cvt.rn.f32.f64 	%f54, %fd24;
	ld.global.f64 	%fd25, [%rd12+49152];
	mul.f64 	%fd26, %fd25, %fd25;
	cvt.rn.f32.f64 	%f55, %fd26;
	ld.global.f64 	%fd27, [%rd12+53248];
	mul.f64 	%fd28, %fd27, %fd27;
	cvt.rn.f32.f64 	%f56, %fd28;
	ld.global.f64 	%fd29, [%rd12+57344];
	mul.f64 	%fd30, %fd29, %fd29;
	cvt.rn.f32.f64 	%f57, %fd30;
	ld.global.f64 	%fd31, [%rd12+61440];
	mul.f64 	%fd32, %fd31, %fd31;
	cvt.rn.f32.f64 	%f58, %fd32;
	add.f32 	%f59, %f43, %f44;
	add.f32 	%f60, %f45, %f46;
	add.f32 	%f61, %f47, %f48;
	add.f32 	%f62, %f49, %f50;
	add.f32 	%f63, %f51, %f52;
	add.f32 	%f64, %f53, %f54;
	add.f32 	%f65, %f55, %f56;
	add.f32 	%f66, %f57, %f58;
	add.f32 	%f67, %f59, %f60;
	add.f32 	%f68, %f61, %f62;
	add.f32 	%f69, %f63, %f64;
	add.f32 	%f70, %f65, %f66;
	add.f32 	%f71, %f67, %f68;
	add.f32 	%f72, %f69, %f70;
	add.f32 	%f382, %f71, %f72;
	add.s32 	%r22, %r51, -8192;
	setp.lt.u32 	%p3, %r22, 8192;
	mov.b32 	%r202, 8192;
	@%p3 bra 	$L__BB1_32;
	mov.b32 	%r202, 8192;
$L__BB1_30:
	add.s32 	%r54, %r21, %r202;
	mul.wide.u32 	%rd13, %r54, 8;
	add.s64 	%rd14, %rd2, %rd13;
	ld.global.f64 	%fd33, [%rd14];
	mul.f64 	%fd34, %fd33, %fd33;
	cvt.rn.f32.f64 	%f73, %fd34;
	ld.global.f64 	%fd35, [%rd14+4096];
	mul.f64 	%fd36, %fd35, %fd35;
	cvt.rn.f32.f64 	%f74, %fd36;
	ld.global.f64 	%fd37, [%rd14+8192];
	mul.f64 	%fd38, %fd37, %fd37;
	cvt.rn.f32.f64 	%f75, %fd38;
	ld.global.f64 	%fd39, [%rd14+12288];
	mul.f64 	%fd40, %fd39, %fd39;
	cvt.rn.f32.f64 	%f76, %fd40;
	ld.global.f64 	%fd41, [%rd14+16384];
	mul.f64 	%fd42, %fd41, %fd41;
	cvt.rn.f32.f64 	%f77, %fd42;
	ld.global.f64 	%fd43, [%rd14+20480];
	mul.f64 	%fd44, %fd43, %fd43;
	cvt.rn.f32.f64 	%f78, %fd44;
	ld.global.f64 	%fd45, [%rd14+24576];
	mul.f64 	%fd46, %fd45, %fd45;
	cvt.rn.f32.f64 	%f79, %fd46;
	ld.global.f64 	%fd47, [%rd14+28672];
	mul.f64 	%fd48, %fd47, %fd47;
	cvt.rn.f32.f64 	%f80, %fd48;
	ld.global.f64 	%fd49, [%rd14+32768];
	mul.f64 	%fd50, %fd49, %fd49;
	cvt.rn.f32.f64 	%f81, %fd50;
	ld.global.f64 	%fd51, [%rd14+36864];
	mul.f64 	%fd52, %fd51, %fd51;
	cvt.rn.f32.f64 	%f82, %fd52;
	ld.global.f64 	%fd53, [%rd14+40960];
	mul.f64 	%fd54, %fd53, %fd53;
	cvt.rn.f32.f64 	%f83, %fd54;
	ld.global.f64 	%fd55, [%rd14+45056];
	mul.f64 	%fd56, %fd55, %fd55;
	cvt.rn.f32.f64 	%f84, %fd56;
	ld.global.f64 	%fd57, [%rd14+49152];
	mul.f64 	%fd58, %fd57, %fd57;
	cvt.rn.f32.f64 	%f85, %fd58;
	ld.global.f64 	%fd59, [%rd14+53248];
	mul.f64 	%fd60, %fd59, %fd59;
	cvt.rn.f32.f64 	%f86, %fd60;
	ld.global.f64 	%fd61, [%rd14+57344];
	mul.f64 	%fd62, %fd61, %fd61;
	cvt.rn.f32.f64 	%f87, %fd62;
	ld.global.f64 	%fd63, [%rd14+61440];
	mul.f64 	%fd64, %fd63, %fd63;
	cvt.rn.f32.f64 	%f88, %fd64;
	add.f32 	%f89, %f382, %f73;
	add.f32 	%f90, %f74, %f75;
	add.f32 	%f91, %f76, %f77;
	add.f32 	%f92, %f78, %f79;
	add.f32 	%f93, %f80, %f81;
	add.f32 	%f94, %f82, %f83;
	add.f32 	%f95, %f84, %f85;
	add.f32 	%f96, %f86, %f87;
	add.f32 	%f97, %f89, %f90;
	add.f32 	%f98, %f91, %f92;
	add.f32 	%f99, %f93, %f94;
	add.f32 	%f100, %f95, %f96;
	add.f32 	%f101, %f97, %f98;
	add.f32 	%f102, %f99, %f100;
	add.f32 	%f103, %f101, %f102;
	add.f32 	%f382, %f103, %f88;
	sub.s32 	%r55, %r51, %r202;
	setp.lt.u32 	%p4, %r55, 8192;
	@%p4 bra 	$L__BB1_46;
	add.s32 	%r202, %r202, 8192;
	setp.le.u32 	%p5, %r202, %r22;
	@%p5 bra 	$L__BB1_30;
$L__BB1_32:
	setp.le.u32 	%p6, %r51, %r202;
	sub.s32 	%r56, %r51, %r202;
	setp.ge.s32 	%p7, %r21, %r56;
	or.pred  	%p8, %p6, %p7;
	@%p8 bra 	$L__BB1_46;
	not.b32 	%r58, %r21;
	add.s32 	%r59, %r51, %r58;
	sub.s32 	%r60, %r59, %r202;
	shr.u32 	%r61, %r60, 9;
	add.s32 	%r26, %r61, 1;
	and.b32  	%r27, %r26, 15;
	setp.lt.u32 	%p9, %r60, 7680;
	mov.u32 	%r207, %r21;
	@%p9 bra 	$L__BB1_37;
	or.b32  	%r205, %r21, 4096;
	add.s32 	%r204, %r21, %r202;
	and.b32  	%r62, %r26, 16777200;
	neg.s32 	%r203, %r62;
$L__BB1_35:
	.pragma "nounroll";
	mul.wide.u32 	%rd15, %r204, 8;
	add.s64 	%rd16, %rd2, %rd15;
	ld.global.f64 	%fd65, [%rd16];
	mul.f64 	%fd66, %fd65, %fd65;
	cvt.rn.f32.f64 	%f105, %fd66;
	add.f32 	%f106, %f382, %f105;
	add.s32 	%r63, %r204, 512;
	mul.wide.u32 	%rd17, %r63, 8;
	add.s64 	%rd18, %rd2, %rd17;
	ld.global.f64 	%fd67, [%rd18];
	mul.f64 	%fd68, %fd67, %fd67;
	cvt.rn.f32.f64 	%f107, %fd68;
	add.f32 	%f108, %f106, %f107;
	add.s32 	%r64, %r204, 1024;
	mul.wide.u32 	%rd19, %r64, 8;
	add.s64 	%rd20, %rd2, %rd19;
	ld.global.f64 	%fd69, [%rd20];
	mul.f64 	%fd70, %fd69, %fd69;
	cvt.rn.f32.f64 	%f109, %fd70;
	add.f32 	%f110, %f108, %f109;
	add.s32 	%r65, %r204, 1536;
	mul.wide.u32 	%rd21, %r65, 8;
	add.s64 	%rd22, %rd2, %rd21;
	ld.global.f64 	%fd71, [%rd22];
	mul.f64 	%fd72, %fd71, %fd71;
	cvt.rn.f32.f64 	%f111, %fd72;
	add.f32 	%f112, %f110, %f111;
	add.s32 	%r66, %r204, 2048;
	mul.wide.u32 	%rd23, %r66, 8;
	add.s64 	%rd24, %rd2, %rd23;
	ld.global.f64 	%fd73, [%rd24];
	mul.f64 	%fd74, %fd73, %fd73;
	cvt.rn.f32.f64 	%f113, %fd74;
	add.f32 	%f114, %f112, %f113;
	add.s32 	%r67, %r204, 2560;
	mul.wide.u32 	%rd25, %r67, 8;
	add.s64 	%rd26, %rd2, %rd25;
	ld.global.f64 	%fd75, [%rd26];
	mul.f64 	%fd76, %fd75, %fd75;
	cvt.rn.f32.f64 	%f115, %fd76;
	add.f32 	%f116, %f114, %f115;
	add.s32 	%r68, %r204, 3072;
	mul.wide.u32 	%rd27, %r68, 8;
	add.s64 	%rd28, %rd2, %rd27;
	ld.global.f64 	%fd77, [%rd28];
	mul.f64 	%fd78, %fd77, %fd77;
	cvt.rn.f32.f64 	%f117, %fd78;
	add.f32 	%f118, %f116, %f117;
	add.s32 	%r69, %r204, 3584;
	mul.wide.u32 	%rd29, %r69, 8;
	add.s64 	%rd30, %rd2, %rd29;
	ld.global.f64 	%fd79, [%rd30];
	mul.f64 	%fd80, %fd79, %fd79;
	cvt.rn.f32.f64 	%f119, %fd80;
	add.f32 	%f120, %f118, %f119;
	add.s32 	%r70, %r204, 4096;
	mul.wide.u32 	%rd31, %r70, 8;
	add.s64 	%rd32, %rd2, %rd31;
	ld.global.f64 	%fd81, [%rd32];
	mul.f64 	%fd82, %fd81, %fd81;
	cvt.rn.f32.f64 	%f121, %fd82;
	add.f32 	%f122, %f120, %f121;
	add.s32 	%r71, %r204, 4608;
	mul.wide.u32 	%rd33, %r71, 8;
	add.s64 	%rd34, %rd2, %rd33;
	ld.global.f64 	%fd83, [%rd34];
	mul.f64 	%fd84, %fd83, %fd83;
	cvt.rn.f32.f64 	%f123, %fd84;
	add.f32 	%f124, %f122, %f123;
	add.s32 	%r72, %r204, 5120;
	mul.wide.u32 	%rd35, %r72, 8;
	add.s64 	%rd36, %rd2, %rd35;
	ld.global.f64 	%fd85, [%rd36];
	mul.f64 	%fd86, %fd85, %fd85;
	cvt.rn.f32.f64 	%f125, %fd86;
	add.f32 	%f126, %f124, %f125;
	add.s32 	%r73, %r204, 5632;
	mul.wide.u32 	%rd37, %r73, 8;
	add.s64 	%rd38, %rd2, %rd37;
	ld.global.f64 	%fd87, [%rd38];
	mul.f64 	%fd88, %fd87, %fd87;
	cvt.rn.f32.f64 	%f127, %fd88;
	add.f32 	%f128, %f126, %f127;
	add.s32 	%r74, %r204, 6144;
	mul.wide.u32 	%rd39, %r74, 8;
	add.s64 	%rd40, %rd2, %rd39;
	ld.global.f64 	%fd89, [%rd40];
	mul.f64 	%fd90, %fd89, %fd89;
	cvt.rn.f32.f64 	%f129, %fd90;
	add.f32 	%f130, %f128, %f129;
	add.s32 	%r75, %r204, 6656;
	mul.wide.u32 	%rd41, %r75, 8;
	add.s64 	%rd42, %rd2, %rd41;
	ld.global.f64 	%fd91, [%rd42];
	mul.f64 	%fd92, %fd91, %fd91;
	cvt.rn.f32.f64 	%f131, %fd92;
	add.f32 	%f132, %f130, %f131;
	add.s32 	%r76, %r204, 7168;
	mul.wide.u32 	%rd43, %r76, 8;
	add.s64 	%rd44, %rd2, %rd43;
	ld.global.f64 	%fd93, [%rd44];
	mul.f64 	%fd94, %fd93, %fd93;
	cvt.rn.f32.f64 	%f133, %fd94;
	add.f32 	%f134, %f132, %f133;
	add.s32 	%r77, %r204, 7680;
	mul.wide.u32 	%rd45, %r77, 8;
	add.s64 	%rd46, %rd2, %rd45;
	ld.global.f64 	%fd95, [%rd46];
	mul.f64 	%fd96, %fd95, %fd95;
	cvt.rn.f32.f64 	%f135, %fd96;
	add.f32 	%f382, %f134, %f135;
	add.s32 	%r205, %r205, 8192;
	add.s32 	%r204, %r204, 8192;
	add.s32 	%r203, %r203, 16;
	setp.ne.s32 	%p10, %r203, 0;
	@%p10 bra 	$L__BB1_35;
	add.s32 	%r207, %r205, -4096;
$L__BB1_37:
	setp.eq.s32 	%p11, %r27, 0;
	@%p11 bra 	$L__BB1_46;
	and.b32  	%r39, %r26, 7;
	setp.lt.u32 	%p12, %r27, 8;
	@%p12 bra 	$L__BB1_40;
	add.s32 	%r78, %r207, %r202;
	mul.wide.u32 	%rd47, %r78, 8;
	add.s64 	%rd48, %rd2, %rd47;
	ld.global.f64 	%fd97, [%rd48];
	mul.f64 	%fd98, %fd97, %fd97;
	cvt.rn.f32.f64 	%f137, %fd98;
	add.f32 	%f138, %f382, %f137;
	add.s32 	%r79, %r78, 512;
	mul.wide.u32 	%rd49, %r79, 8;
	add.s64 	%rd50, %rd2, %rd49;
	ld.global.f64 	%fd99, [%rd50];
	mul.f64 	%fd100, %fd99, %fd99;
	cvt.rn.f32.f64 	%f139, %fd100;
	add.f32 	%f140, %f138, %f139;
	add.s32 	%r80, %r78, 1024;
	mul.wide.u32 	%rd51, %r80, 8;
	add.s64 	%rd52, %rd2, %rd51;
	ld.global.f64 	%fd101, [%rd52];
	mul.f64 	%fd102, %fd101, %fd101;
	cvt.rn.f32.f64 	%f141, %fd102;
	add.f32 	%f142, %f140, %f141;
	add.s32 	%r81, %r78, 1536;
	mul.wide.u32 	%rd53, %r81, 8;
	add.s64 	%rd54, %rd2, %rd53;
	ld.global.f64 	%fd103, [%rd54];
	mul.f64 	%fd104, %fd103, %fd103;
	cvt.rn.f32.f64 	%f143, %fd104;
	add.f32 	%f144, %f142, %f143;
	add.s32 	%r82, %r78, 2048;
	mul.wide.u32 	%rd55, %r82, 8;
	add.s64 	%rd56, %rd2, %rd55;
	ld.global.f64 	%fd105, [%rd56];
	mul.f64 	%fd106, %fd105, %fd105;
	cvt.rn.f32.f64 	%f145, %fd106;
	add.f32 	%f146, %f144, %f145;
	add.s32 	%r83, %r78, 2560;
	mul.wide.u32 	%rd57, %r83, 8;
	add.s64 	%rd58, %rd2, %rd57;
	ld.global.f64 	%fd107, [%rd58];
	mul.f64 	%fd108, %fd107, %fd107;
	cvt.rn.f32.f64 	%f147, %fd108;
	add.f32 	%f148, %f146, %f147;
	add.s32 	%r84, %r78, 3072;
	mul.wide.u32 	%rd59, %r84, 8;
	add.s64 	%rd60, %rd2, %rd59;
	ld.global.f64 	%fd109, [%rd60];
	mul.f64 	%fd110, %fd109, %fd109;
	cvt.rn.f32.f64 	%f149, %fd110;
	add.f32 	%f150, %f148, %f149;
	add.s32 	%r85, %r78, 3584;
	mul.wide.u32 	%rd61, %r85, 8;
	add.s64 	%rd62, %rd2, %rd61;
	ld.global.f64 	%fd111, [%rd62];
	mul.f64 	%fd112, %fd111, %fd111;
	cvt.rn.f32.f64 	%f151, %fd112;
	add.f32 	%f382, %f150, %f151;
	add.s32 	%r207, %r207, 4096;
$L__BB1_40:
	setp.eq.s32 	%p13, %r39, 0;
	@%p13 bra 	$L__BB1_46;
	and.b32  	%r42, %r26, 3;
	setp.lt.u32 	%p14, %r39, 4;
	@%p14 bra 	$L__BB1_43;
	add.s32 	%r86, %r207, %r202;
	mul.wide.u32 	%rd63, %r86, 8;
	add.s64 	%rd64, %rd2, %rd63;
	ld.global.f64 	%fd113, [%rd64];
	mul.f64 	%fd114, %fd113, %fd113;
	cvt.rn.f32.f64 	%f153, %fd114;
	add.f32 	%f154, %f382, %f153;
	add.s32 	%r87, %r86, 512;
	mul.wide.u32 	%rd65, %r87, 8;
	add.s64 	%rd66, %rd2, %rd65;
	ld.global.f64 	%fd115, [%rd66];
	mul.f64 	%fd116, %fd115, %fd115;
	cvt.rn.f32.f64 	%f155, %fd116;
	add.f32 	%f156, %f154, %f155;
	add.s32 	%r88, %r86, 1024;
	mul.wide.u32 	%rd67, %r88, 8;
	add.s64 	%rd68, %rd2, %rd67;
	ld.global.f64 	%fd117, [%rd68];
	mul.f64 	%fd118, %fd117, %fd117;
	cvt.rn.f32.f64 	%f157, %fd118;
	add.f32 	%f158, %f156, %f157;
	add.s32 	%r89, %r86, 1536;
	mul.wide.u32 	%rd69, %r89, 8;
	add.s64 	%rd70, %rd2, %rd69;
	ld.global.f64 	%fd119, [%rd70];
	mul.f64 	%fd120, %fd119, %fd119;
	cvt.rn.f32.f64 	%f159, %fd120;
	add.f32 	%f382, %f158, %f159;
	add.s32 	%r207, %r207, 2048;
$L__BB1_43:
	setp.eq.s32 	%p15, %r42, 0;
	@%p15 bra 	$L__BB1_46;
	add.s32 	%r210, %r207, %r202;
	neg.s32 	%r209, %r42;
$L__BB1_45:
	.pragma "nounroll";
	mul.wide.u32 	%rd71, %r210, 8;
	add.s64 	%rd72, %rd2, %rd71;
	ld.global.f64 	%fd121, [%rd72];
	mul.f64 	%fd122, %fd121, %fd121;
	cvt.rn.f32.f64 	%f160, %fd122;
	add.f32 	%f382, %f382, %f160;
	add.s32 	%r210, %r210, 512;
	add.s32 	%r209, %r209, 1;
	setp.ne.s32 	%p16, %r209, 0;
	@%p16 bra 	$L__BB1_45;
$L__BB1_46:
	// begin inline asm
	mov.u32 %r90, %laneid;
	// end inline asm
	mov.b32 	%r92, %f382;
	mov.b32 	%r93, 1;
	mov.b32 	%r114, 31;
	mov.b32 	%r115, -1;
	// begin inline asm
	shfl.sync.down.b32 %r91, %r92, %r93, %r114, %r115;
	// end inline asm
	setp.gt.s32 	%p17, %r90, 30;
	mov.b32 	%f161, %r91;
	add.f32 	%f162, %f382, %f161;
	selp.f32 	%f163, %f382, %f162, %p17;
	mov.b32 	%r97, %f163;
	mov.b32 	%r98, 2;
	// begin inline asm
	shfl.sync.down.b32 %r96, %r97, %r98, %r114, %r115;
	// end inline asm
	setp.gt.s32 	%p18, %r90, 29;
	mov.b32 	%f164, %r96;
	add.f32 	%f165, %f163, %f164;
	selp.f32 	%f166, %f163, %f165, %p18;
	mov.b32 	%r102, %f166;
	mov.b32 	%r103, 4;
	// begin inline asm
	shfl.sync.down.b32 %r101, %r102, %r103, %r114, %r115;
	// end inline asm
	setp.gt.s32 	%p19, %r90, 27;
	mov.b32 	%f167, %r101;
	add.f32 	%f168, %f166, %f167;
	selp.f32 	%f169, %f166, %f168, %p19;
	mov.b32 	%r107, %f169;
	mov.b32 	%r108, 8;
	// begin inline asm
	shfl.sync.down.b32 %r106, %r107, %r108, %r114, %r115;
	// end inline asm
	setp.gt.s32 	%p20, %r90, 23;
	mov.b32 	%f170, %r106;
	add.f32 	%f171, %f169, %f170;
	selp.f32 	%f172, %f169, %f171, %p20;
	mov.b32 	%r112, %f172;
	mov.b32 	%r113, 16;
	// begin inline asm
	shfl.sync.down.b32 %r111, %r112, %r113, %r114, %r115;
	// end inline asm
	setp.gt.s32 	%p21, %r90, 15;
	mov.b32 	%f173, %r111;
	add.f32 	%f38, %f172, %f173;
	selp.f32 	%f383, %f172, %f38, %p21;
	setp.ne.s32 	%p22, %r90, 0;
	@%p22 bra 	$L__BB1_48;
	shr.u32 	%r116, %r21, 3;
	and.b32  	%r117, %r116, 124;
	mov.u32 	%r118, _ZZN3cub18CUB_300001_SM_10006detail6reduce28DeviceReduceSingleTileKernelINS2_10policy_hubIfjN4cuda3std3__44plusIfEEE10Policy1000EN6thrust24THRUST_300001_SM_1000_NS6detail15normal_iteratorINSD_10device_ptrIdEEEEPfjS9_ff16calculate_squareEEvT0_T1_T2_T3_T4_T6_E12temp_storage;
	add.s32 	%r119, %r118, %r117;
	st.shared.f32 	[%r119+16], %f38;
$L__BB1_48:
	bar.sync 	0;
	setp.ne.s32 	%p23, %r21, 0;
	@%p23 bra 	$L__BB1_50;
	ld.shared.f32 	%f174, [_ZZN3cub18CUB_300001_SM_10006detail6reduce28DeviceReduceSingleTileKernelINS2_10policy_hubIfjN4cuda3std3__44plusIfEEE10Policy1000EN6thrust24THRUST_300001_SM_1000_NS6detail15normal_iteratorINSD_10device_ptrIdEEEEPfjS9_ff16calculate_squareEEvT0_T1_T2_T3_T4_T6_E12temp_storage+20];
	add.f32 	%f175, %f383, %f174;
	ld.shared.f32 	%f176, [_ZZN3cub18CUB_300001_SM_10006detail6reduce28DeviceReduceSingleTileKernelINS2_10policy_hubIfjN4cuda3std3__44plusIfEEE10Policy1000EN6thrust24THRUST_300001_SM_1000_NS6detail15normal_iteratorINSD_10device_ptrIdEEEEPfjS9_ff16calculate_squareEEvT0_T1_T2_T3_T4_T6_E12temp_storage+24];
	add.f32 	%f177, %f175, %f176;
	ld.shared.f32 	%f178, [_ZZN3cub18CUB_300001_SM_10006detail6reduce28DeviceReduceSingleTileKernelINS2_10policy_hubIfjN4cuda3std3__44plusIfEEE10Policy1000EN6thrust24THRUST_300001_SM_1000_NS6detail15normal_iteratorINSD_10device_ptrIdEEEEPfjS9_ff16calculate_squareEEvT0_T1_T2_T3_T4_T6_E12temp_storage+28];
	add.f32 	%f179, %f177, %f178;
	ld.shared.f32 	%f180, [_ZZN3cub18CUB_300001_SM_10006detail6reduce28DeviceReduceSingleTileKernelINS2_10policy_hubIfjN4cuda3std3__44plusIfEEE10Policy1000EN6thrust24THRUST_300001_SM_1000_NS6detail15normal_iteratorINSD_10device_ptrIdEEEEPfjS9_ff16calculate_squareEEvT0_T1_T2_T3_T4_T6_E12temp_storage+32];
	add.f32 	%f181, %f179, %f180;
	ld.shared.f32 	%f182, [_ZZN3cub18CUB_300001_SM_10006detail6reduce28DeviceReduceSingleTileKernelINS2_10policy_hubIfjN4cuda3std3__44plusIfEEE10Policy1000EN6thrust24THRUST_300001_SM_1000_NS6detail15normal_iteratorINSD_10device_ptrIdEEEEPfjS9_ff16calculate_squareEEvT0_T1_T2_T3_T4_T6_E12temp_storage+36];
	add.f32 	%f183, %f181, %f182;
	ld.shared.f32 	%f184, [_ZZN3cub18CUB_300001_SM_10006detail6reduce28DeviceReduceSingleTileKernelINS2_10policy_hubIfjN4cuda3std3__44plusIfEEE10Policy1000EN6thrust24THRUST_300001_SM_1000_NS6detail15normal_iteratorINSD_10device_ptrIdEEEEPfjS9_ff16calculate_squareEEvT0_T1_T2_T3_T4_T6_E12temp_storage+40];
	add.f32 	%f185, %f183, %f184;
	ld.shared.f32 	%f186, [_ZZN3cub18CUB_300001_SM_10006detail6reduce28DeviceReduceSingleTileKernelINS2_10policy_hubIfjN4cuda3std3__44plusIfEEE10Policy1000EN6thrust24THRUST_300001_SM_1000_NS6detail15normal_iteratorINSD_10device_ptrIdEEEEPfjS9_ff16calculate_squareEEvT0_T1_T2_T3_T4_T6_E12temp_storage+44];
	add.f32 	%f187, %f185, %f186;
	ld.shared.f32 	%f188, [_ZZN3cub18CUB_300001_SM_10006detail6reduce28DeviceReduceSingleTileKernelINS2_10policy_hubIfjN4cuda3std3__44plusIfEEE10Policy1000EN6thrust24THRUST_300001_SM_1000_NS6detail15normal_iteratorINSD_10device_ptrIdEEEEPfjS9_ff16calculate_squareEEvT0_T1_T2_T3_T4_T6_E12temp_storage+48];
	add.f32 	%f189, %f187, %f188;
	ld.shared.f32 	%f190, [_ZZN3cub18CUB_300001_SM_10006detail6reduce28DeviceReduceSingleTileKernelINS2_10policy_hubIfjN4cuda3std3__44plusIfEEE10Policy1000EN6thrust24THRUST_300001_SM_1000_NS6detail15normal_iteratorINSD_10device_ptrIdEEEEPfjS9_ff16calculate_squareEEvT0_T1_T2_T3_T4_T6_E12temp_storage+52];
	add.f32 	%f191, %f189, %f190;
	ld.shared.f32 	%f192, [_ZZN3cub18CUB_300001_SM_10006detail6reduce28DeviceReduceSingleTileKernelINS2_10policy_hubIfjN4cuda3std3__44plusIfEEE10Policy1000EN6thrust24THRUST_300001_SM_1000_NS6detail15normal_iteratorINSD_10device_ptrIdEEEEPfjS9_ff16calculate_squareEEvT0_T1_T2_T3_T4_T6_E12temp_storage+56];
	add.f32 	%f193, %f191, %f192;
	ld.shared.f32 	%f194, [_ZZN3cub18CUB_300001_SM_10006detail6reduce28DeviceReduceSingleTileKernelINS2_10policy_hubIfjN4cuda3std3__44plusIfEEE10Policy1000EN6thrust24THRUST_300001_SM_1000_NS6detail15normal_iteratorINSD_10device_ptrIdEEEEPfjS9_ff16calculate_squareEEvT0_T1_T2_T3_T4_T6_E12temp_storage+60];
	add.f32 	%f195, %f193, %f194;
	ld.shared.f32 	%f196, [_ZZN3cub18CUB_300001_SM_10006detail6reduce28DeviceReduceSingleTileKernelINS2_10policy_hubIfjN4cuda3std3__44plusIfEEE10Policy1000EN6thrust24THRUST_300001_SM_1000_NS6detail15normal_iteratorINSD_10device_ptrIdEEEEPfjS9_ff16calculate_squareEEvT0_T1_T2_T3_T4_T6_E12temp_storage+64];
	add.f32 	%f197, %f195, %f196;
	ld.shared.f32 	%f198, [_ZZN3cub18CUB_300001_SM_10006detail6reduce28DeviceReduceSingleTileKernelINS2_10policy_hubIfjN4cuda3std3__44plusIfEEE10Policy1000EN6thrust24THRUST_300001_SM_1000_NS6detail15normal_iteratorINSD_10device_ptrIdEEEEPfjS9_ff16calculate_squareEEvT0_T1_T2_T3_T4_T6_E12temp_storage+68];
	add.f32 	%f199, %f197, %f198;
	ld.shared.f32 	%f200, [_ZZN3cub18CUB_300001_SM_10006detail6reduce28DeviceReduceSingleTileKernelINS2_10policy_hubIfjN4cuda3std3__44plusIfEEE10Policy1000EN6thrust24THRUST_300001_SM_1000_NS6detail15normal_iteratorINSD_10device_ptrIdEEEEPfjS9_ff16calculate_squareEEvT0_T1_T2_T3_T4_T6_E12temp_storage+72];
	add.f32 	%f201, %f199, %f200;
	ld.shared.f32 	%f202, [_ZZN3cub18CUB_300001_SM_10006detail6reduce28DeviceReduceSingleTileKernelINS2_10policy_hubIfjN4cuda3std3__44plusIfEEE10Policy1000EN6thrust24THRUST_300001_SM_1000_NS6detail15normal_iteratorINSD_10device_ptrIdEEEEPfjS9_ff16calculate_squareEEvT0_T1_T2_T3_T4_T6_E12temp_storage+76];
	add.f32 	%f383, %f201, %f202;
$L__BB1_50:
	mov.u32 	%r192, %tid.x;
	setp.ne.s32 	%p65, %r192, 0;
	@%p65 bra 	$L__BB1_52;
	add.f32 	%f361, %f42, %f383;
	st.global.f32 	[%rd1], %f361;
$L__BB1_52:
	ret;

}
	// .globl	_ZN3cub18CUB_300001_SM_10006detail6reduce18DeviceReduceKernelINS2_10policy_hubIfjN4cuda3std3__44plusIfEEE10Policy1000EN6thrust24THRUST_300001_SM_1000_NS6detail15normal_iteratorINSD_10device_ptrIdEEEEjS9_f16calculate_squareEEvT0_PT3_T1_NS0_13GridEvenShareISN_EET2_T4_
.visible .entry _ZN3cub18CUB_300001_SM_10006detail6reduce18DeviceReduceKernelINS2_10policy_hubIfjN4cuda3std3__44plusIfEEE10Policy1000EN6thrust24THRUST_300001_SM_1000_NS6detail15normal_iteratorINSD_10device_ptrIdEEEEjS9_f16calculate_squareEEvT0_PT3_T1_NS0_13GridEvenShareISN_EET2_T4_(
	.param .align 8 .b8 _ZN3cub18CUB_300001_SM_10006detail6reduce18DeviceReduceKernelINS2_10policy_hubIfjN4cuda3std3__44plusIfEEE10Policy1000EN6thrust24THRUST_300001_SM_1000_NS6detail15normal_iteratorINSD_10device_ptrIdEEEEjS9_f16calculate_squareEEvT0_PT3_T1_NS0_13GridEvenShareISN_EET2_T4__param_0[8],
	.param .u64 .ptr .align 1 _ZN3cub18CUB_300001_SM_10006detail6reduce18DeviceReduceKernelINS2_10policy_hubIfjN4cuda3std3__44plusIfEEE10Policy1000EN6thrust24THRUST_300001_SM_1000_NS6detail15normal_iteratorINSD_10device_ptrIdEEEEjS9_f16calculate_squareEEvT0_PT3_T1_NS0_13GridEvenShareISN_EET2_T4__param_1,
	.param .u32 _ZN3cub18CUB_300001_SM_10006detail6reduce18DeviceReduceKernelINS2_10policy_hubIfjN4cuda3std3__44plusIfEEE10Policy1000EN6thrust24THRUST_300001_SM_1000_NS6detail15normal_iteratorINSD_10device_ptrIdEEEEjS9_f16calculate_squareEEvT0_PT3_T1_NS0_13GridEvenShareISN_EET2_T4__param_2,
	.param .align 4 .b8 _ZN3cub18CUB_300001_SM_10006detail6reduce18DeviceReduceKernelINS2_10policy_hubIfjN4cuda3std3__44plusIfEEE10Policy1000EN6thrust24THRUST_300001_SM_1000_NS6detail15normal_iteratorINSD_10device_ptrIdEEEEjS9_f16calculate_squareEEvT0_PT3_T1_NS0_13GridEvenShareISN_EET2_T4__param_3[40],
	.param .align 1 .b8 _ZN3cub18CUB_300001_SM_10006detail6reduce18DeviceReduceKernelINS2_10policy_hubIfjN4cuda3std3__44plusIfEEE10Policy1000EN6thrust24THRUST_300001_SM_1000_NS6detail15normal_iteratorINSD_10device_ptrIdEEEEjS9_f16calculate_squareEEvT0_PT3_T1_NS0_13GridEvenShareISN_EET2_T4__param_4[1],
	.param .align 1 .b8 _ZN3cub18CUB_300001_SM_10006detail6reduce18DeviceReduceKernelINS2_10policy_hubIfjN4cuda3std3__44plusIfEEE10Policy1000EN6thrust24THRUST_300001_SM_1000_NS6detail15normal_iteratorINSD_10device_ptrIdEEEEjS9_f16calculate_squareEEvT0_PT3_T1_NS0_13GridEvenShareISN_EET2_T4__param_5[1]
)
.maxntid 512
{
	.reg .pred 	%p<65>;
	.reg .b16 	%rs<4>;
	.reg .b32 	%r<277>;
	.reg .b32 	%f<380>;
	.reg .b64 	%rd<129>;
	.reg .b64 	%fd<183>;
	// demoted variable
	.shared .align 4 .b8 _ZZN3cub18CUB_300001_SM_10006detail6reduce18DeviceReduceKernelINS2_10policy_hubIfjN4cuda3std3__44plusIfEEE10Policy1000EN6thrust24THRUST_300001_SM_1000_NS6detail15normal_iteratorINSD_10device_ptrIdEEEEjS9_f16calculate_squareEEvT0_PT3_T1_NS0_13GridEvenShareISN_EET2_T4_E12temp_storage[84];
	ld.param.u32 	%r1, [_ZN3cub18CUB_300001_SM_10006detail6reduce18DeviceReduceKernelINS2_10policy_hubIfjN4cuda3std3__44plusIfEEE10Policy1000EN6thrust24THRUST_300001_SM_1000_NS6detail15normal_iteratorINSD_10device_ptrIdEEEEjS9_f16calculate_squareEEvT0_PT3_T1_NS0_13GridEvenShareISN_EET2_T4__param_3+20];
	ld.param.u32 	%r2, [_ZN3cub18CUB_300001_SM_10006detail6reduce18DeviceReduceKernelINS2_10policy_hubIfjN4cuda3std3__44plusIfEEE10Policy1000EN6thrust24THRUST_300001_SM_1000_NS6detail15normal_iteratorINSD_10device_ptrIdEEEEjS9_f16calculate_squareEEvT0_PT3_T1_NS0_13GridEvenShareISN_EET2_T4__param_3+24];
	ld.param.u64 	%rd3, [_ZN3cub18CUB_300001_SM_10006detail6reduce18DeviceReduceKernelINS2_10policy_hubIfjN4cuda3std3__44plusIfEEE10Policy1000EN6thrust24THRUST_300001_SM_1000_NS6detail15normal_iteratorINSD_10device_ptrIdEEEEjS9_f16calculate_squareEEvT0_PT3_T1_NS0_13GridEvenShareISN_EET2_T4__param_0];
	ld.param.u64 	%rd2, [_ZN3cub18CUB_300001_SM_10006detail6reduce18DeviceReduceKernelINS2_10policy_hubIfjN4cuda3std3__44plusIfEEE10Policy1000EN6thrust24THRUST_300001_SM_1000_NS6detail15normal_iteratorINSD_10device_ptrIdEEEEjS9_f16calculate_squareEEvT0_PT3_T1_NS0_13GridEvenShareISN_EET2_T4__param_1];
	cvta.to.global.u64 	%rd1, %rd3;
	mov.u32 	%r3, %ctaid.x;
	shl.b32 	%r4, %r2, 13;
	shl.b32 	%r268, %r3, 13;
	sub.s32 	%r6, %r1, %r268;
	setp.gt.u32 	%p1, %r6, 8191;
	@%p1 bra 	$L__BB2_26;
	mov.u32 	%r7, %tid.x;
	setp.ge.u32 	%p23, %r7, %r6;
	mov.f32 	%f368, 0f00000000;
	mov.u32 	%r259, %r7;
	@%p23 bra 	$L__BB2_3;
	add.s32 	%r153, %r268, %r7;
	mul.wide.u32 	%rd66, %r153, 8;
	add.s64 	%rd67, %rd1, %rd66;
	ld.global.f64 	%fd123, [%rd67];
	mul.f64 	%fd124, %fd123, %fd123;
	cvt.rn.f32.f64 	%f368, %fd124;
	add.s32 	%r259, %r7, 512;
$L__BB2_3:
	setp.ge.u32 	%p24, %r259, %r6;
	@%p24 bra 	$L__BB2_17;
	not.b32 	%r154, %r259;
	add.s32 	%r155, %r1, %r154;
	sub.s32 	%r156, %r155, %r268;
	shr.u32 	%r157, %r156, 9;
	add.s32 	%r10, %r157, 1;
	and.b32  	%r11, %r10, 15;
	setp.lt.u32 	%p25, %r156, 7680;
	@%p25 bra 	$L__BB2_8;
	or.b32  	%r258, %r259, 4096;
	add.s32 	%r257, %r259, %r268;
	and.b32  	%r158, %r10, 16777200;
	neg.s32 	%r256, %r158;
$L__BB2_6:
	.pragma "nounroll";
	mul.wide.u32 	%rd68, %r257, 8;
	add.s64 	%rd69, %rd1, %rd68;
	ld.global.f64 	%fd125, [%rd69];
	mul.f64 	%fd126, %fd125, %fd125;
	cvt.rn.f32.f64 	%f203, %fd126;
	add.f32 	%f204, %f368, %f203;
	add.s32 	%r159, %r257, 512;
	mul.wide.u32 	%rd70, %r159, 8;
	add.s64 	%rd71, %rd1, %rd70;
	ld.global.f64 	%fd127, [%rd71];
	mul.f64 	%fd128, %fd127, %fd127;
	cvt.rn.f32.f64 	%f205, %fd128;
	add.f32 	%f206, %f204, %f205;
	add.s32 	%r160, %r257, 1024;
	mul.wide.u32 	%rd72, %r160, 8;
	add.s64 	%rd73, %rd1, %rd72;
	ld.global.f64 	%fd129, [%rd73];
	mul.f64 	%fd130, %fd129, %fd129;
	cvt.rn.f32.f64 	%f207, %fd130;
	add.f32 	%f208, %f206, %f207;
	add.s32 	%r161, %r257, 1536;
	mul.wide.u32 	%rd74, %r161, 8;
	add.s64 	%rd75, %rd1, %rd74;
	ld.global.f64 	%fd131, [%rd75];
	mul.f64 	%fd132, %fd131, %fd131;
	cvt.rn.f32.f64 	%f209, %fd132;
	add.f32 	%f210, %f208, %f209;
	add.s32 	%r162, %r257, 2048;
	mul.wide.u32 	%rd76, %r162, 8;
	add.s64 	%rd77, %rd1, %rd76;
	ld.global.f64 	%fd133, [%rd77];
	mul.f64 	%fd134, %fd133, %fd133;
	cvt.rn.f32.f64 	%f211, %fd134;
	add.f32 	%f212, %f210, %f211;
	add.s32 	%r163, %r257, 2560;
	mul.wide.u32 	%rd78, %r163, 8;
	add.s64 	%rd79, %rd1, %rd78;
	ld.global.f64 	%fd135, [%rd79];
	mul.f64 	%fd136, %fd135, %fd135;
	cvt.rn.f32.f64 	%f213, %fd136;
	add.f32 	%f214, %f212, %f213;
	add.s32 	%r164, %r257, 3072;
	mul.wide.u32 	%rd80, %r164, 8;
	add.s64 	%rd81, %rd1, %rd80;
	ld.global.f64 	%fd137, [%rd81];
	mul.f64 	%fd138, %fd137, %fd137;
	cvt.rn.f32.f64 	%f215, %fd138;
	add.f32 	%f216, %f214, %f215;
	add.s32 	%r165, %r257, 3584;
	mul.wide.u32 	%rd82, %r165, 8;
	add.s64 	%rd83, %rd1, %rd82;
	ld.global.f64 	%fd139, [%rd83];
	mul.f64 	%fd140, %fd139, %fd139;
	cvt.rn.f32.f64 	%f217, %fd140;
	add.f32 	%f218, %f216, %f217;
	add.s32 	%r166, %r257, 4096;
	mul.wide.u32 	%rd84, %r166, 8;
	add.s64 	%rd85, %rd1, %rd84;
	ld.global.f64 	%fd141, [%rd85];
	mul.f64 	%fd142, %fd141, %fd141;
	cvt.rn.f32.f64 	%f219, %fd142;
	add.f32 	%f220, %f218, %f219;
	add.s32 	%r167, %r257, 4608;
	mul.wide.u32 	%rd86, %r167, 8;
	add.s64 	%rd87, %rd1, %rd86;
	ld.global.f64 	%fd143, [%rd87];
	mul.f64 	%fd144, %fd143, %fd143;
	cvt.rn.f32.f64 	%f221, %fd144;
	add.f32 	%f222, %f220, %f221;
	add.s32 	%r168, %r257, 5120;
	mul.wide.u32 	%rd88, %r168, 8;
	add.s64 	%rd89, %rd1, %rd88;
	ld.global.f64 	%fd145, [%rd89];
	mul.f64 	%fd146, %fd145, %fd145;
	cvt.rn.f32.f64 	%f223, %fd146;
	add.f32 	%f224, %f222, %f223;
	add.s32 	%r169, %r257, 5632;
	mul.wide.u32 	%rd90, %r169, 8;
	add.s64 	%rd91, %rd1, %rd90;
	ld.global.f64 	%fd147, [%rd91];
	mul.f64 	%fd148, %fd147, %fd147;
	cvt.rn.f32.f64 	%f225, %fd148;
	add.f32 	%f226, %f224, %f225;
	add.s32 	%r170, %r257, 6144;
	mul.wide.u32 	%rd92, %r170, 8;
	add.s64 	%rd93, %rd1, %rd92;
	ld.global.f64 	%fd149, [%rd93];
	mul.f64 	%fd150, %fd149, %fd149;
	cvt.rn.f32.f64 	%f227, %fd150;
	add.f32 	%f228, %f226, %f227;
	add.s32 	%r171, %r257, 6656;
	mul.wide.u32 	%rd94, %r171, 8;
	add.s64 	%rd95, %rd1, %rd94;
	ld.global.f64 	%fd151, [%rd95];
	mul.f64 	%fd152, %fd151, %fd151;
	cvt.rn.f32.f64 	%f229, %fd152;
	add.f32 	%f230, %f228, %f229;
	add.s32 	%r172, %r257, 7168;
	mul.wide.u32 	%rd96, %r172, 8;
	add.s64 	%rd97, %rd1, %rd96;
	ld.global.f64 	%fd153, [%rd97];
	mul.f64 	%fd154, %fd153, %fd153;
	cvt.rn.f32.f64 	%f231, %fd154;
	add.f32 	%f232, %f230, %f231;
	add.s32 	%r173, %r257, 7680;
	mul.wide.u32 	%rd98, %r173, 8;
	add.s64 	%rd99, %rd1, %rd98;
	ld.global.f64 	%fd155, [%rd99];
	mul.f64 	%fd156, %fd155, %fd155;
	cvt.rn.f32.f64 	%f233, %fd156;
	add.f32 	%f368, %f232, %f233;
	add.s32 	%r258, %r258, 8192;
	add.s32 	%r257, %r257, 8192;
	add.s32 	%r256, %r256, 16;
	setp.ne.s32 	%p26, %r256, 0;
	@%p26 bra 	$L__BB2_6;
	add.s32 	%r259, %r258, -4096;
$L__BB2_8:
	setp.eq.s32 	%p27, %r11, 0;
	@%p27 bra 	$L__BB2_17;
	and.b32  	%r23, %r10, 7;
	setp.lt.u32 	%p28, %r11, 8;
	@%p28 bra 	$L__BB2_11;
	add.s32 	%r174, %r268, %r259;
	mul.wide.u32 	%rd100, %r174, 8;
	add.s64 	%rd101, %rd1, %rd100;
	ld.global.f64 	%fd157, [%rd101];
	mul.f64 	%fd158, %fd157, %fd157;
	cvt.rn.f32.f64 	%f235, %fd158;
	add.f32 	%f236, %f368, %f235;
	add.s32 	%r175, %r174, 512;
	mul.wide.u32 	%rd102, %r175, 8;
	add.s64 	%rd103, %rd1, %rd102;
	ld.global.f64 	%fd159, [%rd103];
	mul.f64 	%fd160, %fd159, %fd159;
	cvt.rn.f32.f64 	%f237, %fd160;
	add.f32 	%f238, %f236, %f237;
	add.s32 	%r176, %r174, 1024;
	mul.wide.u32 	%rd104, %r176, 8;
	add.s64 	%rd105, %rd1, %rd104;
	ld.global.f64 	%fd161, [%rd105];
	mul.f64 	%fd162, %fd161, %fd161;
	cvt.rn.f32.f64 	%f239, %fd162;
	add.f32 	%f240, %f238, %f239;
	add.s32 	%r177, %r174, 1536;
	mul.wide.u32 	%rd106, %r177, 8;
	add.s64 	%rd107, %rd1, %rd106;
	ld.global.f64 	%fd163, [%rd107];
	mul.f64 	%fd164, %fd163, %fd163;
	cvt.rn.f32.f64 	%f241, %fd164;
	add.f32 	%f242, %f240, %f241;
	add.s32 	%r178, %r174, 2048;
	mul.wide.u32 	%rd108, %r178, 8;
	add.s64 	%rd109, %rd1, %rd108;
	ld.global.f64 	%fd165, [%rd109];
	mul.f64 	%fd166, %fd165, %fd165;
	cvt.rn.f32.f64 	%f243, %fd166;
	add.f32 	%f244, %f242, %f243;
	add.s32 	%r179, %r174, 2560;
	mul.wide.u32 	%rd110, %r179, 8;
	add.s64 	%rd111, %rd1, %rd110;
	ld.global.f64 	%fd167, [%rd111];
	mul.f64 	%fd168, %fd167, %fd167;
	cvt.rn.f32.f64 	%f245, %fd168;
	add.f32 	%f246, %f244, %f245;
	add.s32 	%r180, %r174, 3072;
	mul.wide.u32 	%rd112, %r180, 8;
	add.s64 	%rd113, %rd1, %rd112;
	ld.global.f64 	%fd169, [%rd113];
	mul.f64 	%fd170, %fd169, %fd169;
	cvt.rn.f32.f64 	%f247, %fd170;
	add.f32 	%f248, %f246, %f247;
	add.s32 	%r181, %r174, 3584;
	mul.wide.u32 	%rd114, %r181, 8;
	add.s64 	%rd115, %rd1, %rd114;
	ld.global.f64 	%fd171, [%rd115];
	mul.f64 	%fd172, %fd171, %fd171;
	cvt.rn.f32.f64 	%f249, %fd172;
	add.f32 	%f368, %f248, %f249;
	add.s32 	%r259, %r259, 4096;
$L__BB2_11:
	setp.eq.s32 	%p29, %r23, 0;
	@%p29 bra 	$L__BB2_17;
	and.b32  	%r26, %r10, 3;
	setp.lt.u32 	%p30, %r23, 4;
	@%p30 bra 	$L__BB2_14;
	add.s32 	%r182, %r268, %r259;
	mul.wide.u32 	%rd116, %r182, 8;
	add.s64 	%rd117, %rd1, %rd116;
	ld.global.f64 	%fd173, [%rd117];
	mul.f64 	%fd174, %fd173, %fd173;
	cvt.rn.f32.f64 	%f251, %fd174;
	add.f32 	%f252, %f368, %f251;
	add.s32 	%r183, %r182, 512;
	mul.wide.u32 	%rd118, %r183, 8;
	add.s64 	%rd119, %rd1, %rd118;
	ld.global.f64 	%fd175, [%rd119];
	mul.f64 	%fd176, %fd175, %fd175;
	cvt.rn.f32.f64 	%f253, %fd176;
	add.f32 	%f254, %f252, %f253;
	add.s32 	%r184, %r182, 1024;
	mul.wide.u32 	%rd120, %r184, 8;
	add.s64 	%rd121, %rd1, %rd120;
	ld.global.f64 	%fd177, [%rd121];
	mul.f64 	%fd178, %fd177, %fd177;
	cvt.rn.f32.f64 	%f255, %fd178;
	add.f32 	%f256, %f254, %f255;
	add.s32 	%r185, %r182, 1536;
	mul.wide.u32 	%rd122, %r185, 8;
	add.s64 	%rd123, %rd1, %rd122;
	ld.global.f64 	%fd179, [%rd123];
	mul.f64 	%fd180, %fd179, %fd179;
	cvt.rn.f32.f64 	%f257, %fd180;
	add.f32 	%f368, %f256, %f257;
	add.s32 	%r259, %r259, 2048;
$L__BB2_14:
	setp.eq.s32 	%p31, %r26, 0;
	@%p31 bra 	$L__BB2_17;
	add.s32 	%r263, %r259, %r268;
	neg.s32 	%r262, %r26;
$L__BB2_16:
	.pragma "nounroll";
	mul.wide.u32 	%rd124, %r263, 8;
	add.s64 	%rd125, %rd1, %rd124;
	ld.global.f64 	%fd181, [%rd125];
	mul.f64 	%fd182, %fd181, %fd181;
	cvt.rn.f32.f64 	%f258, %fd182;
	add.f32 	%f368, %f368, %f258;
	add.s32 	%r263, %r263, 512;
	add.s32 	%r262, %r262, 1;
	setp.ne.s32 	%p32, %r262, 0;
	@%p32 bra 	$L__BB2_16;
$L__BB2_17:
	setp.lt.u32 	%p33, %r6, 512;
	@%p33 bra 	$L__BB2_22;
	// begin inline asm
	mov.u32 %r224, %laneid;
	// end inline asm
	mov.b32 	%r226, %f368;
	mov.b32 	%r227, 1;
	mov.b32 	%r248, 31;
	mov.b32 	%r249, -1;
	// begin inline asm
	shfl.sync.down.b32 %r225, %r226, %r227, %r248, %r249;
	// end inline asm
	setp.gt.s32 	%p57, %r224, 30;
	mov.b32 	%f317, %r225;
	add.f32 	%f318, %f368, %f317;
	selp.f32 	%f319, %f368, %f318, %p57;
	mov.b32 	%r231, %f319;
	mov.b32 	%r232, 2;
	// begin inline asm
	shfl.sync.down.b32 %r230, %r231, %r232, %r248, %r249;
	// end inline asm
	setp.gt.s32 	%p58, %r224, 29;
	mov.b32 	%f320, %r230;
	add.f32 	%f321, %f319, %f320;
	selp.f32 	%f322, %f319, %f321, %p58;
	mov.b32 	%r236, %f322;
	mov.b32 	%r237, 4;
	// begin inline asm
	shfl.sync.down.b32 %r235, %r236, %r237, %r248, %r249;
	// end inline asm
	setp.gt.s32 	%p59, %r224, 27;
	mov.b32 	%f323, %r235;
	add.f32 	%f324, %f322, %f323;
	selp.f32 	%f325, %f322, %f324, %p59;
	mov.b32 	%r241, %f325;
	mov.b32 	%r242, 8;
	// begin inline asm
	shfl.sync.down.b32 %r240, %r241, %r242, %r248, %r249;
	// end inline asm
	setp.gt.s32 	%p60, %r224, 23;
	mov.b32 	%f326, %r240;
	add.f32 	%f327, %f325, %f326;
	selp.f32 	%f328, %f325, %f327, %p60;
	mov.b32 	%r246, %f328;
	mov.b32 	%r247, 16;
	// begin inline asm
	shfl.sync.down.b32 %r245, %r246, %r247, %r248, %r249;
	// end inline asm
	setp.gt.s32 	%p61, %r224, 15;
	mov.b32 	%f329, %r245;
	add.f32 	%f16, %f328, %f329;
	selp.f32 	%f379, %f328, %f16, %p61;
	setp.ne.s32 	%p62, %r224, 0;
	@%p62 bra 	$L__BB2_20;
	shr.u32 	%r250, %r7, 3;
	and.b32  	%r251, %r250, 124;
	mov.u32 	%r252, _ZZN3cub18CUB_300001_SM_10006detail6reduce18DeviceReduceKernelINS2_10policy_hubIfjN4cuda3std3__44plusIfEEE10Policy1000EN6thrust24THRUST_300001_SM_1000_NS6detail15normal_iteratorINSD_10device_ptrIdEEEEjS9_f16calculate_squareEEvT0_PT3_T1_NS0_13GridEvenShareISN_EET2_T4_E12temp_storage;
	add.s32 	%r253, %r252, %r251;
	st.shared.f32 	[%r253+16], %f16;
$L__BB2_20:
	bar.sync 	0;
	setp.ne.s32 	%p63, %r7, 0;
	@%p63 bra 	$L__BB2_48;
	ld.shared.f32 	%f330, [_ZZN3cub18CUB_300001_SM_10006detail6reduce18DeviceReduceKernelINS2_10policy_hubIfjN4cuda3std3__44plusIfEEE10Policy1000EN6thrust24THRUST_300001_SM_1000_NS6detail15normal_iteratorINSD_10device_ptrIdEEEEjS9_f16calculate_squareEEvT0_PT3_T1_NS0_13GridEvenShareISN_EET2_T4_E12temp_storage+20];
	add.f32 	%f331, %f379, %f330;
	ld.shared.f32 	%f332, [_ZZN3cub18CUB_300001_SM_10006detail6reduce18DeviceReduceKernelINS2_10policy_hubIfjN4cuda3std3__44plusIfEEE10Policy1000EN6thrust24THRUST_300001_SM_1000_NS6detail15normal_iteratorINSD_10device_ptrIdEEEEjS9_f16calculate_squareEEvT0_PT3_T1_NS0_13GridEvenShareISN_EET2_T4_E12temp_storage+24];
	add.f32 	%f333, %f331, %f332;
	ld.shared.f32 	%f334, [_ZZN3cub18CUB_300001_SM_10006detail6reduce18DeviceReduceKernelINS2_10policy_hubIfjN4cuda3std3__44plusIfEEE10Policy1000EN6thrust24THRUST_300001_SM_1000_NS6detail15normal_iteratorINSD_10device_ptrIdEEEEjS9_f16calculate_squareEEvT0_PT3_T1_NS0_13GridEvenShareISN_EET2_T4_E12temp_storage+28];
	add.f32 	%f335, %f333, %f334;
	ld.shared.f32 	%f336, [_ZZN3cub18CUB_300001_SM_10006detail6reduce18DeviceReduceKernelINS2_10policy_hubIfjN4cuda3std3__44plusIfEEE10Policy1000EN6thrust24THRUST_300001_SM_1000_NS6detail15normal_iteratorINSD_10device_ptrIdEEEEjS9_f16calculate_squareEEvT0_PT3_T1_NS0_13GridEvenShareISN_EET2_T4_E12temp_storage+32];
	add.f32 	%f337, %f335, %f336;
	ld.shared.f32 	%f338, [_ZZN3cub18CUB_300001_SM_10006detail6reduce18DeviceReduceKernelINS2_10policy_hubIfjN4cuda3std3__44plusIfEEE10Policy1000EN6thrust24THRUST_300001_SM_1000_NS6detail15normal_iteratorINSD_10device_ptrIdEEEEjS9_f16calculate_squareEEvT0_PT3_T1_NS0_13GridEvenShareISN_EET2_T4_E12temp_storage+36];
	add.f32 	%f339, %f337, %f338;
	ld.shared.f32 	%f340, [_ZZN3cub18CUB_300001_SM_10006detail6reduce18DeviceReduceKernelINS2_10policy_hubIfjN4cuda3std3__44plusIfEEE10Policy1000EN6thrust24THRUST_300001_SM_1000_NS6detail15normal_iteratorINSD_10device_ptrIdEEEEjS9_f16calculate_squareEEvT0_PT3_T1_NS0_13GridEvenShareISN_EET2_T4_E12temp_storage+40];
	add.f32 	%f341, %f339, %f340;
	ld.shared.f32 	%f342, [_ZZN3cub18CUB_300001_SM_10006detail6reduce18DeviceReduceKernelINS2_10policy_hubIfjN4cuda3std3__44plusIfEEE10Policy1000EN6thrust24THRUST_300001_SM_1000_NS6detail15normal_iteratorINSD_10device_ptrIdEEEEjS9_f16calculate_squareEEvT0_PT3_T1_NS0_13GridEvenShareISN_EET2_T4_E12temp_storage+44];
	add.f32 	%f343, %f341, %f342;
	ld.shared.f32 	%f344, [_ZZN3cub18CUB_300001_SM_10006detail6reduce18DeviceReduceKernelINS2_10policy_hubIfjN4cuda3std3__44plusIfEEE10Policy1000EN6thrust24THRUST_300001_SM_1000_NS6detail15normal_iteratorINSD_10device_ptrIdEEEEjS9_f16calculate_squareEEvT0_PT3_T1_NS0_13GridEvenShareISN_EET2_T4_E12temp_storage+48];
	add.f32 	%f345, %f343, %f344;
	ld.shared.f32 	%f346, [_ZZN3cub18CUB_300001_SM_10006detail6reduce18DeviceReduceKernelINS2_10policy_hubIfjN4cuda3std3__44plusIfEEE10Policy1000EN6thrust24THRUST_300001_SM_1000_NS6detail15normal_iteratorINSD_10device_ptrIdEEEEjS9_f16calculate_squareEEvT0_PT3_T1_NS0_13GridEvenShareISN_EET2_T4_E12temp_storage+52];
	add.f32 	%f347, %f345, %f346;
	ld.shared.f32 	%f348, [_ZZN3cub18CUB_300001_SM_10006detail6reduce18DeviceReduceKernelINS2_10policy_hubIfjN4cuda3std3__44plusIfEEE10Policy1000EN6thrust24THRUST_300001_SM_1000_NS6detail15normal_iteratorINSD_10device_ptrIdEEEEjS9_f16calculate_squareEEvT0_PT3_T1_NS0_13GridEvenShareISN_EET2_T4_E12temp_storage+56];
	add.f32 	%f349, %f347, %f348;
	ld.shared.f32 	%f350, [_ZZN3cub18CUB_300001_SM_10006detail6reduce18DeviceReduceKernelINS2_10policy_hubIfjN4cuda3std3__44plusIfEEE10Policy1000EN6thrust24THRUST_300001_SM_1000_NS6detail15normal_iteratorINSD_10device_ptrIdEEEEjS9_f16calculate_squareEEvT0_PT3_T1_NS0_13GridEvenShareISN_EET2_T4_E12temp_storage+60];
	add.f32 	%f351, %f349, %f350;
	ld.shared.f32 	%f352, [_ZZN3cub18CUB_300001_SM_10006detail6reduce18DeviceReduceKernelINS2_10policy_hubIfjN4cuda3std3__44plusIfEEE10Policy1000EN6thrust24THRUST_300001_SM_1000_NS6detail15normal_iteratorINSD_10device_ptrIdEEEEjS9_f16calculate_squareEEvT0_PT3_T1_NS0_13GridEvenShareISN_EET2_T4_E12temp_storage+64];
	add.f32 	%f353, %f351, %f352;
	ld.shared.f32 	%f354, [_ZZN3cub18CUB_300001_SM_10006detail6reduce18DeviceReduceKernelINS2_10policy_hubIfjN4cuda3std3__44plusIfEEE10Policy1000EN6thrust24THRUST_300001_SM_1000_NS6detail15normal_iteratorINSD_10device_ptrIdEEEEjS9_f16calculate_squareEEvT0_PT3_T1_NS0_13GridEvenShareISN_EET2_T4_E12temp_storage+68];
	add.f32 	%f355, %f353, %f354;
	ld.shared.f32 	%f356, [_ZZN3cub18CUB_300001_SM_10006detail6reduce18DeviceReduceKernelINS2_10policy_hubIfjN4cuda3std3__44plusIfEEE10Policy1000EN6thrust24THRUST_300001_SM_1000_NS6detail15normal_iteratorINSD_10device_ptrIdEEEEjS9_f16calculate_squareEEvT0_PT3_T1_NS0_13GridEvenShareISN_EET2_T4_E12temp_storage+72];
	add.f32 	%f357, %f355, %f356;
	ld.shared.f32 	%f358, [_ZZN3cub18CUB_300001_SM_10006detail6reduce18DeviceReduceKernelINS2_10policy_hubIfjN4cuda3std3__44plusIfEEE10Policy1000EN6thrust24THRUST_300001_SM_1000_NS6detail15normal_iteratorINSD_10device_ptrIdEEEEjS9_f16calculate_squareEEvT0_PT3_T1_NS0_13GridEvenShareISN_EET2_T4_E12temp_storage+76];
	add.f32 	%f379, %f357, %f358;
	bra.uni 	$L__BB2_48;
$L__BB2_22:
	// begin inline asm
	mov.u32 %r186, %laneid;
	// end inline asm
	and.b32  	%r212, %r7, 992;
	add.s32 	%r213, %r212, 32;
	setp.gt.u32 	%p34, %r213, %r6;
	not.b32 	%r214, %r212;
	add.s32 	%r215, %r6, %r214;
	selp.b32 	%r210, %r215, 31, %p34;
	mov.b32 	%r188, %f368;
	mov.b32 	%r189, 1;
	mov.b32 	%r211, -1;
	// begin inline asm
	shfl.sync.down.b32 %r187, %r188, %r189, %r210, %r211;
	// end inline asm
	setp.lt.s32 	%p35, %r186, %r210;
	mov.b32 	%f259, %r187;
	add.f32 	%f260, %f368, %f259;
	selp.f32 	%f261, %f260, %f368, %p35;
	mov.b32 	%r193, %f261;
	mov.b32 	%r194, 2;
	// begin inline asm
	shfl.sync.down.b32 %r192, %r193, %r194, %r210, %r211;
	// end inline asm
	add.s32 	%r216, %r186, 2;
	setp.gt.s32 	%p36, %r216, %r210;
	mov.b32 	%f262, %r192;
	add.f32 	%f263, %f261, %f262;
	selp.f32 	%f264, %f261, %f263, %p36;
	mov.b32 	%r198, %f264;
	mov.b32 	%r199, 4;
	// begin inline asm
	shfl.sync.down.b32 %r197, %r198, %r199, %r210, %r211;
	// end inline asm
	add.s32 	%r217, %r186, 4;
	setp.gt.s32 	%p37, %r217, %r210;
	mov.b32 	%f265, %r197;
	add.f32 	%f266, %f264, %f265;
	selp.f32 	%f267, %f264, %f266, %p37;
	mov.b32 	%r203, %f267;
	mov.b32 	%r204, 8;
	// begin inline asm
	shfl.sync.down.b32 %r202, %r203, %r204, %r210, %r211;
	// end inline asm
	add.s32 	%r218, %r186, 8;
	setp.gt.s32 	%p38, %r218, %r210;
	mov.b32 	%f268, %r202;
	add.f32 	%f269, %f267, %f268;
	selp.f32 	%f270, %f267, %f269, %p38;
	mov.b32 	%r208, %f270;
	mov.b32 	%r209, 16;
	// begin inline asm
	shfl.sync.down.b32 %r207, %r208, %r209, %r210, %r211;
	// end inline asm
	add.s32 	%r219, %r186, 16;
	setp.gt.s32 	%p39, %r219, %r210;
	mov.b32 	%f271, %r207;
	add.f32 	%f272, %f270, %f271;
	selp.f32 	%f379, %f270, %f272, %p39;
	setp.ne.s32 	%p40, %r186, 0;
	@%p40 bra 	$L__BB2_24;
	shr.u32 	%r220, %r7, 3;
	and.b32  	%r221, %r220, 124;
	mov.u32 	%r222, _ZZN3cub18CUB_300001_SM_10006detail6reduce18DeviceReduceKernelINS2_10policy_hubIfjN4cuda3std3__44plusIfEEE10Policy1000EN6thrust24THRUST_300001_SM_1000_NS6detail15normal_iteratorINSD_10device_ptrIdEEEEjS9_f16calculate_squareEEvT0_PT3_T1_NS0_13GridEvenShareISN_EET2_T4_E12temp_storage;
	add.s32 	%r223, %r222, %r221;
	st.shared.f32 	[%r223+16], %f379;
$L__BB2_24:
	bar.sync 	0;
	setp.ne.s32 	%p41, %r7, 0;
	@%p41 bra 	$L__BB2_48;
	setp.gt.u32 	%p42, %r6, 32;
	ld.shared.f32 	%f273, [_ZZN3cub18CUB_300001_SM_10006detail6reduce18DeviceReduceKernelINS2_10policy_hubIfjN4cuda3std3__44plusIfEEE10Policy1000EN6thrust24THRUST_300001_SM_1000_NS6detail15normal_iteratorINSD_10device_ptrIdEEEEjS9_f16calculate_squareEEvT0_PT3_T1_NS0_13GridEvenShareISN_EET2_T4_E12temp_storage+20];
	add.f32 	%f274, %f379, %f273;
	selp.f32 	%f275, %f274, %f379, %p42;
	setp.gt.u32 	%p43, %r6, 64;
	ld.shared.f32 	%f276, [_ZZN3cub18CUB_300001_SM_10006detail6reduce18DeviceReduceKernelINS2_10policy_hubIfjN4cuda3std3__44plusIfEEE10Policy1000EN6thrust24THRUST_300001_SM_1000_NS6detail15normal_iteratorINSD_10device_ptrIdEEEEjS9_f16calculate_squareEEvT0_PT3_T1_NS0_13GridEvenShareISN_EET2_T4_E12temp_storage+24];
	add.f32 	%f277, %f276, %f275;
	selp.f32 	%f278, %f277, %f275, %p43;
	setp.gt.u32 	%p44, %r6, 96;
	ld.shared.f32 	%f279, [_ZZN3cub18CUB_300001_SM_10006detail6reduce18DeviceReduceKernelINS2_10policy_hubIfjN4cuda3std3__44plusIfEEE10Policy1000EN6thrust24THRUST_300001_SM_1000_NS6detail15normal_iteratorINSD_10device_ptrIdEEEEjS9_f16calculate_squareEEvT0_PT3_T1_NS0_13GridEvenShareISN_EET2_T4_E12temp_storage+28];
	add.f32 	%f280, %f279, %f278;
	selp.f32 	%f281, %f280, %f278, %p44;
	setp.gt.u32 	%p45, %r6, 128;
	ld.shared.f32 	%f282, [_ZZN3cub18CUB_300001_SM_10006detail6reduce18DeviceReduceKernelINS2_10policy_hubIfjN4cuda3std3__44plusIfEEE10Policy1000EN6thrust24THRUST_300001_SM_1000_NS6detail15normal_iteratorINSD_10device_ptrIdEEEEjS9_f16calculate_squareEEvT0_PT3_T1_NS0_13GridEvenShareISN_EET2_T4_E12temp_storage+32];
	add.f32 	%f283, %f282, %f281;
	selp.f32 	%f284, %f283, %f281, %p45;
	setp.gt.u32 	%p46, %r6, 160;
	ld.shared.f32 	%f285, [_ZZN3cub18CUB_300001_SM_10006detail6reduce18DeviceReduceKernelINS2_10policy_hubIfjN4cuda3std3__44plusIfEEE10Policy1000EN6thrust24THRUST_300001_SM_1000_NS6detail15normal_iteratorINSD_10device_ptrIdEEEEjS9_f16calculate_squareEEvT0_PT3_T1_NS0_13GridEvenShareISN_EET2_T4_E12temp_storage+36];
	add.f32 	%f286, %f285, %f284;
	selp.f32 	%f287, %f286, %f284, %p46;
	setp.gt.u32 	%p47, %r6, 192;
	ld.shared.f32 	%f288, [_ZZN3cub18CUB_300001_SM_10006detail6reduce18DeviceReduceKernelINS2_10policy_hubIfjN4cuda3std3__44plusIfEEE10Policy1000EN6thrust24THRUST_300001_SM_1000_NS6detail15normal_iteratorINSD_10device_ptrIdEEEEjS9_f16calculate_squareEEvT0_PT3_T1_NS0_13GridEvenShareISN_EET2_T4_E12temp_storage+40];
	add.f32 	%f289, %f288, %f287;
	selp.f32 	%f290, %f289, %f287, %p47;
	setp.gt.u32 	%p48, %r6, 224;
	ld.shared.f32 	%f291, [_ZZN3cub18CUB_300001_SM_10006detail6reduce18DeviceReduceKernelINS2_10policy_hubIfjN4cuda3std3__44plusIfEEE10Policy1000EN6thrust24THRUST_300001_SM_1000_NS6detail15normal_iteratorINSD_10device_ptrIdEEEEjS9_f16calculate_squareEEvT0_PT3_T1_NS0_13GridEvenShareISN_EET2_T4_E12temp_storage+44];
	add.f32 	%f292, %f291, %f290;
	selp.f32 	%f293, %f292, %f290, %p48;
	setp.gt.u32 	%p49, %r6, 256;
	ld.shared.f32 	%f294, [_ZZN3cub18CUB_300001_SM_10006detail6reduce18DeviceReduceKernelINS2_10policy_hubIfjN4cuda3std3__44plusIfEEE10Policy1000EN6thrust24THRUST_300001_SM_1000_NS6detail15normal_iteratorINSD_10device_ptrIdEEEEjS9_f16calculate_squareEEvT0_PT3_T1_NS0_13GridEvenShareISN_EET2_T4_E12temp_storage+48];
	add.f32 	%f295, %f294, %f293;
	selp.f32 	%f296, %f295, %f293, %p49;
	setp.gt.u32 	%p50, %r6, 288;
	ld.shared.f32 	%f297, [_ZZN3cub18CUB_300001_SM_10006detail6reduce18DeviceReduceKernelINS2_10policy_hubIfjN4cuda3std3__44plusIfEEE10Policy1000EN6thrust24THRUST_300001_SM_1000_NS6detail15normal_iteratorINSD_10device_ptrIdEEEEjS9_f16calculate_squareEEvT0_PT3_T1_NS0_13GridEvenShareISN_EET2_T4_E12temp_storage+52];
	add.f32 	%f298, %f297, %f296;
	selp.f32 	%f299, %f298, %f296, %p50;
	setp.gt.u32 	%p51, %r6, 320;
	ld.shared.f32 	%f300, [_ZZN3cub18CUB_300001_SM_10006detail6reduce18DeviceReduceKernelINS2_10policy_hubIfjN4cuda3std3__44plusIfEEE10Policy1000EN6thrust24THRUST_300001_SM_1000_NS6detail15normal_iteratorINSD_10device_ptrIdEEEEjS9_f16calculate_squareEEvT0_PT3_T1_NS0_13GridEvenShareISN_EET2_T4_E12temp_storage+56];
	add.f32 	%f301, %f300, %f299;
	selp.f32 	%f302, %f301, %f299, %p51;
	setp.gt.u32 	%p52, %r6, 352;
	ld.shared.f32 	%f303, [_ZZN3cub18CUB_300001_SM_10006detail6reduce18DeviceReduceKernelINS2_10policy_hubIfjN4cuda3std3__44plusIfEEE10Policy1000EN6thrust24THRUST_300001_SM_1000_NS6detail15normal_iteratorINSD_10device_ptrIdEEEEjS9_f16calculate_squareEEvT0_PT3_T1_NS0_13GridEvenShareISN_EET2_T4_E12temp_storage+60];
	add.f32 	%f304, %f303, %f302;
	selp.f32 	%f305, %f304, %f302, %p52;
	setp.gt.u32 	%p53, %r6, 384;
	ld.shared.f32 	%f306, [_ZZN3cub18CUB_300001_SM_10006detail6reduce18DeviceReduceKernelINS2_10policy_hubIfjN4cuda3std3__44plusIfEEE10Policy1000EN6thrust24THRUST_300001_SM_1000_NS6detail15normal_iteratorINSD_10device_ptrIdEEEEjS9_f16calculate_squareEEvT0_PT3_T1_NS0_13GridEvenShareISN_EET2_T4_E12temp_storage+64];
	add.f32 	%f307, %f306, %f305;
	selp.f32 	%f308, %f307, %f305, %p53;
	setp.gt.u32 	%p54, %r6, 416;
	ld.shared.f32 	%f309, [_ZZN3cub18CUB_300001_SM_10006detail6reduce18DeviceReduceKernelINS2_10policy_hubIfjN4cuda3std3__44plusIfEEE10Policy1000EN6thrust24THRUST_300001_SM_1000_NS6detail15normal_iteratorINSD_10device_ptrIdEEEEjS9_f16calculate_squareEEvT0_PT3_T1_NS0_13GridEvenShareISN_EET2_T4_E12temp_storage+68];
	add.f32 	%f310, %f309, %f308;
	selp.f32 	%f311, %f310, %f308, %p54;
	setp.gt.u32 	%p55, %r6, 448;
	ld.shared.f32 	%f312, [_ZZN3cub18CUB_300001_SM_10006detail6reduce18DeviceReduceKernelINS2_10policy_hubIfjN4cuda3std3__44plusIfEEE10Policy1000EN6thrust24THRUST_300001_SM_1000_NS6detail15normal_iteratorINSD_10device_ptrIdEEEEjS9_f16calculate_squareEEvT0_PT3_T1_NS0_13GridEvenShareISN_EET2_T4_E12temp_storage+72];
	add.f32 	%f313, %f312, %f311;
	selp.f32 	%f314, %f313, %f311, %p55;
	setp.gt.u32 	%p56, %r6, 480;
	ld.shared.f32 	%f315, [_ZZN3cub18CUB_300001_SM_10006detail6reduce18DeviceReduceKernelINS2_10policy_hubIfjN4cuda3std3__44plusIfEEE10Policy1000EN6thrust24THRUST_300001_SM_1000_NS6detail15normal_iteratorINSD_10device_ptrIdEEEEjS9_f16calculate_squareEEvT0_PT3_T1_NS0_13GridEvenShareISN_EET2_T4_E12temp_storage+76];
	add.f32 	%f316, %f315, %f314;
	selp.f32 	%f379, %f316, %f314, %p56;
	bra.uni 	$L__BB2_48;
$L__BB2_26:
	mov.u32 	%r35, %tid.x;
	add.s32 	%r73, %r35, %r268;
	mul.wide.u32 	%rd4, %r73, 8;
	add.s64 	%rd5, %rd1, %rd4;
	ld.global.f64 	%fd1, [%rd5];
	mul.f64 	%fd2, %fd1, %fd1;
	cvt.rn.f32.f64 	%f41, %fd2;
	ld.global.f64 	%fd3, [%rd5+4096];
	mul.f64 	%fd4, %fd3, %fd3;
	cvt.rn.f32.f64 	%f42, %fd4;
	ld.global.f64 	%fd5, [%rd5+8192];
	mul.f64 	%fd6, %fd5, %fd5;
	cvt.rn.f32.f64 	%f43, %fd6;
	ld.global.f64 	%fd7, [%rd5+12288];
	mul.f64 	%fd8, %fd7, %fd7;
	cvt.rn.f32.f64 	%f44, %fd8;
	ld.global.f64 	%fd9, [%rd5+16384];
	mul.f64 	%fd10, %fd9, %fd9;
	cvt.rn.f32.f64 	%f45, %fd10;
	ld.global.f64 	%fd11, [%rd5+20480];
	mul.f64 	%fd12, %fd11, %fd11;
	cvt.rn.f32.f64 	%f46, %fd12;
	ld.global.f64 	%fd13, [%rd5+24576];
	mul.f64 	%fd14, %fd13, %fd13;
	cvt.rn.f32.f64 	%f47, %fd14;
	ld.global.f64 	%fd15, [%rd5+28672];
	mul.f64 	%fd16, %fd15, %fd15;
	cvt.rn.f32.f64 	%f48, %fd16;
	ld.global.f64 	%fd17, [%rd5+32768];
	mul.f64 	%fd18, %fd17, %fd17;
	cvt.rn.f32.f64 	%f49, %fd18;
	ld.global.f64 	%fd19, [%rd5+36864];
	mul.f64 	%fd20, %fd19, %fd19;
	cvt.rn.f32.f64 	%f50, %fd20;
	ld.global.f64 	%fd21, [%rd5+40960];
	mul.f64 	%fd22, %fd21, %fd21;
	cvt.rn.f32.f64 	%f51, %fd22;
	ld.global.f64 	%fd23, [%rd5+45056];
	mul.f64 	%fd24, %fd23, %fd23;
	cvt.rn.f32.f64 	%f52, %fd24;
	ld.global.f64 	%fd25, [%rd5+49152];
	mul.f64 	%fd26, %fd25, %fd25;
	cvt.rn.f32.f64 	%f53, %fd26;
	ld.global.f64 	%fd27, [%rd5+53248];
	mul.f64 	%fd28, %fd27, %fd27;
	cvt.rn.f32.f64 	%f54, %fd28;
	ld.global.f64 	%fd29, [%rd5+57344];
	mul.f64 	%fd30, %fd29, %fd29;
	cvt.rn.f32.f64 	%f55, %fd30;
	ld.global.f64 	%fd31, [%rd5+61440];
	mul.f64 	%fd32, %fd31, %fd31;
	cvt.rn.f32.f64 	%f56, %fd32;
	add.f32 	%f57, %f41, %f42;
	add.f32 	%f58, %f43, %f44;
	add.f32 	%f59, %f45, %f46;
	add.f32 	%f60, %f47, %f48;
	add.f32 	%f61, %f49, %f50;
	add.f32 	%f62, %f51, %f52;
	add.f32 	%f63, %f53, %f54;
	add.f32 	%f64, %f55, %f56;
	add.f32 	%f65, %f57, %f58;
	add.f32 	%f66, %f59, %f60;
	add.f32 	%f67, %f61, %f62;
	add.f32 	%f68, %f63, %f64;
	add.f32 	%f69, %f65, %f66;
	add.f32 	%f70, %f67, %f68;
	add.f32 	%f378, %f69, %f70;
	setp.lt.u32 	%p2, %r6, %r4;
	@%p2 bra 	$L__BB2_44;
	add.s32 	%r36, %r1, -8192;
	add.s32 	%r37, %r4, %r268;
	not.b32 	%r75, %r35;
	add.s32 	%r76, %r75, %r1;
	sub.s32 	%r77, %r76, %r4;
	sub.s32 	%r265, %r77, %r268;
	add.s32 	%r78, %r37, %r35;
	add.s32 	%r264, %r78, 4096;
	mov.b32 	%r267, 0;
	mov.u32 	%r266, %r37;
$L__BB2_28:
	add.s32 	%r268, %r268, %r4;
	setp.gt.u32 	%p3, %r268, %r36;
	@%p3 bra 	$L__BB2_30;
	add.s32 	%r79, %r35, %r268;
	mul.wide.u32 	%rd6, %r79, 8;
	add.s64 	%rd7, %rd1, %rd6;
	ld.global.f64 	%fd33, [%rd7];
	mul.f64 	%fd34, %fd33, %fd33;
	cvt.rn.f32.f64 	%f71, %fd34;
	ld.global.f64 	%fd35, [%rd7+4096];
	mul.f64 	%fd36, %fd35, %fd35;
	cvt.rn.f32.f64 	%f72, %fd36;
	ld.global.f64 	%fd37, [%rd7+8192];
	mul.f64 	%fd38, %fd37, %fd37;
	cvt.rn.f32.f64 	%f73, %fd38;
	ld.global.f64 	%fd39, [%rd7+12288];
	mul.f64 	%fd40, %fd39, %fd39;
	cvt.rn.f32.f64 	%f74, %fd40;
	ld.global.f64 	%fd41, [%rd7+16384];
	mul.f64 	%fd42, %fd41, %fd41;
	cvt.rn.f32.f64 	%f75, %fd42;
	ld.global.f64 	%fd43, [%rd7+20480];
	mul.f64 	%fd44, %fd43, %fd43;
	cvt.rn.f32.f64 	%f76, %fd44;
	ld.global.f64 	%fd45, [%rd7+24576];
	mul.f64 	%fd46, %fd45, %fd45;
	cvt.rn.f32.f64 	%f77, %fd46;
	ld.global.f64 	%fd47, [%rd7+28672];
	mul.f64 	%fd48, %fd47, %fd47;
	cvt.rn.f32.f64 	%f78, %fd48;
	ld.global.f64 	%fd49, [%rd7+32768];
	mul.f64 	%fd50, %fd49, %fd49;
	cvt.rn.f32.f64 	%f79, %fd50;
	ld.global.f64 	%fd51, [%rd7+36864];
	mul.f64 	%fd52, %fd51, %fd51;
	cvt.rn.f32.f64 	%f80, %fd52;
	ld.global.f64 	%fd53, [%rd7+40960];
	mul.f64 	%fd54, %fd53, %fd53;
	cvt.rn.f32.f64 	%f81, %fd54;
	ld.global.f64 	%fd55, [%rd7+45056];
	mul.f64 	%fd56, %fd55, %fd55;
	cvt.rn.f32.f64 	%f82, %fd56;
	ld.global.f64 	%fd57, [%rd7+49152];
	mul.f64 	%fd58, %fd57, %fd57;
	cvt.rn.f32.f64 	%f83, %fd58;
	ld.global.f64 	%fd59, [%rd7+53248];
	mul.f64 	%fd60, %fd59, %fd59;
	cvt.rn.f32.f64 	%f84, %fd60;
	ld.global.f64 	%fd61, [%rd7+57344];
	mul.f64 	%fd62, %fd61, %fd61;
	cvt.rn.f32.f64 	%f85, %fd62;
	ld.global.f64 	%fd63, [%rd7+61440];
	mul.f64 	%fd64, %fd63, %fd63;
	cvt.rn.f32.f64 	%f86, %fd64;
	add.f32 	%f87, %f378, %f71;
	add.f32 	%f88, %f72, %f73;
	add.f32 	%f89, %f74, %f75;
	add.f32 	%f90, %f76, %f77;
	add.f32 	%f91, %f78, %f79;
	add.f32 	%f92, %f80, %f81;
	add.f32 	%f93, %f82, %f83;
	add.f32 	%f94, %f84, %f85;
	add.f32 	%f95, %f87, %f88;
	add.f32 	%f96, %f89, %f90;
	add.f32 	%f97, %f91, %f92;
	add.f32 	%f98, %f93, %f94;
	add.f32 	%f99, %f95, %f96;
	add.f32 	%f100, %f97, %f98;
	add.f32 	%f101, %f99, %f100;
	add.f32 	%f378, %f101, %f86;
	sub.s32 	%r80, %r1, %r268;
	setp.lt.u32 	%p4, %r80, %r4;
	add.s32 	%r267, %r267, 1;
	add.s32 	%r266, %r266, %r4;
	sub.s32 	%r265, %r265, %r4;
	add.s32 	%r264, %r264, %r4;
	@%p4 bra 	$L__BB2_44;
	bra.uni 	$L__BB2_28;
$L__BB2_30:
	setp.le.u32 	%p5, %r1, %r268;
	sub.s32 	%r81, %r1, %r268;
	setp.ge.s32 	%p6, %r35, %r81;
	or.pred  	%p7, %p5, %p6;
	@%p7 bra 	$L__BB2_44;
	add.s32 	%r84, %r1, %r75;
	sub.s32 	%r85, %r84, %r37;
	mul.lo.s32 	%r86, %r2, %r267;
	shl.b32 	%r87, %r86, 13;
	sub.s32 	%r88, %r85, %r87;
	shr.u32 	%r89, %r88, 9;
	add.s32 	%r50, %r89, 1;
	and.b32  	%r51, %r50, 15;
	setp.lt.u32 	%p8, %r88, 7680;
	mov.u32 	%r273, %r35;
	@%p8 bra 	$L__BB2_35;
	or.b32  	%r271, %r35, 4096;
	shr.u32 	%r90, %r265, 9;
	add.s32 	%r91, %r90, 1;
	and.b32  	%r92, %r91, 16777200;
	neg.s32 	%r269, %r92;
$L__BB2_33:
	.pragma "nounroll";
	add.s32 	%r93, %r264, -4096;
	mul.wide.u32 	%rd8, %r93, 8;
	add.s64 	%rd9, %rd1, %rd8;
	ld.global.f64 	%fd65, [%rd9];
	mul.f64 	%fd66, %fd65, %fd65;
	cvt.rn.f32.f64 	%f103, %fd66;
	add.f32 	%f104, %f378, %f103;
	add.s32 	%r94, %r264, -3584;
	mul.wide.u32 	%rd10, %r94, 8;
	add.s64 	%rd11, %rd1, %rd10;
	ld.global.f64 	%fd67, [%rd11];
	mul.f64 	%fd68, %fd67, %fd67;
	cvt.rn.f32.f64 	%f105, %fd68;
	add.f32 	%f106, %f104, %f105;
	add.s32 	%r95, %r264, -3072;
	mul.wide.u32 	%rd12, %r95, 8;
	add.s64 	%rd13, %rd1, %rd12;
	ld.global.f64 	%fd69, [%rd13];
	mul.f64 	%fd70, %fd69, %fd69;
	cvt.rn.f32.f64 	%f107, %fd70;
	add.f32 	%f108, %f106, %f107;
	add.s32 	%r96, %r264, -2560;
	mul.wide.u32 	%rd14, %r96, 8;
	add.s64 	%rd15, %rd1, %rd14;
	ld.global.f64 	%fd71, [%rd15];
	mul.f64 	%fd72, %fd71, %fd71;
	cvt.rn.f32.f64 	%f109, %fd72;
	add.f32 	%f110, %f108, %f109;
	add.s32 	%r97, %r264, -2048;
	mul.wide.u32 	%rd16, %r97, 8;
	add.s64 	%rd17, %rd1, %rd16;
	ld.global.f64 	%fd73, [%rd17];
	mul.f64 	%fd74, %fd73, %fd73;
	cvt.rn.f32.f64 	%f111, %fd74;
	add.f32 	%f112, %f110, %f111;
	add.s32 	%r98, %r264, -1536;
	mul.wide.u32 	%rd18, %r98, 8;
	add.s64 	%rd19, %rd1, %rd18;
	ld.global.f64 	%fd75, [%rd19];
	mul.f64 	%fd76, %fd75, %fd75;
	cvt.rn.f32.f64 	%f113, %fd76;
	add.f32 	%f114, %f112, %f113;
	add.s32 	%r99, %r264, -1024;
	mul.wide.u32 	%rd20, %r99, 8;
	add.s64 	%rd21, %rd1, %rd20;
	ld.global.f64 	%fd77, [%rd21];
	mul.f64 	%fd78, %fd77, %fd77;
	cvt.rn.f32.f64 	%f115, %fd78;
	add.f32 	%f116, %f114, %f115;
	add.s32 	%r100, %r264, 3584;
	add.s32 	%r101, %r264, -512;
	mul.wide.u32 	%rd22, %r101, 8;
	add.s64 	%rd23, %rd1, %rd22;
	ld.global.f64 	%fd79, [%rd23];
	mul.f64 	%fd80, %fd79, %fd79;
	cvt.rn.f32.f64 	%f117, %fd80;
	add.f32 	%f118, %f116, %f117;
	mul.wide.u32 	%rd24, %r264, 8;
	add.s64 	%rd25, %rd1, %rd24;
	ld.global.f64 	%fd81, [%rd25];
	mul.f64 	%fd82, %fd81, %fd81;
	cvt.rn.f32.f64 	%f119, %fd82;
	add.f32 	%f120, %f118, %f119;
	add.s32 	%r102, %r264, 512;
	mul.wide.u32 	%rd26, %r102, 8;
	add.s64 	%rd27, %rd1, %rd26;
	ld.global.f64 	%fd83, [%rd27];
	mul.f64 	%fd84, %fd83, %fd83;
	cvt.rn.f32.f64 	%f121, %fd84;
	add.f32 	%f122, %f120, %f121;
	add.s32 	%r103, %r264, 1024;
	mul.wide.u32 	%rd28, %r103, 8;
	add.s64 	%rd29, %rd1, %rd28;
	ld.global.f64 	%fd85, [%rd29];
	mul.f64 	%fd86, %fd85, %fd85;
	cvt.rn.f32.f64 	%f123, %fd86;
	add.f32 	%f124, %f122, %f123;
	add.s32 	%r104, %r264, 1536;
	mul.wide.u32 	%rd30, %r104, 8;
	add.s64 	%rd31, %rd1, %rd30;
	ld.global.f64 	%fd87, [%rd31];
	mul.f64 	%fd88, %fd87, %fd87;
	cvt.rn.f32.f64 	%f125, %fd88;
	add.f32 	%f126, %f124, %f125;
	add.s32 	%r105, %r264, 2048;
	mul.wide.u32 	%rd32, %r105, 8;
	add.s64 	%rd33, %rd1, %rd32;
	ld.global.f64 	%fd89, [%rd33];
	mul.f64 	%fd90, %fd89, %fd89;
	cvt.rn.f32.f64 	%f127, %fd90;
	add.f32 	%f128, %f126, %f127;
	add.s32 	%r106, %r264, 2560;
	mul.wide.u32 	%rd34, %r106, 8;
	add.s64 	%rd35, %rd1, %rd34;
	ld.global.f64 	%fd91, [%rd35];
	mul.f64 	%fd92, %fd91, %fd91;
	cvt.rn.f32.f64 	%f129, %fd92;
	add.f32 	%f130, %f128, %f129;
	add.s32 	%r107, %r264, 3072;
	mul.wide.u32 	%rd36, %r107, 8;
	add.s64 	%rd37, %rd1, %rd36;
	ld.global.f64 	%fd93, [%rd37];
	mul.f64 	%fd94, %fd93, %fd93;
	cvt.rn.f32.f64 	%f131, %fd94;
	add.f32 	%f132, %f130, %f131;
	mul.wide.u32 	%rd38, %r100, 8;
	add.s64 	%rd39, %rd1, %rd38;
	ld.global.f64 	%fd95, [%rd39];
	mul.f64 	%fd96, %fd95, %fd95;
	cvt.rn.f32.f64 	%f133, %fd96;
	add.f32 	%f378, %f132, %f133;
	add.s32 	%r271, %r271, 8192;
	add.s32 	%r264, %r264, 8192;
	add.s32 	%r269, %r269, 16;
	setp.ne.s32 	%p9, %r269, 0;
	@%p9 bra 	$L__BB2_33;
	add.s32 	%r273, %r271, -4096;
$L__BB2_35:
	setp.eq.s32 	%p10, %r51, 0;
	@%p10 bra 	$L__BB2_44;
	and.b32  	%r62, %r50, 7;
	setp.lt.u32 	%p11, %r51, 8;
	@%p11 bra 	$L__BB2_38;
	add.s32 	%r108, %r273, %r268;
	mul.wide.u32 	%rd40, %r108, 8;
	add.s64 	%rd41, %rd1, %rd40;
	ld.global.f64 	%fd97, [%rd41];
	mul.f64 	%fd98, %fd97, %fd97;
	cvt.rn.f32.f64 	%f135, %fd98;
	add.f32 	%f136, %f378, %f135;
	add.s32 	%r109, %r108, 512;
	mul.wide.u32 	%rd42, %r109, 8;
	add.s64 	%rd43, %rd1, %rd42;
	ld.global.f64 	%fd99, [%rd43];
	mul.f64 	%fd100, %fd99, %fd99;
	cvt.rn.f32.f64 	%f137, %fd100;
	add.f32 	%f138, %f136, %f137;
	add.s32 	%r110, %r108, 1024;
	mul.wide.u32 	%rd44, %r110, 8;
	add.s64 	%rd45, %rd1, %rd44;
	ld.global.f64 	%fd101, [%rd45];
	mul.f64 	%fd102, %fd101, %fd101;
	cvt.rn.f32.f64 	%f139, %fd102;
	add.f32 	%f140, %f138, %f139;
	add.s32 	%r111, %r108, 1536;
	mul.wide.u32 	%rd46, %r111, 8;
	add.s64 	%rd47, %rd1, %rd46;
	ld.global.f64 	%fd103, [%rd47];
	mul.f64 	%fd104, %fd103, %fd103;
	cvt.rn.f32.f64 	%f141, %fd104;
	add.f32 	%f142, %f140, %f141;
	add.s32 	%r112, %r108, 2048;
	mul.wide.u32 	%rd48, %r112, 8;
	add.s64 	%rd49, %rd1, %rd48;
	ld.global.f64 	%fd105, [%rd49];
	mul.f64 	%fd106, %fd105, %fd105;
	cvt.rn.f32.f64 	%f143, %fd106;
	add.f32 	%f144, %f142, %f143;
	add.s32 	%r113, %r108, 2560;
	mul.wide.u32 	%rd50, %r113, 8;
	add.s64 	%rd51, %rd1, %rd50;
	ld.global.f64 	%fd107, [%rd51];
	mul.f64 	%fd108, %fd107, %fd107;
	cvt.rn.f32.f64 	%f145, %fd108;
	add.f32 	%f146, %f144, %f145;
	add.s32 	%r114, %r108, 3072;
	mul.wide.u32 	%rd52, %r114, 8;
	add.s64 	%rd53, %rd1, %rd52;
	ld.global.f64 	%fd109, [%rd53];
	mul.f64 	%fd110, %fd109, %fd109;
	cvt.rn.f32.f64 	%f147, %fd110;
	add.f32 	%f148, %f146, %f147;
	add.s32 	%r115, %r108, 3584;
	mul.wide.u32 	%rd54, %r115, 8;
	add.s64 	%rd55, %rd1, %rd54;
	ld.global.f64 	%fd111, [%rd55];
	mul.f64 	%fd112, %fd111, %fd111;
	cvt.rn.f32.f64 	%f149, %fd112;
	add.f32 	%f378, %f148, %f149;
	add.s32 	%r273, %r273, 4096;
$L__BB2_38:
	setp.eq.s32 	%p12, %r62, 0;
	@%p12 bra 	$L__BB2_44;
	setp.lt.u32 	%p13, %r62, 4;
	@%p13 bra 	$L__BB2_41;
	add.s32 	%r116, %r273, %r268;
	mul.wide.u32 	%rd56, %r116, 8;
	add.s64 	%rd57, %rd1, %rd56;
	ld.global.f64 	%fd113, [%rd57];
	mul.f64 	%fd114, %fd113, %fd113;
	cvt.rn.f32.f64 	%f151, %fd114;
	add.f32 	%f152, %f378, %f151;
	add.s32 	%r117, %r116, 512;
	mul.wide.u32 	%rd58, %r117, 8;
	add.s64 	%rd59, %rd1, %rd58;
	ld.global.f64 	%fd115, [%rd59];
	mul.f64 	%fd116, %fd115, %fd115;
	cvt.rn.f32.f64 	%f153, %fd116;
	add.f32 	%f154, %f152, %f153;
	add.s32 	%r118, %r116, 1024;
	mul.wide.u32 	%rd60, %r118, 8;
	add.s64 	%rd61, %rd1, %rd60;
	ld.global.f64 	%fd117, [%rd61];
	mul.f64 	%fd118, %fd117, %fd117;
	cvt.rn.f32.f64 	%f155, %fd118;
	add.f32 	%f156, %f154, %f155;
	add.s32 	%r119, %r116, 1536;
	mul.wide.u32 	%rd62, %r119, 8;
	add.s64 	%rd63, %rd1, %rd62;
	ld.global.f64 	%fd119, [%rd63];
	mul.f64 	%fd120, %fd119, %fd119;
	cvt.rn.f32.f64 	%f157, %fd120;
	add.f32 	%f378, %f156, %f157;
	add.s32 	%r273, %r273, 2048;
$L__BB2_41:
	and.b32  	%r120, %r50, 3;
	setp.eq.s32 	%p14, %r120, 0;
	@%p14 bra 	$L__BB2_44;
	add.s32 	%r276, %r273, %r266;
	cvt.u16.u32 	%rs1, %r265;
	shr.u16 	%rs2, %rs1, 9;
	add.s16 	%rs3, %rs2, 1;
	cvt.u32.u16 	%r121, %rs3;
	and.b32  	%r122, %r121, 3;
	neg.s32 	%r275, %r122;
$L__BB2_43:
	.pragma "nounroll";
	mul.wide.u32 	%rd64, %r276, 8;
	add.s64 	%rd65, %rd1, %rd64;
	ld.global.f64 	%fd121, [%rd65];
	mul.f64 	%fd122, %fd121, %fd121;
	cvt.rn.f32.f64 	%f158, %fd122;
	add.f32 	%f378, %f378, %f158;
	add.s32 	%r276, %r276, 512;
	add.s32 	%r275, %r275, 1;
	setp.ne.s32 	%p15, %r275, 0;
	@%p15 bra 	$L__BB2_43;
$L__BB2_44:
	// begin inline asm
	mov.u32 %r123, %laneid;
	// end inline asm
	mov.b32 	%r125, %f378;
	mov.b32 	%r126, 1;
	mov.b32 	%r147, 31;
	mov.b32 	%r148, -1;
	// begin inline asm
	shfl.sync.down.b32 %r124, %r125, %r126, %r147, %r148;
	// end inline asm
	setp.gt.s32 	%p16, %r123, 30;
	mov.b32 	%f159, %r124;
	add.f32 	%f160, %f378, %f159;
	selp.f32 	%f161, %f378, %f160, %p16;
	mov.b32 	%r130, %f161;
	mov.b32 	%r131, 2;
	// begin inline asm
	shfl.sync.down.b32 %r129, %r130, %r131, %r147, %r148;
	// end inline asm
	setp.gt.s32 	%p17, %r123, 29;
	mov.b32 	%f162, %r129;
	add.f32 	%f163, %f161, %f162;
	selp.f32 	%f164, %f161, %f163, %p17;
	mov.b32 	%r135, %f164;
	mov.b32 	%r136, 4;
	// begin inline asm
	shfl.sync.down.b32 %r134, %r135, %r136, %r147, %r148;
	// end inline asm
	setp.gt.s32 	%p18, %r123, 27;
	mov.b32 	%f165, %r134;
	add.f32 	%f166, %f164, %f165;
	selp.f32 	%f167, %f164, %f166, %p18;
	mov.b32 	%r140, %f167;
	mov.b32 	%r141, 8;
	// begin inline asm
	shfl.sync.down.b32 %r139, %r140, %r141, %r147, %r148;
	// end inline asm
	setp.gt.s32 	%p19, %r123, 23;
	mov.b32 	%f168, %r139;
	add.f32 	%f169, %f167, %f168;
	selp.f32 	%f170, %f167, %f169, %p19;
	mov.b32 	%r145, %f170;
	mov.b32 	%r146, 16;
	// begin inline asm
	shfl.sync.down.b32 %r144, %r145, %r146, %r147, %r148;
	// end inline asm
	setp.gt.s32 	%p20, %r123, 15;
	mov.b32 	%f171, %r144;
	add.f32 	%f37, %f170, %f171;
	selp.f32 	%f379, %f170, %f37, %p20;
	setp.ne.s32 	%p21, %r123, 0;
	@%p21 bra 	$L__BB2_46;
	shr.u32 	%r149, %r35, 3;
	and.b32  	%r150, %r149, 124;
	mov.u32 	%r151, _ZZN3cub18CUB_300001_SM_10006detail6reduce18DeviceReduceKernelINS2_10policy_hubIfjN4cuda3std3__44plusIfEEE10Policy1000EN6thrust24THRUST_300001_SM_1000_NS6detail15normal_iteratorINSD_10device_ptrIdEEEEjS9_f16calculate_squareEEvT0_PT3_T1_NS0_13GridEvenShareISN_EET2_T4_E12temp_storage;
	add.s32 	%r152, %r151, %r150;
	st.shared.f32 	[%r152+16], %f37;
$L__BB2_46:
	bar.sync 	0;
	setp.ne.s32 	%p22, %r35, 0;
	@%p22 bra 	$L__BB2_48;
	ld.shared.f32 	%f172, [_ZZN3cub18CUB_300001_SM_10006detail6reduce18DeviceReduceKernelINS2_10policy_hubIfjN4cuda3std3__44plusIfEEE10Policy1000EN6thrust24THRUST_300001_SM_1000_NS6detail15normal_iteratorINSD_10device_ptrIdEEEEjS9_f16calculate_squareEEvT0_PT3_T1_NS0_13GridEvenShareISN_EET2_T4_E12temp_storage+20];
	add.f32 	%f173, %f379, %f172;
	ld.shared.f32 	%f174, [_ZZN3cub18CUB_300001_SM_10006detail6reduce18DeviceReduceKernelINS2_10policy_hubIfjN4cuda3std3__44plusIfEEE10Policy1000EN6thrust24THRUST_300001_SM_1000_NS6detail15normal_iteratorINSD_10device_ptrIdEEEEjS9_f16calculate_squareEEvT0_PT3_T1_NS0_13GridEvenShareISN_EET2_T4_E12temp_storage+24];
	add.f32 	%f175, %f173, %f174;
	ld.shared.f32 	%f176, [_ZZN3cub18CUB_300001_SM_10006detail6reduce18DeviceReduceKernelINS2_10policy_hubIfjN4cuda3std3__44plusIfEEE10Policy1000EN6thrust24THRUST_300001_SM_1000_NS6detail15normal_iteratorINSD_10device_ptrIdEEEEjS9_f16calculate_squareEEvT0_PT3_T1_NS0_13GridEvenShareISN_EET2_T4_E12temp_storage+28];
	add.f32 	%f177, %f175, %f176;
	ld.shared.f32 	%f178, [_ZZN3cub18CUB_300001_SM_10006detail6reduce18DeviceReduceKernelINS2_10policy_hubIfjN4cuda3std3__44plusIfEEE10Policy1000EN6thrust24THRUST_300001_SM_1000_NS6detail15normal_iteratorINSD_10device_ptrIdEEEEjS9_f16calculate_squareEEvT0_PT3_T1_NS0_13GridEvenShareISN_EET2_T4_E12temp_storage+32];
	add.f32 	%f179, %f177, %f178;
	ld.shared.f32 	%f180, [_ZZN3cub18CUB_300001_SM_10006detail6reduce18DeviceReduceKernelINS2_10policy_hubIfjN4cuda3std3__44plusIfEEE10Policy1000EN6thrust24THRUST_300001_SM_1000_NS6detail15normal_iteratorINSD_10device_ptrIdEEEEjS9_f16calculate_squareEEvT0_PT3_T1_NS0_13GridEvenShareISN_EET2_T4_E12temp_storage+36];
	add.f32 	%f181, %f179, %f180;
	ld.shared.f32 	%f182, [_ZZN3cub18CUB_300001_SM_10006detail6reduce18DeviceReduceKernelINS2_10policy_hubIfjN4cuda3std3__44plusIfEEE10Policy1000EN6thrust24THRUST_300001_SM_1000_NS6detail15normal_iteratorINSD_10device_ptrIdEEEEjS9_f16calculate_squareEEvT0_PT3_T1_NS0_13GridEvenShareISN_EET2_T4_E12temp_storage+40];
	add.f32 	%f183, %f181, %f182;
	ld.shared.f32 	%f184, [_ZZN3cub18CUB_300001_SM_10006detail6reduce18DeviceReduceKernelINS2_10policy_hubIfjN4cuda3std3__44plusIfEEE10Policy1000EN6thrust24THRUST_300001_SM_1000_NS6detail15normal_iteratorINSD_10device_ptrIdEEEEjS9_f16calculate_squareEEvT0_PT3_T1_NS0_13GridEvenShareISN_EET2_T4_E12temp_storage+44];
	add.f32 	%f185, %f183, %f184;
	ld.shared.f32 	%f186, [_ZZN3cub18CUB_300001_SM_10006detail6reduce18DeviceReduceKernelINS2_10policy_hubIfjN4cuda3std3__44plusIfEEE10Policy1000EN6thrust24THRUST_300001_SM_1000_NS6detail15normal_iteratorINSD_10device_ptrIdEEEEjS9_f16calculate_squareEEvT0_PT3_T1_NS0_13GridEvenShareISN_EET2_T4_E12temp_storage+48];
	add.f32 	%f187, %f185, %f186;
	ld.shared.f32 	%f188, [_ZZN3cub18CUB_300001_SM_10006detail6reduce18DeviceReduceKernelINS2_10policy_hubIfjN4cuda3std3__44plusIfEEE10Policy1000EN6thrust24THRUST_300001_SM_1000_NS6detail15normal_iteratorINSD_10device_ptrIdEEEEjS9_f16calculate_squareEEvT0_PT3_T1_NS0_13GridEvenShareISN_EET2_T4_E12temp_storage+52];
	add.f32 	%f189, %f187, %f188;
	ld.shared.f32 	%f190, [_ZZN3cub18CUB_300001_SM_10006detail6reduce18DeviceReduceKernelINS2_10policy_hubIfjN4cuda3std3__44plusIfEEE10Policy1000EN6thrust24THRUST_300001_SM_1000_NS6detail15normal_iteratorINSD_10device_ptrIdEEEEjS9_f16calculate_squareEEvT0_PT3_T1_NS0_13GridEvenShareISN_EET2_T4_E12temp_storage+56];
	add.f32 	%f191, %f189, %f190;
	ld.shared.f32 	%f192, [_ZZN3cub18CUB_300001_SM_10006detail6reduce18DeviceReduceKernelINS2_10policy_hubIfjN4cuda3std3__44plusIfEEE10Policy1000EN6thrust24THRUST_300001_SM_1000_NS6detail15normal_iteratorINSD_10device_ptrIdEEEEjS9_f16calculate_squareEEvT0_PT3_T1_NS0_13GridEvenShareISN_EET2_T4_E12temp_storage+60];
	add.f32 	%f193, %f191, %f192;
	ld.shared.f32 	%f194, [_ZZN3cub18CUB_300001_SM_10006detail6reduce18DeviceReduceKernelINS2_10policy_hubIfjN4cuda3std3__44plusIfEEE10Policy1000EN6thrust24THRUST_300001_SM_1000_NS6detail15normal_iteratorINSD_10device_ptrIdEEEEjS9_f16calculate_squareEEvT0_PT3_T1_NS0_13GridEvenShareISN_EET2_T4_E12temp_storage+64];
	add.f32 	%f195, %f193, %f194;
	ld.shared.f32 	%f196, [_ZZN3cub18CUB_300001_SM_10006detail6reduce18DeviceReduceKernelINS2_10policy_hubIfjN4cuda3std3__44plusIfEEE10Policy1000EN6thrust24THRUST_300001_SM_1000_NS6detail15normal_iteratorINSD_10device_ptrIdEEEEjS9_f16calculate_squareEEvT0_PT3_T1_NS0_13GridEvenShareISN_EET2_T4_E12temp_storage+68];
	add.f32 	%f197, %f195, %f196;
	ld.shared.f32 	%f198, [_ZZN3cub18CUB_300001_SM_10006detail6reduce18DeviceReduceKernelINS2_10policy_hubIfjN4cuda3std3__44plusIfEEE10Policy1000EN6thrust24THRUST_300001_SM_1000_NS6detail15normal_iteratorINSD_10device_ptrIdEEEEjS9_f16calculate_squareEEvT0_PT3_T1_NS0_13GridEvenShareISN_EET2_T4_E12temp_storage+72];
	add.f32 	%f199, %f197, %f198;
	ld.shared.f32 	%f200, [_ZZN3cub18CUB_300001_SM_10006detail6reduce18DeviceReduceKernelINS2_10policy_hubIfjN4cuda3std3__44plusIfEEE10Policy1000EN6thrust24THRUST_300001_SM_1000_NS6detail15normal_iteratorINSD_10device_ptrIdEEEEjS9_f16calculate_squareEEvT0_PT3_T1_NS0_13GridEvenShareISN_EET2_T4_E12temp_storage+76];
	add.f32 	%f379, %f199, %f200;
$L__BB2_48:
	mov.u32 	%r254, %tid.x;
	setp.ne.s32 	%p64, %r254, 0;
	@%p64 bra 	$L__BB2_50;
	cvta.to.global.u64 	%rd126, %rd2;
	mul.wide.u32 	%rd127, %r3, 4;
	add.s64 	%rd128, %rd126, %rd127;
	st.global.f32 	[%rd128], %f379;
$L__BB2_50:
	ret;

}
	// .globl	_ZN3cub18CUB_300001_SM_10006detail6reduce28DeviceReduceSingleTileKernelINS2_10policy_hubIfjN4cuda3std3__44plusIfEEE10Policy1000EPfSC_iS9_ffNS7_10__identityEEEvT0_T1_T2_T3_T4_T6_
.visible .entry _ZN3cub18CUB_300001_SM_10006detail6reduce28DeviceReduceSingleTileKernelINS2_10policy_hubIfjN4cuda3std3__44plusIfEEE10Policy1000EPfSC_iS9_ffNS7_10__identityEEEvT0_T1_T2_T3_T4_T6_(
	.param .u64 .ptr .align 1 _ZN3cub18CUB_300001_SM_10006detail6reduce28DeviceReduceSingleTileKernelINS2_10policy_hubIfjN4cuda3std3__44plusIfEEE10Policy1000EPfSC_iS9_ffNS7_10__identityEEEvT0_T1_T2_T3_T4_T6__param_0,
	.param .u64 .ptr .align 1 _ZN3cub18CUB_300001_SM_10006detail6reduce28DeviceReduceSingleTileKernelINS2_10policy_hubIfjN4cuda3std3__44plusIfEEE10Policy1000EPfSC_iS9_ffNS7_10__identityEEEvT0_T1_T2_T3_T4_T6__param_1,
	.param .u32 _ZN3cub18CUB_300001_SM_10006detail6reduce28DeviceReduceSingleTileKernelINS2_10policy_hubIfjN4cuda3std3__44plusIfEEE10Policy1000EPfSC_iS9_ffNS7_10__identityEEEvT0_T1_T2_T3_T4_T6__param_2,
	.param .align 1 .b8 _ZN3cub18CUB_300001_SM_10006detail6reduce28DeviceReduceSingleTileKernelINS2_10policy_hubIfjN4cuda3std3__44plusIfEEE10Policy1000EPfSC_iS9_ffNS7_10__identityEEEvT0_T1_T2_T3_T4_T6__param_3[1],
	.param .f32 _ZN3cub18CUB_300001_SM_10006detail6reduce28DeviceReduceSingleTileKernelINS2_10policy_hubIfjN4cuda3std3__44plusIfEEE10Policy1000EPfSC_iS9_ffNS7_10__identityEEEvT0_T1_T2_T3_T4_T6__param_4,
	.param .align 1 .b8 _ZN3cub18CUB_300001_SM_10006detail6reduce28DeviceReduceSingleTileKernelINS2_10policy_hubIfjN4cuda3std3__44plusIfEEE10Policy1000EPfSC_iS9_ffNS7_10__identityEEEvT0_T1_T2_T3_T4_T6__param_5[1]
)
.maxntid 512
.minnctapersm 1
{
	.reg .pred 	%p<113>;
	.reg .b32 	%r<407>;
	.reg .b32 	%f<531>;
	.reg .b64 	%rd<133>;
	// demoted variable
	.shared .align 4 .b8 _ZZN3cub18CUB_300001_SM_10006detail6reduce28DeviceReduceSingleTileKernelINS2_10policy_hubIfjN4cuda3std3__44plusIfEEE10Policy1000EPfSC_iS9_ffNS7_10__identityEEEvT0_T1_T2_T3_T4_T6_E12temp_storage[84];
	ld.param.u64 	%rd16, [_ZN3cub18CUB_300001_SM_10006detail6reduce28DeviceReduceSingleTileKernelINS2_10policy_hubIfjN4cuda3std3__44plusIfEEE10Policy1000EPfSC_iS9_ffNS7_10__identityEEEvT0_T1_T2_T3_T4_T6__param_0];
	ld.param.u64 	%rd17, [_ZN3cub18CUB_300001_SM_10006detail6reduce28DeviceReduceSingleTileKernelINS2_10policy_hubIfjN4cuda3std3__44plusIfEEE10Policy1000EPfSC_iS9_ffNS7_10__identityEEEvT0_T1_T2_T3_T4_T6__param_1];
	ld.param.u32 	%r67, [_ZN3cub18CUB_300001_SM_10006detail6reduce28DeviceReduceSingleTileKernelINS2_10policy_hubIfjN4cuda3std3__44plusIfEEE10Policy1000EPfSC_iS9_ffNS7_10__identityEEEvT0_T1_T2_T3_T4_T6__param_2];
	ld.param.f32 	%f58, [_ZN3cub18CUB_300001_SM_10006detail6reduce28DeviceReduceSingleTileKernelINS2_10policy_hubIfjN4cuda3std3__44plusIfEEE10Policy1000EPfSC_iS9_ffNS7_10__identityEEEvT0_T1_T2_T3_T4_T6__param_4];
	cvta.to.global.u64 	%rd1, %rd17;
	setp.ne.s32 	%p1, %r67, 0;
	@%p1 bra 	$L__BB3_3;
	mov.u32 	%r380, %tid.x;
	setp.ne.s32 	%p112, %r380, 0;
	@%p112 bra 	$L__BB3_74;
	st.global.f32 	[%rd1], %f58;
	bra.uni 	$L__BB3_74;
$L__BB3_3:
	and.b64  	%rd18, %rd16, 7;
	setp.ne.s64 	%p2, %rd18, 0;
	@%p2 bra 	$L__BB3_38;
	setp.gt.s32 	%p57, %r67, 8191;
	@%p57 bra 	$L__BB3_22;
	mov.u32 	%r1, %tid.x;
	setp.ge.s32 	%p74, %r1, %r67;
	mov.f32 	%f509, 0f00000000;
	mov.u32 	%r384, %r1;
	@%p74 bra 	$L__BB3_7;
	mul.wide.u32 	%rd121, %r1, 4;
	add.s64 	%rd120, %rd16, %rd121;
	// begin inline asm
	ld.global.nc.u32 %r300, [%rd120];
	// end inline asm
	mov.b32 	%f509, %r300;
	add.s32 	%r384, %r1, 512;
$L__BB3_7:
	setp.ge.s32 	%p75, %r384, %r67;
	@%p75 bra 	$L__BB3_13;
	not.b32 	%r301, %r384;
	add.s32 	%r4, %r67, %r301;
	and.b32  	%r302, %r4, 1536;
	setp.eq.s32 	%p76, %r302, 1536;
	@%p76 bra 	$L__BB3_11;
	mul.wide.u32 	%rd122, %r384, 4;
	add.s64 	%rd129, %rd16, %rd122;
	shr.u32 	%r303, %r4, 9;
	add.s32 	%r304, %r303, 1;
	and.b32  	%r305, %r304, 3;
	neg.s32 	%r382, %r305;
$L__BB3_10:
	.pragma "nounroll";
	// begin inline asm
	ld.global.nc.u32 %r306, [%rd129];
	// end inline asm
	mov.b32 	%f395, %r306;
	add.f32 	%f509, %f509, %f395;
	add.s32 	%r384, %r384, 512;
	add.s64 	%rd129, %rd129, 2048;
	add.s32 	%r382, %r382, 1;
	setp.ne.s32 	%p77, %r382, 0;
	@%p77 bra 	$L__BB3_10;
$L__BB3_11:
	setp.lt.u32 	%p78, %r4, 1536;
	@%p78 bra 	$L__BB3_13;
$L__BB3_12:
	mul.wide.s32 	%rd128, %r384, 4;
	add.s64 	%rd124, %rd16, %rd128;
	// begin inline asm
	ld.global.nc.u32 %r307, [%rd124];
	// end inline asm
	mov.b32 	%f396, %r307;
	add.f32 	%f397, %f509, %f396;
	add.s64 	%rd125, %rd124, 2048;
	// begin inline asm
	ld.global.nc.u32 %r308, [%rd125];
	// end inline asm
	mov.b32 	%f398, %r308;
	add.f32 	%f399, %f397, %f398;
	add.s64 	%rd126, %rd124, 4096;
	// begin inline asm
	ld.global.nc.u32 %r309, [%rd126];
	// end inline asm
	mov.b32 	%f400, %r309;
	add.f32 	%f401, %f399, %f400;
	add.s64 	%rd127, %rd124, 6144;
	// begin inline asm
	ld.global.nc.u32 %r310, [%rd127];
	// end inline asm
	mov.b32 	%f402, %r310;
	add.f32 	%f509, %f401, %f402;
	add.s32 	%r384, %r384, 2048;
	setp.lt.s32 	%p79, %r384, %r67;
	@%p79 bra 	$L__BB3_12;
$L__BB3_13:
	setp.lt.s32 	%p80, %r67, 512;
	@%p80 bra 	$L__BB3_18;
	// begin inline asm
	mov.u32 %r349, %laneid;
	// end inline asm
	mov.b32 	%r351, %f509;
	mov.b32 	%r352, 1;
	mov.b32 	%r373, 31;
	mov.b32 	%r374, -1;
	// begin inline asm
	shfl.sync.down.b32 %r350, %r351, %r352, %r373, %r374;
	// end inline asm
	setp.gt.s32 	%p104, %r349, 30;
	mov.b32 	%f461, %r350;
	add.f32 	%f462, %f509, %f461;
	selp.f32 	%f463, %f509, %f462, %p104;
	mov.b32 	%r356, %f463;
	mov.b32 	%r357, 2;
	// begin inline asm
	shfl.sync.down.b32 %r355, %r356, %r357, %r373, %r374;
	// end inline asm
	setp.gt.s32 	%p105, %r349, 29;
	mov.b32 	%f464, %r355;
	add.f32 	%f465, %f463, %f464;
	selp.f32 	%f466, %f463, %f465, %p105;
	mov.b32 	%r361, %f466;
	mov.b32 	%r362, 4;
	// begin inline asm
	shfl.sync.down.b32 %r360, %r361, %r362, %r373, %r374;
	// end inline asm
	setp.gt.s32 	%p106, %r349, 27;
	mov.b32 	%f467, %r360;
	add.f32 	%f468, %f466, %f467;
	selp.f32 	%f469, %f466, %f468, %p106;
	mov.b32 	%r366, %f469;
	mov.b32 	%r367, 8;
	// begin inline asm
	shfl.sync.down.b32 %r365, %r366, %r367, %r373, %r374;
	// end inline asm
	setp.gt.s32 	%p107, %r349, 23;
	mov.b32 	%f470, %r365;
	add.f32 	%f471, %f469, %f470;
	selp.f32 	%f472, %f469, %f471, %p107;
	mov.b32 	%r371, %f472;
	mov.b32 	%r372, 16;
	// begin inline asm
	shfl.sync.down.b32 %r370, %r371, %r372, %r373, %r374;
	// end inline asm
	setp.gt.s32 	%p108, %r349, 15;
	mov.b32 	%f473, %r370;
	add.f32 	%f10, %f472, %f473;
	selp.f32 	%f530, %f472, %f10, %p108;
	setp.ne.s32 	%p109, %r349, 0;
	@%p109 bra 	$L__BB3_16;
	shr.u32 	%r375, %r1, 3;
	and.b32  	%r376, %r375, 124;
	mov.u32 	%r377, _ZZN3cub18CUB_300001_SM_10006detail6reduce28DeviceReduceSingleTileKernelINS2_10policy_hubIfjN4cuda3std3__44plusIfEEE10Policy1000EPfSC_iS9_ffNS7_10__identityEEEvT0_T1_T2_T3_T4_T6_E12temp_storage;
	add.s32 	%r378, %r377, %r376;
	st.shared.f32 	[%r378+16], %f10;
$L__BB3_16:
	bar.sync 	0;
	setp.ne.s32 	%p110, %r1, 0;
	@%p110 bra 	$L__BB3_72;
	ld.shared.f32 	%f474, [_ZZN3cub18CUB_300001_SM_10006detail6reduce28DeviceReduceSingleTileKernelINS2_10policy_hubIfjN4cuda3std3__44plusIfEEE10Policy1000EPfSC_iS9_ffNS7_10__identityEEEvT0_T1_T2_T3_T4_T6_E12temp_storage+20];
	add.f32 	%f475, %f530, %f474;
	ld.shared.f32 	%f476, [_ZZN3cub18CUB_300001_SM_10006detail6reduce28DeviceReduceSingleTileKernelINS2_10policy_hubIfjN4cuda3std3__44plusIfEEE10Policy1000EPfSC_iS9_ffNS7_10__identityEEEvT0_T1_T2_T3_T4_T6_E12temp_storage+24];
	add.f32 	%f477, %f475, %f476;
	ld.shared.f32 	%f478, [_ZZN3cub18CUB_300001_SM_10006detail6reduce28DeviceReduceSingleTileKernelINS2_10policy_hubIfjN4cuda3std3__44plusIfEEE10Policy1000EPfSC_iS9_ffNS7_10__identityEEEvT0_T1_T2_T3_T4_T6_E12temp_storage+28];
	add.f32 	%f479, %f477, %f478;
	ld.shared.f32 	%f480, [_ZZN3cub18CUB_300001_SM_10006detail6reduce28DeviceReduceSingleTileKernelINS2_10policy_hubIfjN4cuda3std3__44plusIfEEE10Policy1000EPfSC_iS9_ffNS7_10__identityEEEvT0_T1_T2_T3_T4_T6_E12temp_storage+32];
	add.f32 	%f481, %f479, %f480;
	ld.shared.f32 	%f482, [_ZZN3cub18CUB_300001_SM_10006detail6reduce28DeviceReduceSingleTileKernelINS2_10policy_hubIfjN4cuda3std3__44plusIfEEE10Policy1000EPfSC_iS9_ffNS7_10__identityEEEvT0_T1_T2_T3_T4_T6_E12temp_storage+36];
	add.f32 	%f483, %f481, %f482;
	ld.shared.f32 	%f484, [_ZZN3cub18CUB_300001_SM_10006detail6reduce28DeviceReduceSingleTileKernelINS2_10policy_hubIfjN4cuda3std3__44plusIfEEE10Policy1000EPfSC_iS9_ffNS7_10__identityEEEvT0_T1_T2_T3_T4_T6_E12temp_storage+40];
	add.f32 	%f485, %f483, %f484;
	ld.shared.f32 	%f486, [_ZZN3cub18CUB_300001_SM_10006detail6reduce28DeviceReduceSingleTileKernelINS2_10policy_hubIfjN4cuda3std3__44plusIfEEE10Policy1000EPfSC_iS9_ffNS7_10__identityEEEvT0_T1_T2_T3_T4_T6_E12temp_storage+44];
	add.f32 	%f487, %f485, %f486;
	ld.shared.f32 	%f488, [_ZZN3cub18CUB_300001_SM_10006detail6reduce28DeviceReduceSingleTileKernelINS2_10policy_hubIfjN4cuda3std3__44plusIfEEE10Policy1000EPfSC_iS9_ffNS7_10__identityEEEvT0_T1_T2_T3_T4_T6_E12temp_storage+48];
	add.f32 	%f489, %f487, %f488;
	ld.shared.f32 	%f490, [_ZZN3cub18CUB_300001_SM_10006detail6reduce28DeviceReduceSingleTileKernelINS2_10policy_hubIfjN4cuda3std3__44plusIfEEE10Policy1000EPfSC_iS9_ffNS7_10__identityEEEvT0_T1_T2_T3_T4_T6_E12temp_storage+52];
	add.f32 	%f491, %f489, %f490;
	ld.shared.f32 	%f492, [_ZZN3cub18CUB_300001_SM_10006detail6reduce28DeviceReduceSingleTileKernelINS2_10policy_hubIfjN4cuda3std3__44plusIfEEE10Policy1000EPfSC_iS9_ffNS7_10__identityEEEvT0_T1_T2_T3_T4_T6_E12temp_storage+56];
	add.f32 	%f493, %f491, %f492;
	ld.shared.f32 	%f494, [_ZZN3cub18CUB_300001_SM_10006detail6reduce28DeviceReduceSingleTileKernelINS2_10policy_hubIfjN4cuda3std3__44plusIfEEE10Policy1000EPfSC_iS9_ffNS7_10__identityEEEvT0_T1_T2_T3_T4_T6_E12temp_storage+60];
	add.f32 	%f495, %f493, %f494;
	ld.shared.f32 	%f496, [_ZZN3cub18CUB_300001_SM_10006detail6reduce28DeviceReduceSingleTileKernelINS2_10policy_hubIfjN4cuda3std3__44plusIfEEE10Policy1000EPfSC_iS9_ffNS7_10__identityEEEvT0_T1_T2_T3_T4_T6_E12temp_storage+64];
	add.f32 	%f497, %f495, %f496;
	ld.shared.f32 	%f498, [_ZZN3cub18CUB_300001_SM_10006detail6reduce28DeviceReduceSingleTileKernelINS2_10policy_hubIfjN4cuda3std3__44plusIfEEE10Policy1000EPfSC_iS9_ffNS7_10__identityEEEvT0_T1_T2_T3_T4_T6_E12temp_storage+68];
	add.f32 	%f499, %f497, %f498;
	ld.shared.f32 	%f500, [_ZZN3cub18CUB_300001_SM_10006detail6reduce28DeviceReduceSingleTileKernelINS2_10policy_hubIfjN4cuda3std3__44plusIfEEE10Policy1000EPfSC_iS9_ffNS7_10__identityEEEvT0_T1_T2_T3_T4_T6_E12temp_storage+72];
	add.f32 	%f501, %f499, %f500;
	ld.shared.f32 	%f502, [_ZZN3cub18CUB_300001_SM_10006detail6reduce28DeviceReduceSingleTileKernelINS2_10policy_hubIfjN4cuda3std3__44plusIfEEE10Policy1000EPfSC_iS9_ffNS7_10__identityEEEvT0_T1_T2_T3_T4_T6_E12temp_storage+76];
	add.f32 	%f530, %f501, %f502;
	bra.uni 	$L__BB3_72;
$L__BB3_18:
	// begin inline asm
	mov.u32 %r311, %laneid;
	// end inline asm
	and.b32  	%r337, %r1, 992;
	add.s32 	%r338, %r337, 32;
	setp.gt.s32 	%p81, %r338, %r67;
	not.b32 	%r339, %r337;
	add.s32 	%r340, %r67, %r339;
	selp.b32 	%r335, %r340, 31, %p81;
	mov.b32 	%r313, %f509;
	mov.b32 	%r314, 1;
	mov.b32 	%r336, -1;
	// begin inline asm
	shfl.sync.down.b32 %r312, %r313, %r314, %r335, %r336;
	// end inline asm
	setp.lt.s32 	%p82, %r311, %r335;
	mov.b32 	%f403, %r312;
	add.f32 	%f404, %f509, %f403;
	selp.f32 	%f405, %f404, %f509, %p82;
	mov.b32 	%r318, %f405;
	mov.b32 	%r319, 2;
	// begin inline asm
	shfl.sync.down.b32 %r317, %r318, %r319, %r335, %r336;
	// end inline asm
	add.s32 	%r341, %r311, 2;
	setp.gt.s32 	%p83, %r341, %r335;
	mov.b32 	%f406, %r317;
	add.f32 	%f407, %f405, %f406;
	selp.f32 	%f408, %f405, %f407, %p83;
	mov.b32 	%r323, %f408;
	mov.b32 	%r324, 4;
	// begin inline asm
	shfl.sync.down.b32 %r322, %r323, %r324, %r335, %r336;
	// end inline asm
	add.s32 	%r342, %r311, 4;
	setp.gt.s32 	%p84, %r342, %r335;
	mov.b32 	%f409, %r322;
	add.f32 	%f410, %f408, %f409;
	selp.f32 	%f411, %f408, %f410, %p84;
	mov.b32 	%r328, %f411;
	mov.b32 	%r329, 8;
	// begin inline asm
	shfl.sync.down.b32 %r327, %r328, %r329, %r335, %r336;
	// end inline asm
	add.s32 	%r343, %r311, 8;
	setp.gt.s32 	%p85, %r343, %r335;
	mov.b32 	%f412, %r327;
	add.f32 	%f413, %f411, %f412;
	selp.f32 	%f414, %f411, %f413, %p85;
	mov.b32 	%r333, %f414;
	mov.b32 	%r334, 16;
	// begin inline asm
	shfl.sync.down.b32 %r332, %r333, %r334, %r335, %r336;
	// end inline asm
	add.s32 	%r344, %r311, 16;
	setp.gt.s32 	%p86, %r344, %r335;
	mov.b32 	%f415, %r332;
	add.f32 	%f416, %f414, %f415;
	selp.f32 	%f530, %f414, %f416, %p86;
	setp.ne.s32 	%p87, %r311, 0;
	@%p87 bra 	$L__BB3_20;
	shr.u32 	%r345, %r1, 3;
	and.b32  	%r346, %r345, 124;
	mov.u32 	%r347, _ZZN3cub18CUB_300001_SM_10006detail6reduce28DeviceReduceSingleTileKernelINS2_10policy_hubIfjN4cuda3std3__44plusIfEEE10Policy1000EPfSC_iS9_ffNS7_10__identityEEEvT0_T1_T2_T3_T4_T6_E12temp_storage;
	add.s32 	%r348, %r347, %r346;
	st.shared.f32 	[%r348+16], %f530;
$L__BB3_20:
	bar.sync 	0;
	setp.ne.s32 	%p88, %r1, 0;
	@%p88 bra 	$L__BB3_72;
	setp.gt.s32 	%p89, %r67, 32;
	ld.shared.f32 	%f417, [_ZZN3cub18CUB_300001_SM_10006detail6reduce28DeviceReduceSingleTileKernelINS2_10policy_hubIfjN4cuda3std3__44plusIfEEE10Policy1000EPfSC_iS9_ffNS7_10__identityEEEvT0_T1_T2_T3_T4_T6_E12temp_storage+20];
	add.f32 	%f418, %f530, %f417;
	selp.f32 	%f419, %f418, %f530, %p89;
	setp.gt.s32 	%p90, %r67, 64;
	ld.shared.f32 	%f420, [_ZZN3cub18CUB_300001_SM_10006detail6reduce28DeviceReduceSingleTileKernelINS2_10policy_hubIfjN4cuda3std3__44plusIfEEE10Policy1000EPfSC_iS9_ffNS7_10__identityEEEvT0_T1_T2_T3_T4_T6_E12temp_storage+24];
	add.f32 	%f421, %f420, %f419;
	selp.f32 	%f422, %f421, %f419, %p90;
	setp.gt.s32 	%p91, %r67, 96;
	ld.shared.f32 	%f423, [_ZZN3cub18CUB_300001_SM_10006detail6reduce28DeviceReduceSingleTileKernelINS2_10policy_hubIfjN4cuda3std3__44plusIfEEE10Policy1000EPfSC_iS9_ffNS7_10__identityEEEvT0_T1_T2_T3_T4_T6_E12temp_storage+28];
	add.f32 	%f424, %f423, %f422;
	selp.f32 	%f425, %f424, %f422, %p91;
	setp.gt.s32 	%p92, %r67, 128;
	ld.shared.f32 	%f426, [_ZZN3cub18CUB_300001_SM_10006detail6reduce28DeviceReduceSingleTileKernelINS2_10policy_hubIfjN4cuda3std3__44plusIfEEE10Policy1000EPfSC_iS9_ffNS7_10__identityEEEvT0_T1_T2_T3_T4_T6_E12temp_storage+32];
	add.f32 	%f427, %f426, %f425;
	selp.f32 	%f428, %f427, %f425, %p92;
	setp.gt.s32 	%p93, %r67, 160;
	ld.shared.f32 	%f429, [_ZZN3cub18CUB_300001_SM_10006detail6reduce28DeviceReduceSingleTileKernelINS2_10policy_hubIfjN4cuda3std3__44plusIfEEE10Policy1000EPfSC_iS9_ffNS7_10__identityEEEvT0_T1_T2_T3_T4_T6_E12temp_storage+36];
	add.f32 	%f430, %f429, %f428;
	selp.f32 	%f431, %f430, %f428, %p93;
	setp.gt.s32 	%p94, %r67, 192;
	ld.shared.f32 	%f432, [_ZZN3cub18CUB_300001_SM_10006detail6reduce28DeviceReduceSingleTileKernelINS2_10policy_hubIfjN4cuda3std3__44plusIfEEE10Policy1000EPfSC_iS9_ffNS7_10__identityEEEvT0_T1_T2_T3_T4_T6_E12temp_storage+40];
	add.f32 	%f433, %f432, %f431;
	selp.f32 	%f434, %f433, %f431, %p94;
	setp.gt.s32 	%p95, %r67, 224;
	ld.shared.f32 	%f435, [_ZZN3cub18CUB_300001_SM_10006detail6reduce28DeviceReduceSingleTileKernelINS2_10policy_hubIfjN4cuda3std3__44plusIfEEE10Policy1000EPfSC_iS9_ffNS7_10__identityEEEvT0_T1_T2_T3_T4_T6_E12temp_storage+44];
	add.f32 	%f436, %f435, %f434;
	selp.f32 	%f437, %f436, %f434, %p95;
	setp.gt.s32 	%p96, %r67, 256;
	ld.shared.f32 	%f438, [_ZZN3cub18CUB_300001_SM_10006detail6reduce28DeviceReduceSingleTileKernelINS2_10policy_hubIfjN4cuda3std3__44plusIfEEE10Policy1000EPfSC_iS9_ffNS7_10__identityEEEvT0_T1_T2_T3_T4_T6_E12temp_storage+48];
	add.f32 	%f439, %f438, %f437;
	selp.f32 	%f440, %f439, %f437, %p96;
	setp.gt.s32 	%p97, %r67, 288;
	ld.shared.f32 	%f441, [_ZZN3cub18CUB_300001_SM_10006detail6reduce28DeviceReduceSingleTileKernelINS2_10policy_hubIfjN4cuda3std3__44plusIfEEE10Policy1000EPfSC_iS9_ffNS7_10__identityEEEvT0_T1_T2_T3_T4_T6_E12temp_storage+52];
	add.f32 	%f442, %f441, %f440;
	selp.f32 	%f443, %f442, %f440, %p97;
	setp.gt.s32 	%p98, %r67, 320;
	ld.shared.f32 	%f444, [_ZZN3cub18CUB_300001_SM_10006detail6reduce28DeviceReduceSingleTileKernelINS2_10policy_hubIfjN4cuda3std3__44plusIfEEE10Policy1000EPfSC_iS9_ffNS7_10__identityEEEvT0_T1_T2_T3_T4_T6_E12temp_storage+56];
	add.f32 	%f445, %f444, %f443;
	selp.f32 	%f446, %f445, %f443, %p98;
	setp.gt.s32 	%p99, %r67, 352;
	ld.shared.f32 	%f447, [_ZZN3cub18CUB_300001_SM_10006detail6reduce28DeviceReduceSingleTileKernelINS2_10policy_hubIfjN4cuda3std3__44plusIfEEE10Policy1000EPfSC_iS9_ffNS7_10__identityEEEvT0_T1_T2_T3_T4_T6_E12temp_storage+60];
	add.f32 	%f448, %f447, %f446;
	selp.f32 	%f449, %f448, %f446, %p99;
	setp.gt.s32 	%p100, %r67, 384;
	ld.shared.f32 	%f450, [_ZZN3cub18CUB_300001_SM_10006detail6reduce28DeviceReduceSingleTileKernelINS2_10policy_hubIfjN4cuda3std3__44plusIfEEE10Policy1000EPfSC_iS9_ffNS7_10__identityEEEvT0_T1_T2_T3_T4_T6_E12temp_storage+64];
	add.f32 	%f451, %f450, %f449;
	selp.f32 	%f452, %f451, %f449, %p100;
	setp.gt.s32 	%p101, %r67, 416;
	ld.shared.f32 	%f453, [_ZZN3cub18CUB_300001_SM_10006detail6reduce28DeviceReduceSingleTileKernelINS2_10policy_hubIfjN4cuda3std3__44plusIfEEE10Policy1000EPfSC_iS9_ffNS7_10__identityEEEvT0_T1_T2_T3_T4_T6_E12temp_storage+68];
	add.f32 	%f454, %f453, %f452;
	selp.f32 	%f455, %f454, %f452, %p101;
	setp.gt.s32 	%p102, %r67, 448;
	ld.shared.f32 	%f456, [_ZZN3cub18CUB_300001_SM_10006detail6reduce28DeviceReduceSingleTileKernelINS2_10policy_hubIfjN4cuda3std3__44plusIfEEE10Policy1000EPfSC_iS9_ffNS7_10__identityEEEvT0_T1_T2_T3_T4_T6_E12temp_storage+72];
	add.f32 	%f457, %f456, %f455;
	selp.f32 	%f458, %f457, %f455, %p102;
	setp.gt.s32 	%p103, %r67, 480;
	ld.shared.f32 	%f459, [_ZZN3cub18CUB_300001_SM_10006detail6reduce28DeviceReduceSingleTileKernelINS2_10policy_hubIfjN4cuda3std3__44plusIfEEE10Policy1000EPfSC_iS9_ffNS7_10__identityEEEvT0_T1_T2_T3_T4_T6_E12temp_storage+76];
	add.f32 	%f460, %f459, %f458;
	selp.f32 	%f530, %f460, %f458, %p103;
	bra.uni 	$L__BB3_72;
$L__BB3_22:
	mov.u32 	%r13, %tid.x;
	shl.b32 	%r224, %r13, 1;
	mul.wide.u32 	%rd90, %r224, 4;
	add.s64 	%rd75, %rd16, %rd90;
	// begin inline asm
	ld.global.nc.u64 %rd74, [%rd75];
	// end inline asm
	mov.b64 	{%r225, %r226}, %rd74;
	mov.b32 	%f281, %r226;
	mov.b32 	%f282, %r225;
	add.s64 	%rd77, %rd75, 4096;
	// begin inline asm
	ld.global.nc.u64 %rd76, [%rd77];
	// end inline asm
	mov.b64 	{%r227, %r228}, %rd76;
	mov.b32 	%f283, %r228;
	mov.b32 	%f284, %r227;
	add.s64 	%rd79, %rd75, 8192;
	// begin inline asm
	ld.global.nc.u64 %rd78, [%rd79];
	// end inline asm
	mov.b64 	{%r229, %r230}, %rd78;
	mov.b32 	%f285, %r230;
	mov.b32 	%f286, %r229;
	add.s64 	%rd81, %rd75, 12288;
	// begin inline asm
	ld.global.nc.u64 %rd80, [%rd81];
	// end inline asm
	mov.b64 	{%r231, %r232}, %rd80;
	mov.b32 	%f287, %r232;
	mov.b32 	%f288, %r231;
	add.s64 	%rd83, %rd75, 16384;
	// begin inline asm
	ld.global.nc.u64 %rd82, [%rd83];
	// end inline asm
	mov.b64 	{%r233, %r234}, %rd82;
	mov.b32 	%f289, %r234;
	mov.b32 	%f290, %r233;
	add.s64 	%rd85, %rd75, 20480;
	// begin inline asm
	ld.global.nc.u64 %rd84, [%rd85];
	// end inline asm
	mov.b64 	{%r235, %r236}, %rd84;
	mov.b32 	%f291, %r236;
	mov.b32 	%f292, %r235;
	add.s64 	%rd87, %rd75, 24576;
	// begin inline asm
	ld.global.nc.u64 %rd86, [%rd87];
	// end inline asm
	mov.b64 	{%r237, %r238}, %rd86;
	mov.b32 	%f293, %r238;
	mov.b32 	%f294, %r237;
	add.s64 	%rd89, %rd75, 28672;
	// begin inline asm
	ld.global.nc.u64 %rd88, [%rd89];
	// end inline asm
	mov.b64 	{%r239, %r240}, %rd88;
	mov.b32 	%f295, %r240;
	mov.b32 	%f296, %r239;
	add.f32 	%f297, %f282, %f281;
	add.f32 	%f298, %f284, %f283;
	add.f32 	%f299, %f286, %f285;
	add.f32 	%f300, %f288, %f287;
	add.f32 	%f301, %f290, %f289;
	add.f32 	%f302, %f292, %f291;
	add.f32 	%f303, %f294, %f293;
	add.f32 	%f304, %f296, %f295;
	add.f32 	%f305, %f297, %f298;
	add.f32 	%f306, %f299, %f300;
	add.f32 	%f307, %f301, %f302;
	add.f32 	%f308, %f303, %f304;
	add.f32 	%f309, %f305, %f306;
	add.f32 	%f310, %f307, %f308;
	add.f32 	%f516, %f309, %f310;
	setp.lt.u32 	%p58, %r67, 16384;
	mov.b32 	%r387, 8192;
	@%p58 bra 	$L__BB3_26;
	add.s32 	%r14, %r67, -8192;
	mov.b32 	%r387, 8192;
$L__BB3_24:
	mul.wide.s32 	%rd107, %r387, 4;
	add.s64 	%rd92, %rd75, %rd107;
	// begin inline asm
	ld.global.nc.u64 %rd91, [%rd92];
	// end inline asm
	mov.b64 	{%r242, %r243}, %rd91;
	mov.b32 	%f311, %r243;
	mov.b32 	%f312, %r242;
	add.s64 	%rd94, %rd92, 4096;
	// begin inline asm
	ld.global.nc.u64 %rd93, [%rd94];
	// end inline asm
	mov.b64 	{%r244, %r245}, %rd93;
	mov.b32 	%f313, %r245;
	mov.b32 	%f314, %r244;
	add.s64 	%rd96, %rd92, 8192;
	// begin inline asm
	ld.global.nc.u64 %rd95, [%rd96];
	// end inline asm
	mov.b64 	{%r246, %r247}, %rd95;
	mov.b32 	%f315, %r247;
	mov.b32 	%f316, %r246;
	add.s64 	%rd98, %rd92, 12288;
	// begin inline asm
	ld.global.nc.u64 %rd97, [%rd98];
	// end inline asm
	mov.b64 	{%r248, %r249}, %rd97;
	mov.b32 	%f317, %r249;
	mov.b32 	%f318, %r248;
	add.s64 	%rd100, %rd92, 16384;
	// begin inline asm
	ld.global.nc.u64 %rd99, [%rd100];
	// end inline asm
	mov.b64 	{%r250, %r251}, %rd99;
	mov.b32 	%f319, %r251;
	mov.b32 	%f320, %r250;
	add.s64 	%rd102, %rd92, 20480;
	// begin inline asm
	ld.global.nc.u64 %rd101, [%rd102];
	// end inline asm
	mov.b64 	{%r252, %r253}, %rd101;
	mov.b32 	%f321, %r253;
	mov.b32 	%f322, %r252;
	add.s64 	%rd104, %rd92, 24576;
	// begin inline asm
	ld.global.nc.u64 %rd103, [%rd104];
	// end inline asm
	mov.b64 	{%r254, %r255}, %rd103;
	mov.b32 	%f323, %r255;
	mov.b32 	%f324, %r254;
	add.s64 	%rd106, %rd92, 28672;
	// begin inline asm
	ld.global.nc.u64 %rd105, [%rd106];
	// end inline asm
	mov.b64 	{%r256, %r257}, %rd105;
	mov.b32 	%f325, %r257;
	mov.b32 	%f326, %r256;
	add.f32 	%f327, %f516, %f312;
	add.f32 	%f328, %f311, %f314;
	add.f32 	%f329, %f313, %f316;
	add.f32 	%f330, %f315, %f318;
	add.f32 	%f331, %f317, %f320;
	add.f32 	%f332, %f319, %f322;
	add.f32 	%f333, %f321, %f324;
	add.f32 	%f334, %f323, %f326;
	add.f32 	%f335, %f327, %f328;
	add.f32 	%f336, %f329, %f330;
	add.f32 	%f337, %f331, %f332;
	add.f32 	%f338, %f333, %f334;
	add.f32 	%f339, %f335, %f336;
	add.f32 	%f340, %f337, %f338;
	add.f32 	%f341, %f339, %f340;
	add.f32 	%f516, %f341, %f325;
	sub.s32 	%r258, %r67, %r387;
	setp.lt.s32 	%p59, %r258, 8192;
	@%p59 bra 	$L__BB3_34;
	add.s32 	%r387, %r387, 8192;
	setp.le.s32 	%p60, %r387, %r14;
	@%p60 bra 	$L__BB3_24;
$L__BB3_26:
	setp.le.s32 	%p61, %r67, %r387;
	@%p61 bra 	$L__BB3_34;
	sub.s32 	%r18, %r67, %r387;
	setp.ge.s32 	%p62, %r13, %r18;
	@%p62 bra 	$L__BB3_34;
	not.b32 	%r259, %r13;
	add.s32 	%r260, %r67, %r259;
	sub.s32 	%r19, %r260, %r387;
	and.b32  	%r261, %r19, 1536;
	setp.eq.s32 	%p63, %r261, 1536;
	mov.u32 	%r391, %r13;
	@%p63 bra 	$L__BB3_31;
	add.s32 	%r389, %r13, %r387;
	shr.u32 	%r262, %r19, 9;
	add.s32 	%r263, %r262, 1;
	and.b32  	%r264, %r263, 3;
	neg.s32 	%r388, %r264;
	mov.u32 	%r391, %r13;
$L__BB3_30:
	.pragma "nounroll";
	mul.wide.u32 	%rd109, %r389, 4;
	add.s64 	%rd108, %rd16, %rd109;
	// begin inline asm
	ld.global.nc.u32 %r265, [%rd108];
	// end inline asm
	mov.b32 	%f343, %r265;
	add.f32 	%f516, %f516, %f343;
	add.s32 	%r391, %r391, 512;
	add.s32 	%r389, %r389, 512;
	add.s32 	%r388, %r388, 1;
	setp.ne.s32 	%p64, %r388, 0;
	@%p64 bra 	$L__BB3_30;
$L__BB3_31:
	setp.lt.u32 	%p65, %r19, 1536;
	@%p65 bra 	$L__BB3_34;
	cvt.u64.u32 	%rd110, %r391;
	cvt.u64.u32 	%rd111, %r387;
	add.s64 	%rd112, %rd110, %rd111;
	shl.b64 	%rd113, %rd112, 2;
	add.s64 	%rd114, %rd113, %rd16;
	add.s64 	%rd130, %rd114, 4096;
	add.s32 	%r392, %r391, %r387;
$L__BB3_33:
	mul.wide.u32 	%rd119, %r392, 4;
	add.s64 	%rd115, %rd16, %rd119;
	// begin inline asm
	ld.global.nc.u32 %r266, [%rd115];
	// end inline asm
	mov.b32 	%f344, %r266;
	add.f32 	%f345, %f516, %f344;
	add.s64 	%rd116, %rd130, -2048;
	// begin inline asm
	ld.global.nc.u32 %r267, [%rd116];
	// end inline asm
	mov.b32 	%f346, %r267;
	add.f32 	%f347, %f345, %f346;
	// begin inline asm
	ld.global.nc.u32 %r268, [%rd130];
	// end inline asm
	mov.b32 	%f348, %r268;
	add.f32 	%f349, %f347, %f348;
	add.s64 	%rd118, %rd130, 2048;
	// begin inline asm
	ld.global.nc.u32 %r269, [%rd118];
	// end inline asm
	mov.b32 	%f350, %r269;
	add.f32 	%f516, %f349, %f350;
	add.s32 	%r391, %r391, 2048;
	add.s64 	%rd130, %rd130, 8192;
	add.s32 	%r392, %r392, 2048;
	setp.lt.s32 	%p66, %r391, %r18;
	@%p66 bra 	$L__BB3_33;
$L__BB3_34:
	// begin inline asm
	mov.u32 %r270, %laneid;
	// end inline asm
	mov.b32 	%r272, %f516;
	mov.b32 	%r273, 1;
	mov.b32 	%r294, 31;
	mov.b32 	%r295, -1;
	// begin inline asm
	shfl.sync.down.b32 %r271, %r272, %r273, %r294, %r295;
	// end inline asm
	setp.gt.s32 	%p67, %r270, 30;
	mov.b32 	%f351, %r271;
	add.f32 	%f352, %f516, %f351;
	selp.f32 	%f353, %f516, %f352, %p67;
	mov.b32 	%r277, %f353;
	mov.b32 	%r278, 2;
	// begin inline asm
	shfl.sync.down.b32 %r276, %r277, %r278, %r294, %r295;
	// end inline asm
	setp.gt.s32 	%p68, %r270, 29;
	mov.b32 	%f354, %r276;
	add.f32 	%f355, %f353, %f354;
	selp.f32 	%f356, %f353, %f355, %p68;
	mov.b32 	%r282, %f356;
	mov.b32 	%r283, 4;
	// begin inline asm
	shfl.sync.down.b32 %r281, %r282, %r283, %r294, %r295;
	// end inline asm
	setp.gt.s32 	%p69, %r270, 27;
	mov.b32 	%f357, %r281;
	add.f32 	%f358, %f356, %f357;
	selp.f32 	%f359, %f356, %f358, %p69;
	mov.b32 	%r287, %f359;
	mov.b32 	%r288, 8;
	// begin inline asm
	shfl.sync.down.b32 %r286, %r287, %r288, %r294, %r295;
	// end inline asm
	setp.gt.s32 	%p70, %r270, 23;
	mov.b32 	%f360, %r286;
	add.f32 	%f361, %f359, %f360;
	selp.f32 	%f362, %f359, %f361, %p70;
	mov.b32 	%r292, %f362;
	mov.b32 	%r293, 16;
	// begin inline asm
	shfl.sync.down.b32 %r291, %r292, %r293, %r294, %r295;
	// end inline asm
	setp.gt.s32 	%p71, %r270, 15;
	mov.b32 	%f363, %r291;
	add.f32 	%f26, %f362, %f363;
	selp.f32 	%f530, %f362, %f26, %p71;
	setp.ne.s32 	%p72, %r270, 0;
	@%p72 bra 	$L__BB3_36;
	shr.u32 	%r296, %r13, 3;
	and.b32  	%r297, %r296, 124;
	mov.u32 	%r298, _ZZN3cub18CUB_300001_SM_10006detail6reduce28DeviceReduceSingleTileKernelINS2_10policy_hubIfjN4cuda3std3__44plusIfEEE10Policy1000EPfSC_iS9_ffNS7_10__identityEEEvT0_T1_T2_T3_T4_T6_E12temp_storage;
	add.s32 	%r299, %r298, %r297;
	st.shared.f32 	[%r299+16], %f26;
$L__BB3_36:
	bar.sync 	0;
	setp.ne.s32 	%p73, %r13, 0;
	@%p73 bra 	$L__BB3_72;
	ld.shared.f32 	%f364, [_ZZN3cub18CUB_300001_SM_10006detail6reduce28DeviceReduceSingleTileKernelINS2_10policy_hubIfjN4cuda3std3__44plusIfEEE10Policy1000EPfSC_iS9_ffNS7_10__identityEEEvT0_T1_T2_T3_T4_T6_E12temp_storage+20];
	add.f32 	%f365, %f530, %f364;
	ld.shared.f32 	%f366, [_ZZN3cub18CUB_300001_SM_10006detail6reduce28DeviceReduceSingleTileKernelINS2_10policy_hubIfjN4cuda3std3__44plusIfEEE10Policy1000EPfSC_iS9_ffNS7_10__identityEEEvT0_T1_T2_T3_T4_T6_E12temp_storage+24];
	add.f32 	%f367, %f365, %f366;
	ld.shared.f32 	%f368, [_ZZN3cub18CUB_300001_SM_10006detail6reduce28DeviceReduceSingleTileKernelINS2_10policy_hubIfjN4cuda3std3__44plusIfEEE10Policy1000EPfSC_iS9_ffNS7_10__identityEEEvT0_T1_T2_T3_T4_T6_E12temp_storage+28];
	add.f32 	%f369, %f367, %f368;
	ld.shared.f32 	%f370, [_ZZN3cub18CUB_300001_SM_10006detail6reduce28DeviceReduceSingleTileKernelINS2_10policy_hubIfjN4cuda3std3__44plusIfEEE10Policy1000EPfSC_iS9_ffNS7_10__identityEEEvT0_T1_T2_T3_T4_T6_E12temp_storage+32];
	add.f32 	%f371, %f369, %f370;
	ld.shared.f32 	%f372, [_ZZN3cub18CUB_300001_SM_10006detail6reduce28DeviceReduceSingleTileKernelINS2_10policy_hubIfjN4cuda3std3__44plusIfEEE10Policy1000EPfSC_iS9_ffNS7_10__identityEEEvT0_T1_T2_T3_T4_T6_E12temp_storage+36];
	add.f32 	%f373, %f371, %f372;
	ld.shared.f32 	%f374, [_ZZN3cub18CUB_300001_SM_10006detail6reduce28DeviceReduceSingleTileKernelINS2_10policy_hubIfjN4cuda3std3__44plusIfEEE10Policy1000EPfSC_iS9_ffNS7_10__identityEEEvT0_T1_T2_T3_T4_T6_E12temp_storage+40];
	add.f32 	%f375, %f373, %f374;
	ld.shared.f32 	%f376, [_ZZN3cub18CUB_300001_SM_10006detail6reduce28DeviceReduceSingleTileKernelINS2_10policy_hubIfjN4cuda3std3__44plusIfEEE10Policy1000EPfSC_iS9_ffNS7_10__identityEEEvT0_T1_T2_T3_T4_T6_E12temp_storage+44];
	add.f32 	%f377, %f375, %f376;
	ld.shared.f32 	%f378, [_ZZN3cub18CUB_300001_SM_10006detail6reduce28DeviceReduceSingleTileKernelINS2_10policy_hubIfjN4cuda3std3__44plusIfEEE10Policy1000EPfSC_iS9_ffNS7_10__identityEEEvT0_T1_T2_T3_T4_T6_E12temp_storage+48];
	add.f32 	%f379, %f377, %f378;
	ld.shared.f32 	%f380, [_ZZN3cub18CUB_300001_SM_10006detail6reduce28DeviceReduceSingleTileKernelINS2_10policy_hubIfjN4cuda3std3__44plusIfEEE10Policy1000EPfSC_iS9_ffNS7_10__identityEEEvT0_T1_T2_T3_T4_T6_E12temp_storage+52];
	add.f32 	%f381, %f379, %f380;
	ld.shared.f32 	%f382, [_ZZN3cub18CUB_300001_SM_10006detail6reduce28DeviceReduceSingleTileKernelINS2_10policy_hubIfjN4cuda3std3__44plusIfEEE10Policy1000EPfSC_iS9_ffNS7_10__identityEEEvT0_T1_T2_T3_T4_T6_E12temp_storage+56];
	add.f32 	%f383, %f381, %f382;
	ld.shared.f32 	%f384, [_ZZN3cub18CUB_300001_SM_10006detail6reduce28DeviceReduceSingleTileKernelINS2_10policy_hubIfjN4cuda3std3__44plusIfEEE10Policy1000EPfSC_iS9_ffNS7_10__identityEEEvT0_T1_T2_T3_T4_T6_E12temp_storage+60];
	add.f32 	%f385, %f383, %f384;
	ld.shared.f32 	%f386, [_ZZN3cub18CUB_300001_SM_10006detail6reduce28DeviceReduceSingleTileKernelINS2_10policy_hubIfjN4cuda3std3__44plusIfEEE10Policy1000EPfSC_iS9_ffNS7_10__identityEEEvT0_T1_T2_T3_T4_T6_E12temp_storage+64];
	add.f32 	%f387, %f385, %f386;
	ld.shared.f32 	%f388, [_ZZN3cub18CUB_300001_SM_10006detail6reduce28DeviceReduceSingleTileKernelINS2_10policy_hubIfjN4cuda3std3__44plusIfEEE10Policy1000EPfSC_iS9_ffNS7_10__identityEEEvT0_T1_T2_T3_T4_T6_E12temp_storage+68];
	add.f32 	%f389, %f387, %f388;
	ld.shared.f32 	%f390, [_ZZN3cub18CUB_300001_SM_10006detail6reduce28DeviceReduceSingleTileKernelINS2_10policy_hubIfjN4cuda3std3__44plusIfEEE10Policy1000EPfSC_iS9_ffNS7_10__identityEEEvT0_T1_T2_T3_T4_T6_E12temp_storage+72];
	add.f32 	%f391, %f389, %f390;
	ld.shared.f32 	%f392, [_ZZN3cub18CUB_300001_SM_10006detail6reduce28DeviceReduceSingleTileKernelINS2_10policy_hubIfjN4cuda3std3__44plusIfEEE10Policy1000EPfSC_iS9_ffNS7_10__identityEEEvT0_T1_T2_T3_T4_T6_E12temp_storage+76];
	add.f32 	%f530, %f391, %f392;
	bra.uni 	$L__BB3_72;
$L__BB3_38:
	setp.gt.s32 	%p3, %r67, 8191;
	@%p3 bra 	$L__BB3_56;
	mov.u32 	%r34, %tid.x;
	setp.ge.s32 	%p20, %r34, %r67;
	mov.f32 	%f522, 0f00000000;
	mov.u32 	%r397, %r34;
	@%p20 bra 	$L__BB3_41;
	mul.wide.u32 	%rd66, %r34, 4;
	add.s64 	%rd65, %rd16, %rd66;
	// begin inline asm
	ld.global.nc.u32 %r144, [%rd65];
	// end inline asm
	mov.b32 	%f522, %r144;
	add.s32 	%r397, %r34, 512;
$L__BB3_41:
	setp.ge.s32 	%p21, %r397, %r67;
	@%p21 bra 	$L__BB3_47;
	not.b32 	%r145, %r397;
	add.s32 	%r37, %r67, %r145;
	and.b32  	%r146, %r37, 1536;
	setp.eq.s32 	%p22, %r146, 1536;
	@%p22 bra 	$L__BB3_45;
	mul.wide.u32 	%rd67, %r397, 4;
	add.s64 	%rd131, %rd16, %rd67;
	shr.u32 	%r147, %r37, 9;
	add.s32 	%r148, %r147, 1;
	and.b32  	%r149, %r148, 3;
	neg.s32 	%r395, %r149;
$L__BB3_44:
	.pragma "nounroll";
	// begin inline asm
	ld.global.nc.u32 %r150, [%rd131];
	// end inline asm
	mov.b32 	%f173, %r150;
	add.f32 	%f522, %f522, %f173;
	add.s32 	%r397, %r397, 512;
	add.s64 	%rd131, %rd131, 2048;
	add.s32 	%r395, %r395, 1;
	setp.ne.s32 	%p23, %r395, 0;
	@%p23 bra 	$L__BB3_44;
$L__BB3_45:
	setp.lt.u32 	%p24, %r37, 1536;
	@%p24 bra 	$L__BB3_47;
$L__BB3_46:
	mul.wide.s32 	%rd73, %r397, 4;
	add.s64 	%rd69, %rd16, %rd73;
	// begin inline asm
	ld.global.nc.u32 %r151, [%rd69];
	// end inline asm
	mov.b32 	%f174, %r151;
	add.f32 	%f175, %f522, %f174;
	add.s64 	%rd70, %rd69, 2048;
	// begin inline asm
	ld.global.nc.u32 %r152, [%rd70];
	// end inline asm
	mov.b32 	%f176, %r152;
	add.f32 	%f177, %f175, %f176;
	add.s64 	%rd71, %rd69, 4096;
	// begin inline asm
	ld.global.nc.u32 %r153, [%rd71];
	// end inline asm
	mov.b32 	%f178, %r153;
	add.f32 	%f179, %f177, %f178;
	add.s64 	%rd72, %rd69, 6144;
	// begin inline asm
	ld.global.nc.u32 %r154, [%rd72];
	// end inline asm
	mov.b32 	%f180, %r154;
	add.f32 	%f522, %f179, %f180;
	add.s32 	%r397, %r397, 2048;
	setp.lt.s32 	%p25, %r397, %r67;
	@%p25 bra 	$L__BB3_46;
$L__BB3_47:
	setp.lt.s32 	%p26, %r67, 512;
	@%p26 bra 	$L__BB3_52;
	// begin inline asm
	mov.u32 %r193, %laneid;
	// end inline asm
	mov.b32 	%r195, %f522;
	mov.b32 	%r196, 1;
	mov.b32 	%r217, 31;
	mov.b32 	%r218, -1;
	// begin inline asm
	shfl.sync.down.b32 %r194, %r195, %r196, %r217, %r218;
	// end inline asm
	setp.gt.s32 	%p50, %r193, 30;
	mov.b32 	%f239, %r194;
	add.f32 	%f240, %f522, %f239;
	selp.f32 	%f241, %f522, %f240, %p50;
	mov.b32 	%r200, %f241;
	mov.b32 	%r201, 2;
	// begin inline asm
	shfl.sync.down.b32 %r199, %r200, %r201, %r217, %r218;
	// end inline asm
	setp.gt.s32 	%p51, %r193, 29;
	mov.b32 	%f242, %r199;
	add.f32 	%f243, %f241, %f242;
	selp.f32 	%f244, %f241, %f243, %p51;
	mov.b32 	%r205, %f244;
	mov.b32 	%r206, 4;
	// begin inline asm
	shfl.sync.down.b32 %r204, %r205, %r206, %r217, %r218;
	// end inline asm
	setp.gt.s32 	%p52, %r193, 27;
	mov.b32 	%f245, %r204;
	add.f32 	%f246, %f244, %f245;
	selp.f32 	%f247, %f244, %f246, %p52;
	mov.b32 	%r210, %f247;
	mov.b32 	%r211, 8;
	// begin inline asm
	shfl.sync.down.b32 %r209, %r210, %r211, %r217, %r218;
	// end inline asm
	setp.gt.s32 	%p53, %r193, 23;
	mov.b32 	%f248, %r209;
	add.f32 	%f249, %f247, %f248;
	selp.f32 	%f250, %f247, %f249, %p53;
	mov.b32 	%r215, %f250;
	mov.b32 	%r216, 16;
	// begin inline asm
	shfl.sync.down.b32 %r214, %r215, %r216, %r217, %r218;
	// end inline asm
	setp.gt.s32 	%p54, %r193, 15;
	mov.b32 	%f251, %r214;
	add.f32 	%f38, %f250, %f251;
	selp.f32 	%f530, %f250, %f38, %p54;
	setp.ne.s32 	%p55, %r193, 0;
	@%p55 bra 	$L__BB3_50;
	shr.u32 	%r219, %r34, 3;
	and.b32  	%r220, %r219, 124;
	mov.u32 	%r221, _ZZN3cub18CUB_300001_SM_10006detail6reduce28DeviceReduceSingleTileKernelINS2_10policy_hubIfjN4cuda3std3__44plusIfEEE10Policy1000EPfSC_iS9_ffNS7_10__identityEEEvT0_T1_T2_T3_T4_T6_E12temp_storage;
	add.s32 	%r222, %r221, %r220;
	st.shared.f32 	[%r222+16], %f38;
$L__BB3_50:
	bar.sync 	0;
	setp.ne.s32 	%p56, %r34, 0;
	@%p56 bra 	$L__BB3_72;
	ld.shared.f32 	%f252, [_ZZN3cub18CUB_300001_SM_10006detail6reduce28DeviceReduceSingleTileKernelINS2_10policy_hubIfjN4cuda3std3__44plusIfEEE10Policy1000EPfSC_iS9_ffNS7_10__identityEEEvT0_T1_T2_T3_T4_T6_E12temp_storage+20];
	add.f32 	%f253, %f530, %f252;
	ld.shared.f32 	%f254, [_ZZN3cub18CUB_300001_SM_10006detail6reduce28DeviceReduceSingleTileKernelINS2_10policy_hubIfjN4cuda3std3__44plusIfEEE10Policy1000EPfSC_iS9_ffNS7_10__identityEEEvT0_T1_T2_T3_T4_T6_E12temp_storage+24];
	add.f32 	%f255, %f253, %f254;
	ld.shared.f32 	%f256, [_ZZN3cub18CUB_300001_SM_10006detail6reduce28DeviceReduceSingleTileKernelINS2_10policy_hubIfjN4cuda3std3__44plusIfEEE10Policy1000EPfSC_iS9_ffNS7_10__identityEEEvT0_T1_T2_T3_T4_T6_E12temp_storage+28];
	add.f32 	%f257, %f255, %f256;
	ld.shared.f32 	%f258, [_ZZN3cub18CUB_300001_SM_10006detail6reduce28DeviceReduceSingleTileKernelINS2_10policy_hubIfjN4cuda3std3__44plusIfEEE10Policy1000EPfSC_iS9_ffNS7_10__identityEEEvT0_T1_T2_T3_T4_T6_E12temp_storage+32];
	add.f32 	%f259, %f257, %f258;
	ld.shared.f32 	%f260, [_ZZN3cub18CUB_300001_SM_10006detail6reduce28DeviceReduceSingleTileKernelINS2_10policy_hubIfjN4cuda3std3__44plusIfEEE10Policy1000EPfSC_iS9_ffNS7_10__identityEEEvT0_T1_T2_T3_T4_T6_E12temp_storage+36];
	add.f32 	%f261, %f259, %f260;
	ld.shared.f32 	%f262, [_ZZN3cub18CUB_300001_SM_10006detail6reduce28DeviceReduceSingleTileKernelINS2_10policy_hubIfjN4cuda3std3__44plusIfEEE10Policy1000EPfSC_iS9_ffNS7_10__identityEEEvT0_T1_T2_T3_T4_T6_E12temp_storage+40];
	add.f32 	%f263, %f261, %f262;
	ld.shared.f32 	%f264, [_ZZN3cub18CUB_300001_SM_10006detail6reduce28DeviceReduceSingleTileKernelINS2_10policy_hubIfjN4cuda3std3__44plusIfEEE10Policy1000EPfSC_iS9_ffNS7_10__identityEEEvT0_T1_T2_T3_T4_T6_E12temp_storage+44];
	add.f32 	%f265, %f263, %f264;
	ld.shared.f32 	%f266, [_ZZN3cub18CUB_300001_SM_10006detail6reduce28DeviceReduceSingleTileKernelINS2_10policy_hubIfjN4cuda3std3__44plusIfEEE10Policy1000EPfSC_iS9_ffNS7_10__identityEEEvT0_T1_T2_T3_T4_T6_E12temp_storage+48];
	add.f32 	%f267, %f265, %f266;
	ld.shared.f32 	%f268, [_ZZN3cub18CUB_300001_SM_10006detail6reduce28DeviceReduceSingleTileKernelINS2_10policy_hubIfjN4cuda3std3__44plusIfEEE10Policy1000EPfSC_iS9_ffNS7_10__identityEEEvT0_T1_T2_T3_T4_T6_E12temp_storage+52];
	add.f32 	%f269, %f267, %f268;
	ld.shared.f32 	%f270, [_ZZN3cub18CUB_300001_SM_10006detail6reduce28DeviceReduceSingleTileKernelINS2_10policy_hubIfjN4cuda3std3__44plusIfEEE10Policy1000EPfSC_iS9_ffNS7_10__identityEEEvT0_T1_T2_T3_T4_T6_E12temp_storage+56];
	add.f32 	%f271, %f269, %f270;
	ld.shared.f32 	%f272, [_ZZN3cub18CUB_300001_SM_10006detail6reduce28DeviceReduceSingleTileKernelINS2_10policy_hubIfjN4cuda3std3__44plusIfEEE10Policy1000EPfSC_iS9_ffNS7_10__identityEEEvT0_T1_T2_T3_T4_T6_E12temp_storage+60];
	add.f32 	%f273, %f271, %f272;
	ld.shared.f32 	%f274, [_ZZN3cub18CUB_300001_SM_10006detail6reduce28DeviceReduceSingleTileKernelINS2_10policy_hubIfjN4cuda3std3__44plusIfEEE10Policy1000EPfSC_iS9_ffNS7_10__identityEEEvT0_T1_T2_T3_T4_T6_E12temp_storage+64];
	add.f32 	%f275, %f273, %f274;
	ld.shared.f32 	%f276, [_ZZN3cub18CUB_300001_SM_10006detail6reduce28DeviceReduceSingleTileKernelINS2_10policy_hubIfjN4cuda3std3__44plusIfEEE10Policy1000EPfSC_iS9_ffNS7_10__identityEEEvT0_T1_T2_T3_T4_T6_E12temp_storage+68];
	add.f32 	%f277, %f275, %f276;
	ld.shared.f32 	%f278, [_ZZN3cub18CUB_300001_SM_10006detail6reduce28DeviceReduceSingleTileKernelINS2_10policy_hubIfjN4cuda3std3__44plusIfEEE10Policy1000EPfSC_iS9_ffNS7_10__identityEEEvT0_T1_T2_T3_T4_T6_E12temp_storage+72];
	add.f32 	%f279, %f277, %f278;
	ld.shared.f32 	%f280, [_ZZN3cub18CUB_300001_SM_10006detail6reduce28DeviceReduceSingleTileKernelINS2_10policy_hubIfjN4cuda3std3__44plusIfEEE10Policy1000EPfSC_iS9_ffNS7_10__identityEEEvT0_T1_T2_T3_T4_T6_E12temp_storage+76];
	add.f32 	%f530, %f279, %f280;
	bra.uni 	$L__BB3_72;
$L__BB3_52:
	// begin inline asm
	mov.u32 %r155, %laneid;
	// end inline asm
	and.b32  	%r181, %r34, 992;
	add.s32 	%r182, %r181, 32;
	setp.gt.s32 	%p27, %r182, %r67;
	not.b32 	%r183, %r181;
	add.s32 	%r184, %r67, %r183;
	selp.b32 	%r179, %r184, 31, %p27;
	mov.b32 	%r157, %f522;
	mov.b32 	%r158, 1;
	mov.b32 	%r180, -1;
	// begin inline asm
	shfl.sync.down.b32 %r156, %r157, %r158, %r179, %r180;
	// end inline asm
	setp.lt.s32 	%p28, %r155, %r179;
	mov.b32 	%f181, %r156;
	add.f32 	%f182, %f522, %f181;
	selp.f32 	%f183, %f182, %f522, %p28;
	mov.b32 	%r162, %f183;
	mov.b32 	%r163, 2;
	// begin inline asm
	shfl.sync.down.b32 %r161, %r162, %r163, %r179, %r180;
	// end inline asm
	add.s32 	%r185, %r155, 2;
	setp.gt.s32 	%p29, %r185, %r179;
	mov.b32 	%f184, %r161;
	add.f32 	%f185, %f183, %f184;
	selp.f32 	%f186, %f183, %f185, %p29;
	mov.b32 	%r167, %f186;
	mov.b32 	%r168, 4;
	// begin inline asm
	shfl.sync.down.b32 %r166, %r167, %r168, %r179, %r180;
	// end inline asm
	add.s32 	%r186, %r155, 4;
	setp.gt.s32 	%p30, %r186, %r179;
	mov.b32 	%f187, %r166;
	add.f32 	%f188, %f186, %f187;
	selp.f32 	%f189, %f186, %f188, %p30;
	mov.b32 	%r172, %f189;
	mov.b32 	%r173, 8;
	// begin inline asm
	shfl.sync.down.b32 %r171, %r172, %r173, %r179, %r180;
	// end inline asm
	add.s32 	%r187, %r155, 8;
	setp.gt.s32 	%p31, %r187, %r179;
	mov.b32 	%f190, %r171;
	add.f32 	%f191, %f189, %f190;
	selp.f32 	%f192, %f189, %f191, %p31;
	mov.b32 	%r177, %f192;
	mov.b32 	%r178, 16;
	// begin inline asm
	shfl.sync.down.b32 %r176, %r177, %r178, %r179, %r180;
	// end inline asm
	add.s32 	%r188, %r155, 16;
	setp.gt.s32 	%p32, %r188, %r179;
	mov.b32 	%f193, %r176;
	add.f32 	%f194, %f192, %f193;
	selp.f32 	%f530, %f192, %f194, %p32;
	setp.ne.s32 	%p33, %r155, 0;
	@%p33 bra 	$L__BB3_54;
	shr.u32 	%r189, %r34, 3;
	and.b32  	%r190, %r189, 124;
	mov.u32 	%r191, _ZZN3cub18CUB_300001_SM_10006detail6reduce28DeviceReduceSingleTileKernelINS2_10policy_hubIfjN4cuda3std3__44plusIfEEE10Policy1000EPfSC_iS9_ffNS7_10__identityEEEvT0_T1_T2_T3_T4_T6_E12temp_storage;
	add.s32 	%r192, %r191, %r190;
	st.shared.f32 	[%r192+16], %f530;
$L__BB3_54:
	bar.sync 	0;
	setp.ne.s32 	%p34, %r34, 0;
	@%p34 bra 	$L__BB3_72;
	setp.gt.s32 	%p35, %r67, 32;
	ld.shared.f32 	%f195, [_ZZN3cub18CUB_300001_SM_10006detail6reduce28DeviceReduceSingleTileKernelINS2_10policy_hubIfjN4cuda3std3__44plusIfEEE10Policy1000EPfSC_iS9_ffNS7_10__identityEEEvT0_T1_T2_T3_T4_T6_E12temp_storage+20];
	add.f32 	%f196, %f530, %f195;
	selp.f32 	%f197, %f196, %f530, %p35;
	setp.gt.s32 	%p36, %r67, 64;
	ld.shared.f32 	%f198, [_ZZN3cub18CUB_300001_SM_10006detail6reduce28DeviceReduceSingleTileKernelINS2_10policy_hubIfjN4cuda3std3__44plusIfEEE10Policy1000EPfSC_iS9_ffNS7_10__identityEEEvT0_T1_T2_T3_T4_T6_E12temp_storage+24];
	add.f32 	%f199, %f198, %f197;
	selp.f32 	%f200, %f199, %f197, %p36;
	setp.gt.s32 	%p37, %r67, 96;
	ld.shared.f32 	%f201, [_ZZN3cub18CUB_300001_SM_10006detail6reduce28DeviceReduceSingleTileKernelINS2_10policy_hubIfjN4cuda3std3__44plusIfEEE10Policy1000EPfSC_iS9_ffNS7_10__identityEEEvT0_T1_T2_T3_T4_T6_E12temp_storage+28];
	add.f32 	%f202, %f201, %f200;
	selp.f32 	%f203, %f202, %f200, %p37;
	setp.gt.s32 	%p38, %r67, 128;
	ld.shared.f32 	%f204, [_ZZN3cub18CUB_300001_SM_10006detail6reduce28DeviceReduceSingleTileKernelINS2_10policy_hubIfjN4cuda3std3__44plusIfEEE10Policy1000EPfSC_iS9_ffNS7_10__identityEEEvT0_T1_T2_T3_T4_T6_E12temp_storage+32];
	add.f32 	%f205, %f204, %f203;
	selp.f32 	%f206, %f205, %f203, %p38;
	setp.gt.s32 	%p39, %r67, 160;
	ld.shared.f32 	%f207, [_ZZN3cub18CUB_300001_SM_10006detail6reduce28DeviceReduceSingleTileKernelINS2_10policy_hubIfjN4cuda3std3__44plusIfEEE10Policy1000EPfSC_iS9_ffNS7_10__identityEEEvT0_T1_T2_T3_T4_T6_E12temp_storage+36];
	add.f32 	%f208, %f207, %f206;
	selp.f32 	%f209, %f208, %f206, %p39;
	setp.gt.s32 	%p40, %r67, 192;
	ld.shared.f32 	%f210, [_ZZN3cub18CUB_300001_SM_10006detail6reduce28DeviceReduceSingleTileKernelINS2_10policy_hubIfjN4cuda3std3__44plusIfEEE10Policy1000EPfSC_iS9_ffNS7_10__identityEEEvT0_T1_T2_T3_T4_T6_E12temp_storage+40];
	add.f32 	%f211, %f210, %f209;
	selp.f32 	%f212, %f211, %f209, %p40;
	setp.gt.s32 	%p41, %r67, 224;
	ld.shared.f32 	%f213, [_ZZN3cub18CUB_300001_SM_10006detail6reduce28DeviceReduceSingleTileKernelINS2_10policy_hubIfjN4cuda3std3__44plusIfEEE10Policy1000EPfSC_iS9_ffNS7_10__identityEEEvT0_T1_T2_T3_T4_T6_E12temp_storage+44];
	add.f32 	%f214, %f213, %f212;
	selp.f32 	%f215, %f214, %f212, %p41;
	setp.gt.s32 	%p42, %r67, 256;
	ld.shared.f32 	%f216, [_ZZN3cub18CUB_300001_SM_10006detail6reduce28DeviceReduceSingleTileKernelINS2_10policy_hubIfjN4cuda3std3__44plusIfEEE10Policy1000EPfSC_iS9_ffNS7_10__identityEEEvT0_T1_T2_T3_T4_T6_E12temp_storage+48];
	add.f32 	%f217, %f216, %f215;
	selp.f32 	%f218, %f217, %f215, %p42;
	setp.gt.s32 	%p43, %r67, 288;
	ld.shared.f32 	%f219, [_ZZN3cub18CUB_300001_SM_10006detail6reduce28DeviceReduceSingleTileKernelINS2_10policy_hubIfjN4cuda3std3__44plusIfEEE10Policy1000EPfSC_iS9_ffNS7_10__identityEEEvT0_T1_T2_T3_T4_T6_E12temp_storage+52];
	add.f32 	%f220, %f219, %f218;
	selp.f32 	%f221, %f220, %f218, %p43;
	setp.gt.s32 	%p44, %r67, 320;
	ld.shared.f32 	%f222, [_ZZN3cub18CUB_300001_SM_10006detail6reduce28DeviceReduceSingleTileKernelINS2_10policy_hubIfjN4cuda3std3__44plusIfEEE10Policy1000EPfSC_iS9_ffNS7_10__identityEEEvT0_T1_T2_T3_T4_T6_E12temp_storage+56];
	add.f32 	%f223, %f222, %f221;
	selp.f32 	%f224, %f223, %f221, %p44;
	setp.gt.s32 	%p45, %r67, 352;
	ld.shared.f32 	%f225, [_ZZN3cub18CUB_300001_SM_10006detail6reduce28DeviceReduceSingleTileKernelINS2_10policy_hubIfjN4cuda3std3__44plusIfEEE10Policy1000EPfSC_iS9_ffNS7_10__identityEEEvT0_T1_T2_T3_T4_T6_E12temp_storage+60];
	add.f32 	%f226, %f225, %f224;
	selp.f32 	%f227, %f226, %f224, %p45;
	setp.gt.s32 	%p46, %r67, 384;
	ld.shared.f32 	%f228, [_ZZN3cub18CUB_300001_SM_10006detail6reduce28DeviceReduceSingleTileKernelINS2_10policy_hubIfjN4cuda3std3__44plusIfEEE10Policy1000EPfSC_iS9_ffNS7_10__identityEEEvT0_T1_T2_T3_T4_T6_E12temp_storage+64];
	add.f32 	%f229, %f228, %f227;
	selp.f32 	%f230, %f229, %f227, %p46;
	setp.gt.s32 	%p47, %r67, 416;
	ld.shared.f32 	%f231, [_ZZN3cub18CUB_300001_SM_10006detail6reduce28DeviceReduceSingleTileKernelINS2_10policy_hubIfjN4cuda3std3__44plusIfEEE10Policy1000EPfSC_iS9_ffNS7_10__identityEEEvT0_T1_T2_T3_T4_T6_E12temp_storage+68];
	add.f32 	%f232, %f231, %f230;
	selp.f32 	%f233, %f232, %f230, %p47;
	setp.gt.s32 	%p48, %r67, 448;
	ld.shared.f32 	%f234, [_ZZN3cub18CUB_300001_SM_10006detail6reduce28DeviceReduceSingleTileKernelINS2_10policy_hubIfjN4cuda3std3__44plusIfEEE10Policy1000EPfSC_iS9_ffNS7_10__identityEEEvT0_T1_T2_T3_T4_T6_E12temp_storage+72];
	add.f32 	%f235, %f234, %f233;
	selp.f32 	%f236, %f235, %f233, %p48;
	setp.gt.s32 	%p49, %r67, 480;
	ld.shared.f32 	%f237, [_ZZN3cub18CUB_300001_SM_10006detail6reduce28DeviceReduceSingleTileKernelINS2_10policy_hubIfjN4cuda3std3__44plusIfEEE10Policy1000EPfSC_iS9_ffNS7_10__identityEEEvT0_T1_T2_T3_T4_T6_E12temp_storage+76];
	add.f32 	%f238, %f237, %f236;
	selp.f32 	%f530, %f238, %f236, %p49;
	bra.uni 	$L__BB3_72;
$L__BB3_56:
	mov.u32 	%r46, %tid.x;
	mul.wide.u32 	%rd35, %r46, 4;
	add.s64 	%rd19, %rd16, %rd35;
	// begin inline asm
	ld.global.nc.u32 %r68, [%rd19];
	// end inline asm
	mov.b32 	%f59, %r68;
	add.s64 	%rd20, %rd19, 2048;
	// begin inline asm
	ld.global.nc.u32 %r69, [%rd20];
	// end inline asm
	mov.b32 	%f60, %r69;
	add.s64 	%rd21, %rd19, 4096;
	// begin inline asm
	ld.global.nc.u32 %r70, [%rd21];
	// end inline asm
	mov.b32 	%f61, %r70;
	add.s64 	%rd22, %rd19, 6144;
	// begin inline asm
	ld.global.nc.u32 %r71, [%rd22];
	// end inline asm
	mov.b32 	%f62, %r71;
	add.s64 	%rd23, %rd19, 8192;
	// begin inline asm
	ld.global.nc.u32 %r72, [%rd23];
	// end inline asm
	mov.b32 	%f63, %r72;
	add.s64 	%rd24, %rd19, 10240;
	// begin inline asm
	ld.global.nc.u32 %r73, [%rd24];
	// end inline asm
	mov.b32 	%f64, %r73;
	add.s64 	%rd25, %rd19, 12288;
	// begin inline asm
	ld.global.nc.u32 %r74, [%rd25];
	// end inline asm
	mov.b32 	%f65, %r74;
	add.s64 	%rd26, %rd19, 14336;
	// begin inline asm
	ld.global.nc.u32 %r75, [%rd26];
	// end inline asm
	mov.b32 	%f66, %r75;
	add.s64 	%rd27, %rd19, 16384;
	// begin inline asm
	ld.global.nc.u32 %r76, [%rd27];
	// end inline asm
	mov.b32 	%f67, %r76;
	add.s64 	%rd28, %rd19, 18432;
	// begin inline asm
	ld.global.nc.u32 %r77, [%rd28];
	// end inline asm
	mov.b32 	%f68, %r77;
	add.s64 	%rd29, %rd19, 20480;
	// begin inline asm
	ld.global.nc.u32 %r78, [%rd29];
	// end inline asm
	mov.b32 	%f69, %r78;
	add.s64 	%rd30, %rd19, 22528;
	// begin inline asm
	ld.global.nc.u32 %r79, [%rd30];
	// end inline asm
	mov.b32 	%f70, %r79;
	add.s64 	%rd31, %rd19, 24576;
	// begin inline asm
	ld.global.nc.u32 %r80, [%rd31];
	// end inline asm
	mov.b32 	%f71, %r80;
	add.s64 	%rd32, %rd19, 26624;
	// begin inline asm
	ld.global.nc.u32 %r81, [%rd32];
	// end inline asm
	mov.b32 	%f72, %r81;
	add.s64 	%rd33, %rd19, 28672;
	// begin inline asm
	ld.global.nc.u32 %r82, [%rd33];
	// end inline asm
	mov.b32 	%f73, %r82;
	add.s64 	%rd34, %rd19, 30720;
	// begin inline asm
	ld.global.nc.u32 %r83, [%rd34];
	// end inline asm
	mov.b32 	%f74, %r83;
	add.f32 	%f75, %f59, %f60;
	add.f32 	%f76, %f61, %f62;
	add.f32 	%f77, %f63, %f64;
	add.f32 	%f78, %f65, %f66;
	add.f32 	%f79, %f67, %f68;
	add.f32 	%f80, %f69, %f70;
	add.f32 	%f81, %f71, %f72;
	add.f32 	%f82, %f73, %f74;
	add.f32 	%f83, %f75, %f76;
	add.f32 	%f84, %f77, %f78;
	add.f32 	%f85, %f79, %f80;
	add.f32 	%f86, %f81, %f82;
	add.f32 	%f87, %f83, %f84;
	add.f32 	%f88, %f85, %f86;
	add.f32 	%f529, %f87, %f88;
	setp.lt.u32 	%p4, %r67, 16384;
	mov.b32 	%r400, 8192;
	@%p4 bra 	$L__BB3_60;
	add.s32 	%r47, %r67, -8192;
	mov.b32 	%r400, 8192;
$L__BB3_58:
	mul.wide.s32 	%rd52, %r400, 4;
	add.s64 	%rd36, %rd19, %rd52;
	// begin inline asm
	ld.global.nc.u32 %r86, [%rd36];
	// end inline asm
	mov.b32 	%f89, %r86;
	add.s64 	%rd37, %rd36, 2048;
	// begin inline asm
	ld.global.nc.u32 %r87, [%rd37];
	// end inline asm
	mov.b32 	%f90, %r87;
	add.s64 	%rd38, %rd36, 4096;
	// begin inline asm
	ld.global.nc.u32 %r88, [%rd38];
	// end inline asm
	mov.b32 	%f91, %r88;
	add.s64 	%rd39, %rd36, 6144;
	// begin inline asm
	ld.global.nc.u32 %r89, [%rd39];
	// end inline asm
	mov.b32 	%f92, %r89;
	add.s64 	%rd40, %rd36, 8192;
	// begin inline asm
	ld.global.nc.u32 %r90, [%rd40];
	// end inline asm
	mov.b32 	%f93, %r90;
	add.s64 	%rd41, %rd36, 10240;
	// begin inline asm
	ld.global.nc.u32 %r91, [%rd41];
	// end inline asm
	mov.b32 	%f94, %r91;
	add.s64 	%rd42, %rd36, 12288;
	// begin inline asm
	ld.global.nc.u32 %r92, [%rd42];
	// end inline asm
	mov.b32 	%f95, %r92;
	add.s64 	%rd43, %rd36, 14336;
	// begin inline asm
	ld.global.nc.u32 %r93, [%rd43];
	// end inline asm
	mov.b32 	%f96, %r93;
	add.s64 	%rd44, %rd36, 16384;
	// begin inline asm
	ld.global.nc.u32 %r94, [%rd44];
	// end inline asm
	mov.b32 	%f97, %r94;
	add.s64 	%rd45, %rd36, 18432;
	// begin inline asm
	ld.global.nc.u32 %r95, [%rd45];
	// end inline asm
	mov.b32 	%f98, %r95;
	add.s64 	%rd46, %rd36, 20480;
	// begin inline asm
	ld.global.nc.u32 %r96, [%rd46];
	// end inline asm
	mov.b32 	%f99, %r96;
	add.s64 	%rd47, %rd36, 22528;
	// begin inline asm
	ld.global.nc.u32 %r97, [%rd47];
	// end inline asm
	mov.b32 	%f100, %r97;
	add.s64 	%rd48, %rd36, 24576;
	// begin inline asm
	ld.global.nc.u32 %r98, [%rd48];
	// end inline asm
	mov.b32 	%f101, %r98;
	add.s64 	%rd49, %rd36, 26624;
	// begin inline asm
	ld.global.nc.u32 %r99, [%rd49];
	// end inline asm
	mov.b32 	%f102, %r99;
	add.s64 	%rd50, %rd36, 28672;
	// begin inline asm
	ld.global.nc.u32 %r100, [%rd50];
	// end inline asm
	mov.b32 	%f103, %r100;
	add.s64 	%rd51, %rd36, 30720;
	// begin inline asm
	ld.global.nc.u32 %r101, [%rd51];
	// end inline asm
	mov.b32 	%f104, %r101;
	add.f32 	%f105, %f529, %f89;
	add.f32 	%f106, %f90, %f91;
	add.f32 	%f107, %f92, %f93;
	add.f32 	%f108, %f94, %f95;
	add.f32 	%f109, %f96, %f97;
	add.f32 	%f110, %f98, %f99;
	add.f32 	%f111, %f100, %f101;
	add.f32 	%f112, %f102, %f103;
	add.f32 	%f113, %f105, %f106;
	add.f32 	%f114, %f107, %f108;
	add.f32 	%f115, %f109, %f110;
	add.f32 	%f116, %f111, %f112;
	add.f32 	%f117, %f113, %f114;
	add.f32 	%f118, %f115, %f116;
	add.f32 	%f119, %f117, %f118;
	add.f32 	%f529, %f119, %f104;
	sub.s32 	%r102, %r67, %r400;
	setp.lt.s32 	%p5, %r102, 8192;
	@%p5 bra 	$L__BB3_68;
	add.s32 	%r400, %r400, 8192;
	setp.le.s32 	%p6, %r400, %r47;
	@%p6 bra 	$L__BB3_58;
$L__BB3_60:
	setp.le.s32 	%p7, %r67, %r400;
	@%p7 bra 	$L__BB3_68;
	sub.s32 	%r51, %r67, %r400;
	setp.ge.s32 	%p8, %r46, %r51;
	@%p8 bra 	$L__BB3_68;
	not.b32 	%r103, %r46;
	add.s32 	%r104, %r67, %r103;
	sub.s32 	%r52, %r104, %r400;
	and.b32  	%r105, %r52, 1536;
	setp.eq.s32 	%p9, %r105, 1536;
	mov.u32 	%r404, %r46;
	@%p9 bra 	$L__BB3_65;
	add.s32 	%r402, %r46, %r400;
	shr.u32 	%r106, %r52, 9;
	add.s32 	%r107, %r106, 1;
	and.b32  	%r108, %r107, 3;
	neg.s32 	%r401, %r108;
	mov.u32 	%r404, %r46;
$L__BB3_64:
	.pragma "nounroll";
	mul.wide.u32 	%rd54, %r402, 4;
	add.s64 	%rd53, %rd16, %rd54;
	// begin inline asm
	ld.global.nc.u32 %r109, [%rd53];
	// end inline asm
	mov.b32 	%f121, %r109;
	add.f32 	%f529, %f529, %f121;
	add.s32 	%r404, %r404, 512;
	add.s32 	%r402, %r402, 512;
	add.s32 	%r401, %r401, 1;
	setp.ne.s32 	%p10, %r401, 0;
	@%p10 bra 	$L__BB3_64;
$L__BB3_65:
	setp.lt.u32 	%p11, %r52, 1536;
	@%p11 bra 	$L__BB3_68;
	cvt.u64.u32 	%rd55, %r404;
	cvt.u64.u32 	%rd56, %r400;
	add.s64 	%rd57, %rd55, %rd56;
	shl.b64 	%rd58, %rd57, 2;
	add.s64 	%rd59, %rd58, %rd16;
	add.s64 	%rd132, %rd59, 4096;
	add.s32 	%r405, %r404, %r400;
$L__BB3_67:
	mul.wide.u32 	%rd64, %r405, 4;
	add.s64 	%rd60, %rd16, %rd64;
	// begin inline asm
	ld.global.nc.u32 %r110, [%rd60];
	// end inline asm
	mov.b32 	%f122, %r110;
	add.f32 	%f123, %f529, %f122;
	add.s64 	%rd61, %rd132, -2048;
	// begin inline asm
	ld.global.nc.u32 %r111, [%rd61];
	// end inline asm
	mov.b32 	%f124, %r111;
	add.f32 	%f125, %f123, %f124;
	// begin inline asm
	ld.global.nc.u32 %r112, [%rd132];
	// end inline asm
	mov.b32 	%f126, %r112;
	add.f32 	%f127, %f125, %f126;
	add.s64 	%rd63, %rd132, 2048;
	// begin inline asm
	ld.global.nc.u32 %r113, [%rd63];
	// end inline asm
	mov.b32 	%f128, %r113;
	add.f32 	%f529, %f127, %f128;
	add.s32 	%r404, %r404, 2048;
	add.s64 	%rd132, %rd132, 8192;
	add.s32 	%r405, %r405, 2048;
	setp.lt.s32 	%p12, %r404, %r51;
	@%p12 bra 	$L__BB3_67;
$L__BB3_68:
	// begin inline asm
	mov.u32 %r114, %laneid;
	// end inline asm
	mov.b32 	%r116, %f529;
	mov.b32 	%r117, 1;
	mov.b32 	%r138, 31;
	mov.b32 	%r139, -1;
	// begin inline asm
	shfl.sync.down.b32 %r115, %r116, %r117, %r138, %r139;
	// end inline asm
	setp.gt.s32 	%p13, %r114, 30;
	mov.b32 	%f129, %r115;
	add.f32 	%f130, %f529, %f129;
	selp.f32 	%f131, %f529, %f130, %p13;
	mov.b32 	%r121, %f131;
	mov.b32 	%r122, 2;
	// begin inline asm
	shfl.sync.down.b32 %r120, %r121, %r122, %r138, %r139;
	// end inline asm
	setp.gt.s32 	%p14, %r114, 29;
	mov.b32 	%f132, %r120;
	add.f32 	%f133, %f131, %f132;
	selp.f32 	%f134, %f131, %f133, %p14;
	mov.b32 	%r126, %f134;
	mov.b32 	%r127, 4;
	// begin inline asm
	shfl.sync.down.b32 %r125, %r126, %r127, %r138, %r139;
	// end inline asm
	setp.gt.s32 	%p15, %r114, 27;
	mov.b32 	%f135, %r125;
	add.f32 	%f136, %f134, %f135;
	selp.f32 	%f137, %f134, %f136, %p15;
	mov.b32 	%r131, %f137;
	mov.b32 	%r132, 8;
	// begin inline asm
	shfl.sync.down.b32 %r130, %r131, %r132, %r138, %r139;
	// end inline asm
	setp.gt.s32 	%p16, %r114, 23;
	mov.b32 	%f138, %r130;
	add.f32 	%f139, %f137, %f138;
	selp.f32 	%f140, %f137, %f139, %p16;
	mov.b32 	%r136, %f140;
	mov.b32 	%r137, 16;
	// begin inline asm
	shfl.sync.down.b32 %r135, %r136, %r137, %r138, %r139;
	// end inline asm
	setp.gt.s32 	%p17, %r114, 15;
	mov.b32 	%f141, %r135;
	add.f32 	%f54, %f140, %f141;
	selp.f32 	%f530, %f140, %f54, %p17;
	setp.ne.s32 	%p18, %r114, 0;
	@%p18 bra 	$L__BB3_70;
	shr.u32 	%r140, %r46, 3;
	and.b32  	%r141, %r140, 124;
	mov.u32 	%r142, _ZZN3cub18CUB_300001_SM_10006detail6reduce28DeviceReduceSingleTileKernelINS2_10policy_hubIfjN4cuda3std3__44plusIfEEE10Policy1000EPfSC_iS9_ffNS7_10__identityEEEvT0_T1_T2_T3_T4_T6_E12temp_storage;
	add.s32 	%r143, %r142, %r141;
	st.shared.f32 	[%r143+16], %f54;
$L__BB3_70:
	bar.sync 	0;
	setp.ne.s32 	%p19, %r46, 0;
	@%p19 bra 	$L__BB3_72;
	ld.shared.f32 	%f142, [_ZZN3cub18CUB_300001_SM_10006detail6reduce28DeviceReduceSingleTileKernelINS2_10policy_hubIfjN4cuda3std3__44plusIfEEE10Policy1000EPfSC_iS9_ffNS7_10__identityEEEvT0_T1_T2_T3_T4_T6_E12temp_storage+20];
	add.f32 	%f143, %f530, %f142;
	ld.shared.f32 	%f144, [_ZZN3cub18CUB_300001_SM_10006detail6reduce28DeviceReduceSingleTileKernelINS2_10policy_hubIfjN4cuda3std3__44plusIfEEE10Policy1000EPfSC_iS9_ffNS7_10__identityEEEvT0_T1_T2_T3_T4_T6_E12temp_storage+24];
	add.f32 	%f145, %f143, %f144;
	ld.shared.f32 	%f146, [_ZZN3cub18CUB_300001_SM_10006detail6reduce28DeviceReduceSingleTileKernelINS2_10policy_hubIfjN4cuda3std3__44plusIfEEE10Policy1000EPfSC_iS9_ffNS7_10__identityEEEvT0_T1_T2_T3_T4_T6_E12temp_storage+28];
	add.f32 	%f147, %f145, %f146;
	ld.shared.f32 	%f148, [_ZZN3cub18CUB_300001_SM_10006detail6reduce28DeviceReduceSingleTileKernelINS2_10policy_hubIfjN4cuda3std3__44plusIfEEE10Policy1000EPfSC_iS9_ffNS7_10__identityEEEvT0_T1_T2_T3_T4_T6_E12temp_storage+32];
	add.f32 	%f149, %f147, %f148;
	ld.shared.f32 	%f150, [_ZZN3cub18CUB_300001_SM_10006detail6reduce28DeviceReduceSingleTileKernelINS2_10policy_hubIfjN4cuda3std3__44plusIfEEE10Policy1000EPfSC_iS9_ffNS7_10__identityEEEvT0_T1_T2_T3_T4_T6_E12temp_storage+36];
	add.f32 	%f151, %f149, %f150;
	ld.shared.f32 	%f152, [_ZZN3cub18CUB_300001_SM_10006detail6reduce28DeviceReduceSingleTileKernelINS2_10policy_hubIfjN4cuda3std3__44plusIfEEE10Policy1000EPfSC_iS9_ffNS7_10__identityEEEvT0_T1_T2_T3_T4_T6_E12temp_storage+40];
	add.f32 	%f153, %f151, %f152;
	ld.shared.f32 	%f154, [_ZZN3cub18CUB_300001_SM_10006detail6reduce28DeviceReduceSingleTileKernelINS2_10policy_hubIfjN4cuda3std3__44plusIfEEE10Policy1000EPfSC_iS9_ffNS7_10__identityEEEvT0_T1_T2_T3_T4_T6_E12temp_storage+44];
	add.f32 	%f155, %f153, %f154;
	ld.shared.f32 	%f156, [_ZZN3cub18CUB_300001_SM_10006detail6reduce28DeviceReduceSingleTileKernelINS2_10policy_hubIfjN4cuda3std3__44plusIfEEE10Policy1000EPfSC_iS9_ffNS7_10__identityEEEvT0_T1_T2_T3_T4_T6_E12temp_storage+48];
	add.f32 	%f157, %f155, %f156;
	ld.shared.f32 	%f158, [_ZZN3cub18CUB_300001_SM_10006detail6reduce28DeviceReduceSingleTileKernelINS2_10policy_hubIfjN4cuda3std3__44plusIfEEE10Policy1000EPfSC_iS9_ffNS7_10__identityEEEvT0_T1_T2_T3_T4_T6_E12temp_storage+52];
	add.f32 	%f159, %f157, %f158;
	ld.shared.f32 	%f160, [_ZZN3cub18CUB_300001_SM_10006detail6reduce28DeviceReduceSingleTileKernelINS2_10policy_hubIfjN4cuda3std3__44plusIfEEE10Policy1000EPfSC_iS9_ffNS7_10__identityEEEvT0_T1_T2_T3_T4_T6_E12temp_storage+56];
	add.f32 	%f161, %f159, %f160;
	ld.shared.f32 	%f162, [_ZZN3cub18CUB_300001_SM_10006detail6reduce28DeviceReduceSingleTileKernelINS2_10policy_hubIfjN4cuda3std3__44plusIfEEE10Policy1000EPfSC_iS9_ffNS7_10__identityEEEvT0_T1_T2_T3_T4_T6_E12temp_storage+60];
	add.f32 	%f163, %f161, %f162;
	ld.shared.f32 	%f164, [_ZZN3cub18CUB_300001_SM_10006detail6reduce28DeviceReduceSingleTileKernelINS2_10policy_hubIfjN4cuda3std3__44plusIfEEE10Policy1000EPfSC_iS9_ffNS7_10__identityEEEvT0_T1_T2_T3_T4_T6_E12temp_storage+64];
	add.f32 	%f165, %f163, %f164;
	ld.shared.f32 	%f166, [_ZZN3cub18CUB_300001_SM_10006detail6reduce28DeviceReduceSingleTileKernelINS2_10policy_hubIfjN4cuda3std3__44plusIfEEE10Policy1000EPfSC_iS9_ffNS7_10__identityEEEvT0_T1_T2_T3_T4_T6_E12temp_storage+68];
	add.f32 	%f167, %f165, %f166;
	ld.shared.f32 	%f168, [_ZZN3cub18CUB_300001_SM_10006detail6reduce28DeviceReduceSingleTileKernelINS2_10policy_hubIfjN4cuda3std3__44plusIfEEE10Policy1000EPfSC_iS9_ffNS7_10__identityEEEvT0_T1_T2_T3_T4_T6_E12temp_storage+72];
	add.f32 	%f169, %f167, %f168;
	ld.shared.f32 	%f170, [_ZZN3cub18CUB_300001_SM_10006detail6reduce28DeviceReduceSingleTileKernelINS2_10policy_hubIfjN4cuda3std3__44plusIfEEE10Policy1000EPfSC_iS9_ffNS7_10__identityEEEvT0_T1_T2_T3_T4_T6_E12temp_storage+76];
	add.f32 	%f530, %f169, %f170;
$L__BB3_72:
	mov.u32 	%r379, %tid.x;
	setp.ne.s32 	%p111, %r379, 0;
	@%p111 bra 	$L__BB3_74;
	add.f32 	%f503, %f58, %f530;
	st.global.f32 	[%rd1], %f503;
$L__BB3_74:
	ret;

}
	// .globl	_ZN3cub18CUB_300001_SM_10006detail6reduce28DeviceReduceSingleTileKernelINS2_10policy_hubIfyN4cuda3std3__44plusIfEEE10Policy1000EN6thrust24THRUST_300001_SM_1000_NS6detail15normal_iteratorINSD_10device_ptrIdEEEEPfyS9_ff16calculate_squareEEvT0_T1_T2_T3_T4_T6_
.visible .entry _ZN3cub18CUB_300001_SM_10006detail6reduce28DeviceReduceSingleTileKernelINS2_10policy_hubIfyN4cuda3std3__44plusIfEEE10Policy1000EN6thrust24THRUST_300001_SM_1000_NS6detail15normal_iteratorINSD_10device_ptrIdEEEEPfyS9_ff16calculate_squareEEvT0_T1_T2_T3_T4_T6_(
	.param .align 8 .b8 _ZN3cub18CUB_300001_SM_10006detail6reduce28DeviceReduceSingleTileKernelINS2_10policy_hubIfyN4cuda3std3__44plusIfEEE10Policy1000EN6thrust24THRUST_300001_SM_1000_NS6detail15normal_iteratorINSD_10device_ptrIdEEEEPfyS9_ff16calculate_squareEEvT0_T1_T2_T3_T4_T6__param_0[8],
	.param .u64 .ptr .align 1 _ZN3cub18CUB_300001_SM_10006detail6reduce28DeviceReduceSingleTileKernelINS2_10policy_hubIfyN4cuda3std3__44plusIfEEE10Policy1000EN6thrust24THRUST_300001_SM_1000_NS6detail15normal_iteratorINSD_10device_ptrIdEEEEPfyS9_ff16calculate_squareEEvT0_T1_T2_T3_T4_T6__param_1,
	.param .u64 _ZN3cub18CUB_300001_SM_10006detail6reduce28DeviceReduceSingleTileKernelINS2_10policy_hubIfyN4cuda3std3__44plusIfEEE10Policy1000EN6thrust24THRUST_300001_SM_1000_NS6detail15normal_iteratorINSD_10device_ptrIdEEEEPfyS9_ff16calculate_squareEEvT0_T1_T2_T3_T4_T6__param_2,
	.param .align 1 .b8 _ZN3cub18CUB_300001_SM_10006detail6reduce28DeviceReduceSingleTileKernelINS2_10policy_hubIfyN4cuda3std3__44plusIfEEE10Policy1000EN6thrust24THRUST_300001_SM_1000_NS6detail15normal_iteratorINSD_10device_ptrIdEEEEPfyS9_ff16calculate_squareEEvT0_T1_T2_T3_T4_T6__param_3[1],
	.param .f32 _ZN3cub18CUB_300001_SM_10006detail6reduce28DeviceReduceSingleTileKernelINS2_10policy_hubIfyN4cuda3std3__44plusIfEEE10Policy1000EN6thrust24THRUST_300001_SM_1000_NS6detail15normal_iteratorINSD_10device_ptrIdEEEEPfyS9_ff16calculate_squareEEvT0_T1_T2_T3_T4_T6__param_4,
	.param .align 1 .b8 _ZN3cub18CUB_300001_SM_10006detail6reduce28DeviceReduceSingleTileKernelINS2_10policy_hubIfyN4cuda3std3__44plusIfEEE10Policy1000EN6thrust24THRUST_300001_SM_1000_NS6detail15normal_iteratorINSD_10device_ptrIdEEEEPfyS9_ff16calculate_squareEEvT0_T1_T2_T3_T4_T6__param_5[1]
)
.maxntid 256
.minnctapersm 1
{
	.reg .pred 	%p<59>;
	.reg .b32 	%r<171>;
	.reg .b32 	%f<328>;
	.reg .b64 	%rd<56>;
	.reg .b64 	%fd<183>;
	// demoted variable
	.shared .align 4 .b8 _ZZN3cub18CUB_300001_SM_10006detail6reduce28DeviceReduceSingleTileKernelINS2_10policy_hubIfyN4cuda3std3__44plusIfEEE10Policy1000EN6thrust24THRUST_300001_SM_1000_NS6detail15normal_iteratorINSD_10device_ptrIdEEEEPfyS9_ff16calculate_squareEEvT0_T1_T2_T3_T4_T6_E12temp_storage[44];
	ld.param.u64 	%rd18, [_ZN3cub18CUB_300001_SM_10006detail6reduce28DeviceReduceSingleTileKernelINS2_10policy_hubIfyN4cuda3std3__44plusIfEEE10Policy1000EN6thrust24THRUST_300001_SM_1000_NS6detail15normal_iteratorINSD_10device_ptrIdEEEEPfyS9_ff16calculate_squareEEvT0_T1_T2_T3_T4_T6__param_0];
	ld.param.u64 	%rd20, [_ZN3cub18CUB_300001_SM_10006detail6reduce28DeviceReduceSingleTileKernelINS2_10policy_hubIfyN4cuda3std3__44plusIfEEE10Policy1000EN6thrust24THRUST_300001_SM_1000_NS6detail15normal_iteratorINSD_10device_ptrIdEEEEPfyS9_ff16calculate_squareEEvT0_T1_T2_T3_T4_T6__param_1];
	ld.param.u64 	%rd19, [_ZN3cub18CUB_300001_SM_10006detail6reduce28DeviceReduceSingleTileKernelINS2_10policy_hubIfyN4cuda3std3__44plusIfEEE10Policy1000EN6thrust24THRUST_300001_SM_1000_NS6detail15normal_iteratorINSD_10device_ptrIdEEEEPfyS9_ff16calculate_squareEEvT0_T1_T2_T3_T4_T6__param_2];
	ld.param.f32 	%f42, [_ZN3cub18CUB_300001_SM_10006detail6reduce28DeviceReduceSingleTileKernelINS2_10policy_hubIfyN4cuda3std3__44plusIfEEE10Policy1000EN6thrust24THRUST_300001_SM_1000_NS6detail15normal_iteratorINSD_10device_ptrIdEEEEPfyS9_ff16calculate_squareEEvT0_T1_T2_T3_T4_T6__param_4];
	cvta.to.global.u64 	%rd1, %rd20;
	setp.ne.s64 	%p1, %rd19, 0;
	@%p1 bra 	$L__BB4_3;
	mov.u32 	%r156, %tid.x;
	setp.ne.s32 	%p58, %r156, 0;
	@%p58 bra 	$L__BB4_51;
	st.global.f32 	[%rd1], %f42;
	bra.uni 	$L__BB4_51;
$L__BB4_3:
	cvta.to.global.u64 	%rd2, %rd18;
	setp.gt.u64 	%p2, %rd19, 4095;
	@%p2 bra 	$L__BB4_28;
	cvt.u32.u64 	%r1, %rd19;
	mov.u32 	%r2, %tid.x;
	setp.ge.u32 	%p24, %r2, %r1;
	mov.f32 	%f315, 0f00000000;
	mov.u32 	%r160, %r2;
	@%p24 bra 	$L__BB4_6;
	mul.wide.u32 	%rd41, %r2, 8;
	add.s64 	%rd42, %rd2, %rd41;
	ld.global.f64 	%fd123, [%rd42];
	mul.f64 	%fd124, %fd123, %fd123;
	cvt.rn.f32.f64 	%f315, %fd124;
	add.s32 	%r160, %r2, 256;
$L__BB4_6:
	setp.ge.u32 	%p25, %r160, %r1;
	@%p25 bra 	$L__BB4_19;
	not.b32 	%r83, %r160;
	add.s32 	%r84, %r83, %r1;
	shr.u32 	%r85, %r84, 8;
	add.s32 	%r5, %r85, 1;
	and.b32  	%r6, %r5, 15;
	setp.lt.u32 	%p26, %r84, 3840;
	@%p26 bra 	$L__BB4_10;
	and.b32  	%r86, %r5, 33554416;
	neg.s32 	%r158, %r86;
	mul.wide.u32 	%rd43, %r160, 8;
	add.s64 	%rd44, %rd43, %rd2;
	add.s64 	%rd51, %rd44, 16384;
$L__BB4_9:
	.pragma "nounroll";
	ld.global.f64 	%fd125, [%rd51+-16384];
	mul.f64 	%fd126, %fd125, %fd125;
	cvt.rn.f32.f64 	%f189, %fd126;
	add.f32 	%f190, %f315, %f189;
	ld.global.f64 	%fd127, [%rd51+-14336];
	mul.f64 	%fd128, %fd127, %fd127;
	cvt.rn.f32.f64 	%f191, %fd128;
	add.f32 	%f192, %f190, %f191;
	ld.global.f64 	%fd129, [%rd51+-12288];
	mul.f64 	%fd130, %fd129, %fd129;
	cvt.rn.f32.f64 	%f193, %fd130;
	add.f32 	%f194, %f192, %f193;
	ld.global.f64 	%fd131, [%rd51+-10240];
	mul.f64 	%fd132, %fd131, %fd131;
	cvt.rn.f32.f64 	%f195, %fd132;
	add.f32 	%f196, %f194, %f195;
	ld.global.f64 	%fd133, [%rd51+-8192];
	mul.f64 	%fd134, %fd133, %fd133;
	cvt.rn.f32.f64 	%f197, %fd134;
	add.f32 	%f198, %f196, %f197;
	ld.global.f64 	%fd135, [%rd51+-6144];
	mul.f64 	%fd136, %fd135, %fd135;
	cvt.rn.f32.f64 	%f199, %fd136;
	add.f32 	%f200, %f198, %f199;
	ld.global.f64 	%fd137, [%rd51+-4096];
	mul.f64 	%fd138, %fd137, %fd137;
	cvt.rn.f32.f64 	%f201, %fd138;
	add.f32 	%f202, %f200, %f201;
	ld.global.f64 	%fd139, [%rd51+-2048];
	mul.f64 	%fd140, %fd139, %fd139;
	cvt.rn.f32.f64 	%f203, %fd140;
	add.f32 	%f204, %f202, %f203;
	ld.global.f64 	%fd141, [%rd51];
	mul.f64 	%fd142, %fd141, %fd141;
	cvt.rn.f32.f64 	%f205, %fd142;
	add.f32 	%f206, %f204, %f205;
	ld.global.f64 	%fd143, [%rd51+2048];
	mul.f64 	%fd144, %fd143, %fd143;
	cvt.rn.f32.f64 	%f207, %fd144;
	add.f32 	%f208, %f206, %f207;
	ld.global.f64 	%fd145, [%rd51+4096];
	mul.f64 	%fd146, %fd145, %fd145;
	cvt.rn.f32.f64 	%f209, %fd146;
	add.f32 	%f210, %f208, %f209;
	ld.global.f64 	%fd147, [%rd51+6144];
	mul.f64 	%fd148, %fd147, %fd147;
	cvt.rn.f32.f64 	%f211, %fd148;
	add.f32 	%f212, %f210, %f211;
	ld.global.f64 	%fd149, [%rd51+8192];
	mul.f64 	%fd150, %fd149, %fd149;
	cvt.rn.f32.f64 	%f213, %fd150;
	add.f32 	%f214, %f212, %f213;
	ld.global.f64 	%fd151, [%rd51+10240];
	mul.f64 	%fd152, %fd151, %fd151;
	cvt.rn.f32.f64 	%f215, %fd152;
	add.f32 	%f216, %f214, %f215;
	ld.global.f64 	%fd153, [%rd51+12288];
	mul.f64 	%fd154, %fd153, %fd153;
	cvt.rn.f32.f64 	%f217, %fd154;
	add.f32 	%f218, %f216, %f217;
	ld.global.f64 	%fd155, [%rd51+14336];
	mul.f64 	%fd156, %fd155, %fd155;
	cvt.rn.f32.f64 	%f219, %fd156;
	add.f32 	%f315, %f218, %f219;
	add.s32 	%r160, %r160, 4096;
	add.s32 	%r158, %r158, 16;
	add.s64 	%rd51, %rd51, 32768;
	setp.ne.s32 	%p27, %r158, 0;
	@%p27 bra 	$L__BB4_9;
$L__BB4_10:
	setp.eq.s32 	%p28, %r6, 0;
	@%p28 bra 	$L__BB4_19;
	and.b32  	%r13, %r5, 7;
	setp.lt.u32 	%p29, %r6, 8;
	@%p29 bra 	$L__BB4_13;
	mul.wide.s32 	%rd45, %r160, 8;
	add.s64 	%rd46, %rd2, %rd45;
	ld.global.f64 	%fd157, [%rd46];
	mul.f64 	%fd158, %fd157, %fd157;
	cvt.rn.f32.f64 	%f221, %fd158;
	add.f32 	%f222, %f315, %f221;
	ld.global.f64 	%fd159, [%rd46+2048];
	mul.f64 	%fd160, %fd159, %fd159;
	cvt.rn.f32.f64 	%f223, %fd160;
	add.f32 	%f224, %f222, %f223;
	ld.global.f64 	%fd161, [%rd46+4096];
	mul.f64 	%fd162, %fd161, %fd161;
	cvt.rn.f32.f64 	%f225, %fd162;
	add.f32 	%f226, %f224, %f225;
	ld.global.f64 	%fd163, [%rd46+6144];
	mul.f64 	%fd164, %fd163, %fd163;
	cvt.rn.f32.f64 	%f227, %fd164;
	add.f32 	%f228, %f226, %f227;
	ld.global.f64 	%fd165, [%rd46+8192];
	mul.f64 	%fd166, %fd165, %fd165;
	cvt.rn.f32.f64 	%f229, %fd166;
	add.f32 	%f230, %f228, %f229;
	ld.global.f64 	%fd167, [%rd46+10240];
	mul.f64 	%fd168, %fd167, %fd167;
	cvt.rn.f32.f64 	%f231, %fd168;
	add.f32 	%f232, %f230, %f231;
	ld.global.f64 	%fd169, [%rd46+12288];
	mul.f64 	%fd170, %fd169, %fd169;
	cvt.rn.f32.f64 	%f233, %fd170;
	add.f32 	%f234, %f232, %f233;
	ld.global.f64 	%fd171, [%rd46+14336];
	mul.f64 	%fd172, %fd171, %fd171;
	cvt.rn.f32.f64 	%f235, %fd172;
	add.f32 	%f315, %f234, %f235;
	add.s32 	%r160, %r160, 2048;
$L__BB4_13:
	setp.eq.s32 	%p30, %r13, 0;
	@%p30 bra 	$L__BB4_19;
	and.b32  	%r16, %r5, 3;
	setp.lt.u32 	%p31, %r13, 4;
	@%p31 bra 	$L__BB4_16;
	mul.wide.s32 	%rd47, %r160, 8;
	add.s64 	%rd48, %rd2, %rd47;
	ld.global.f64 	%fd173, [%rd48];
	mul.f64 	%fd174, %fd173, %fd173;
	cvt.rn.f32.f64 	%f237, %fd174;
	add.f32 	%f238, %f315, %f237;
	ld.global.f64 	%fd175, [%rd48+2048];
	mul.f64 	%fd176, %fd175, %fd175;
	cvt.rn.f32.f64 	%f239, %fd176;
	add.f32 	%f240, %f238, %f239;
	ld.global.f64 	%fd177, [%rd48+4096];
	mul.f64 	%fd178, %fd177, %fd177;
	cvt.rn.f32.f64 	%f241, %fd178;
	add.f32 	%f242, %f240, %f241;
	ld.global.f64 	%fd179, [%rd48+6144];
	mul.f64 	%fd180, %fd179, %fd179;
	cvt.rn.f32.f64 	%f243, %fd180;
	add.f32 	%f315, %f242, %f243;
	add.s32 	%r160, %r160, 1024;
$L__BB4_16:
	setp.eq.s32 	%p32, %r16, 0;
	@%p32 bra 	$L__BB4_19;
	neg.s32 	%r163, %r16;
$L__BB4_18:
	.pragma "nounroll";
	mul.wide.s32 	%rd49, %r160, 8;
	add.s64 	%rd50, %rd2, %rd49;
	ld.global.f64 	%fd181, [%rd50];
	mul.f64 	%fd182, %fd181, %fd181;
	cvt.rn.f32.f64 	%f244, %fd182;
	add.f32 	%f315, %f315, %f244;
	add.s32 	%r160, %r160, 256;
	add.s32 	%r163, %r163, 1;
	setp.ne.s32 	%p33, %r163, 0;
	@%p33 bra 	$L__BB4_18;
$L__BB4_19:
	setp.lt.u64 	%p34, %rd19, 256;
	@%p34 bra 	$L__BB4_24;
	// begin inline asm
	mov.u32 %r125, %laneid;
	// end inline asm
	mov.b32 	%r127, %f315;
	mov.b32 	%r128, 1;
	mov.b32 	%r149, 31;
	mov.b32 	%r150, -1;
	// begin inline asm
	shfl.sync.down.b32 %r126, %r127, %r128, %r149, %r150;
	// end inline asm
	setp.gt.s32 	%p50, %r125, 30;
	mov.b32 	%f279, %r126;
	add.f32 	%f280, %f315, %f279;
	selp.f32 	%f281, %f315, %f280, %p50;
	mov.b32 	%r132, %f281;
	mov.b32 	%r133, 2;
	// begin inline asm
	shfl.sync.down.b32 %r131, %r132, %r133, %r149, %r150;
	// end inline asm
	setp.gt.s32 	%p51, %r125, 29;
	mov.b32 	%f282, %r131;
	add.f32 	%f283, %f281, %f282;
	selp.f32 	%f284, %f281, %f283, %p51;
	mov.b32 	%r137, %f284;
	mov.b32 	%r138, 4;
	// begin inline asm
	shfl.sync.down.b32 %r136, %r137, %r138, %r149, %r150;
	// end inline asm
	setp.gt.s32 	%p52, %r125, 27;
	mov.b32 	%f285, %r136;
	add.f32 	%f286, %f284, %f285;
	selp.f32 	%f287, %f284, %f286, %p52;
	mov.b32 	%r142, %f287;
	mov.b32 	%r143, 8;
	// begin inline asm
	shfl.sync.down.b32 %r141, %r142, %r143, %r149, %r150;
	// end inline asm
	setp.gt.s32 	%p53, %r125, 23;
	mov.b32 	%f288, %r141;
	add.f32 	%f289, %f287, %f288;
	selp.f32 	%f290, %f287, %f289, %p53;
	mov.b32 	%r147, %f290;
	mov.b32 	%r148, 16;
	// begin inline asm
	shfl.sync.down.b32 %r146, %r147, %r148, %r149, %r150;
	// end inline asm
	setp.gt.s32 	%p54, %r125, 15;
	mov.b32 	%f291, %r146;
	add.f32 	%f16, %f290, %f291;
	selp.f32 	%f327, %f290, %f16, %p54;
	setp.ne.s32 	%p55, %r125, 0;
	@%p55 bra 	$L__BB4_22;
	shr.u32 	%r151, %r2, 3;
	and.b32  	%r152, %r151, 124;
	mov.u32 	%r153, _ZZN3cub18CUB_300001_SM_10006detail6reduce28DeviceReduceSingleTileKernelINS2_10policy_hubIfyN4cuda3std3__44plusIfEEE10Policy1000EN6thrust24THRUST_300001_SM_1000_NS6detail15normal_iteratorINSD_10device_ptrIdEEEEPfyS9_ff16calculate_squareEEvT0_T1_T2_T3_T4_T6_E12temp_storage;
	add.s32 	%r154, %r153, %r152;
	st.shared.f32 	[%r154+8], %f16;
$L__BB4_22:
	bar.sync 	0;
	setp.ne.s32 	%p56, %r2, 0;
	@%p56 bra 	$L__BB4_49;
	ld.shared.f32 	%f292, [_ZZN3cub18CUB_300001_SM_10006detail6reduce28DeviceReduceSingleTileKernelINS2_10policy_hubIfyN4cuda3std3__44plusIfEEE10Policy1000EN6thrust24THRUST_300001_SM_1000_NS6detail15normal_iteratorINSD_10device_ptrIdEEEEPfyS9_ff16calculate_squareEEvT0_T1_T2_T3_T4_T6_E12temp_storage+12];
	add.f32 	%f293, %f327, %f292;
	ld.shared.f32 	%f294, [_ZZN3cub18CUB_300001_SM_10006detail6reduce28DeviceReduceSingleTileKernelINS2_10policy_hubIfyN4cuda3std3__44plusIfEEE10Policy1000EN6thrust24THRUST_300001_SM_1000_NS6detail15normal_iteratorINSD_10device_ptrIdEEEEPfyS9_ff16calculate_squareEEvT0_T1_T2_T3_T4_T6_E12temp_storage+16];
	add.f32 	%f295, %f293, %f294;
	ld.shared.f32 	%f296, [_ZZN3cub18CUB_300001_SM_10006detail6reduce28DeviceReduceSingleTileKernelINS2_10policy_hubIfyN4cuda3std3__44plusIfEEE10Policy1000EN6thrust24THRUST_300001_SM_1000_NS6detail15normal_iteratorINSD_10device_ptrIdEEEEPfyS9_ff16calculate_squareEEvT0_T1_T2_T3_T4_T6_E12temp_storage+20];
	add.f32 	%f297, %f295, %f296;
	ld.shared.f32 	%f298, [_ZZN3cub18CUB_300001_SM_10006detail6reduce28DeviceReduceSingleTileKernelINS2_10policy_hubIfyN4cuda3std3__44plusIfEEE10Policy1000EN6thrust24THRUST_300001_SM_1000_NS6detail15normal_iteratorINSD_10device_ptrIdEEEEPfyS9_ff16calculate_squareEEvT0_T1_T2_T3_T4_T6_E12temp_storage+24];
	add.f32 	%f299, %f297, %f298;
	ld.shared.f32 	%f300, [_ZZN3cub18CUB_300001_SM_10006detail6reduce28DeviceReduceSingleTileKernelINS2_10policy_hubIfyN4cuda3std3__44plusIfEEE10Policy1000EN6thrust24THRUST_300001_SM_1000_NS6detail15normal_iteratorINSD_10device_ptrIdEEEEPfyS9_ff16calculate_squareEEvT0_T1_T2_T3_T4_T6_E12temp_storage+28];
	add.f32 	%f301, %f299, %f300;
	ld.shared.f32 	%f302, [_ZZN3cub18CUB_300001_SM_10006detail6reduce28DeviceReduceSingleTileKernelINS2_10policy_hubIfyN4cuda3std3__44plusIfEEE10Policy1000EN6thrust24THRUST_300001_SM_1000_NS6detail15normal_iteratorINSD_10device_ptrIdEEEEPfyS9_ff16calculate_squareEEvT0_T1_T2_T3_T4_T6_E12temp_storage+32];
	add.f32 	%f303, %f301, %f302;
	ld.shared.f32 	%f304, [_ZZN3cub18CUB_300001_SM_10006detail6reduce28DeviceReduceSingleTileKernelINS2_10policy_hubIfyN4cuda3std3__44plusIfEEE10Policy1000EN6thrust24THRUST_300001_SM_1000_NS6detail15normal_iteratorINSD_10device_ptrIdEEEEPfyS9_ff16calculate_squareEEvT0_T1_T2_T3_T4_T6_E12temp_storage+36];
	add.f32 	%f327, %f303, %f304;
	bra.uni 	$L__BB4_49;
$L__BB4_24:
	// begin inline asm
	mov.u32 %r87, %laneid;
	// end inline asm
	and.b32  	%r113, %r2, 992;
	add.s32 	%r114, %r113, 32;
	setp.gt.u32 	%p35, %r114, %r1;
	not.b32 	%r115, %r113;
	add.s32 	%r116, %r1, %r115;
	selp.b32 	%r111, %r116, 31, %p35;
	mov.b32 	%r89, %f315;
	mov.b32 	%r90, 1;
	mov.b32 	%r112, -1;
	// begin inline asm
	shfl.sync.down.b32 %r88, %r89, %r90, %r111, %r112;
	// end inline asm
	setp.lt.s32 	%p36, %r87, %r111;
	mov.b32 	%f245, %r88;
	add.f32 	%f246, %f315, %f245;
	selp.f32 	%f247, %f246, %f315, %p36;
	mov.b32 	%r94, %f247;
	mov.b32 	%r95, 2;
	// begin inline asm
	shfl.sync.down.b32 %r93, %r94, %r95, %r111, %r112;
	// end inline asm
	add.s32 	%r117, %r87, 2;
	setp.gt.s32 	%p37, %r117, %r111;
	mov.b32 	%f248, %r93;
	add.f32 	%f249, %f247, %f248;
	selp.f32 	%f250, %f247, %f249, %p37;
	mov.b32 	%r99, %f250;
	mov.b32 	%r100, 4;
	// begin inline asm
	shfl.sync.down.b32 %r98, %r99, %r100, %r111, %r112;
	// end inline asm
	add.s32 	%r118, %r87, 4;
	setp.gt.s32 	%p38, %r118, %r111;
	mov.b32 	%f251, %r98;
	add.f32 	%f252, %f250, %f251;
	selp.f32 	%f253, %f250, %f252, %p38;
	mov.b32 	%r104, %f253;
	mov.b32 	%r105, 8;
	// begin inline asm
	shfl.sync.down.b32 %r103, %r104, %r105, %r111, %r112;
	// end inline asm
	add.s32 	%r119, %r87, 8;
	setp.gt.s32 	%p39, %r119, %r111;
	mov.b32 	%f254, %r103;
	add.f32 	%f255, %f253, %f254;
	selp.f32 	%f256, %f253, %f255, %p39;
	mov.b32 	%r109, %f256;
	mov.b32 	%r110, 16;
	// begin inline asm
	shfl.sync.down.b32 %r108, %r109, %r110, %r111, %r112;
	// end inline asm
	add.s32 	%r120, %r87, 16;
	setp.gt.s32 	%p40, %r120, %r111;
	mov.b32 	%f257, %r108;
	add.f32 	%f258, %f256, %f257;
	selp.f32 	%f327, %f256, %f258, %p40;
	setp.ne.s32 	%p41, %r87, 0;
	@%p41 bra 	$L__BB4_26;
	shr.u32 	%r121, %r2, 3;
	and.b32  	%r122, %r121, 124;
	mov.u32 	%r123, _ZZN3cub18CUB_300001_SM_10006detail6reduce28DeviceReduceSingleTileKernelINS2_10policy_hubIfyN4cuda3std3__44plusIfEEE10Policy1000EN6thrust24THRUST_300001_SM_1000_NS6detail15normal_iteratorINSD_10device_ptrIdEEEEPfyS9_ff16calculate_squareEEvT0_T1_T2_T3_T4_T6_E12temp_storage;
	add.s32 	%r124, %r123, %r122;
	st.shared.f32 	[%r124+8], %f327;
$L__BB4_26:
	bar.sync 	0;
	setp.ne.s32 	%p42, %r2, 0;
	@%p42 bra 	$L__BB4_49;
	setp.gt.u64 	%p43, %rd19, 32;
	ld.shared.f32 	%f259, [_ZZN3cub18CUB_300001_SM_10006detail6reduce28DeviceReduceSingleTileKernelINS2_10policy_hubIfyN4cuda3std3__44plusIfEEE10Policy1000EN6thrust24THRUST_300001_SM_1000_NS6detail15normal_iteratorINSD_10device_ptrIdEEEEPfyS9_ff16calculate_squareEEvT0_T1_T2_T3_T4_T6_E12temp_storage+12];
	add.f32 	%f260, %f327, %f259;
	selp.f32 	%f261, %f260, %f327, %p43;
	setp.gt.u64 	%p44, %rd19, 64;
	ld.shared.f32 	%f262, [_ZZN3cub18CUB_300001_SM_10006detail6reduce28DeviceReduceSingleTileKernelINS2_10policy_hubIfyN4cuda3std3__44plusIfEEE10Policy1000EN6thrust24THRUST_300001_SM_1000_NS6detail15normal_iteratorINSD_10device_ptrIdEEEEPfyS9_ff16calculate_squareEEvT0_T1_T2_T3_T4_T6_E12temp_storage+16];
	add.f32 	%f263, %f262, %f261;
	selp.f32 	%f264, %f263, %f261, %p44;
	setp.gt.u64 	%p45, %rd19, 96;
	ld.shared.f32 	%f265, [_ZZN3cub18CUB_300001_SM_10006detail6reduce28DeviceReduceSingleTileKernelINS2_10policy_hubIfyN4cuda3std3__44plusIfEEE10Policy1000EN6thrust24THRUST_300001_SM_1000_NS6detail15normal_iteratorINSD_10device_ptrIdEEEEPfyS9_ff16calculate_squareEEvT0_T1_T2_T3_T4_T6_E12temp_storage+20];
	add.f32 	%f266, %f265, %f264;
	selp.f32 	%f267, %f266, %f264, %p45;
	setp.gt.u64 	%p46, %rd19, 128;
	ld.shared.f32 	%f268, [_ZZN3cub18CUB_300001_SM_10006detail6reduce28DeviceReduceSingleTileKernelINS2_10policy_hubIfyN4cuda3std3__44plusIfEEE10Policy1000EN6thrust24THRUST_300001_SM_1000_NS6detail15normal_iteratorINSD_10device_ptrIdEEEEPfyS9_ff16calculate_squareEEvT0_T1_T2_T3_T4_T6_E12temp_storage+24];
	add.f32 	%f269, %f268, %f267;
	selp.f32 	%f270, %f269, %f267, %p46;
	setp.gt.u64 	%p47, %rd19, 160;
	ld.shared.f32 	%f271, [_ZZN3cub18CUB_300001_SM_10006detail6reduce28DeviceReduceSingleTileKernelINS2_10policy_hubIfyN4cuda3std3__44plusIfEEE10Policy1000EN6thrust24THRUST_300001_SM_1000_NS6detail15normal_iteratorINSD_10device_ptrIdEEEEPfyS9_ff16calculate_squareEEvT0_T1_T2_T3_T4_T6_E12temp_storage+28];
	add.f32 	%f272, %f271, %f270;
	selp.f32 	%f273, %f272, %f270, %p47;
	setp.gt.u64 	%p48, %rd19, 192;
	ld.shared.f32 	%f274, [_ZZN3cub18CUB_300001_SM_10006detail6reduce28DeviceReduceSingleTileKernelINS2_10policy_hubIfyN4cuda3std3__44plusIfEEE10Policy1000EN6thrust24THRUST_300001_SM_1000_NS6detail15normal_iteratorINSD_10device_ptrIdEEEEPfyS9_ff16calculate_squareEEvT0_T1_T2_T3_T4_T6_E12temp_storage+32];
	add.f32 	%f275, %f274, %f273;
	selp.f32 	%f276, %f275, %f273, %p48;
	setp.gt.u64 	%p49, %rd19, 224;
	ld.shared.f32 	%f277, [_ZZN3cub18CUB_300001_SM_10006detail6reduce28DeviceReduceSingleTileKernelINS2_10policy_hubIfyN4cuda3std3__44plusIfEEE10Policy1000EN6thrust24THRUST_300001_SM_1000_NS6detail15normal_iteratorINSD_10device_ptrIdEEEEPfyS9_ff16calculate_squareEEvT0_T1_T2_T3_T4_T6_E12temp_storage+36];
	add.f32 	%f278, %f277, %f276;
	selp.f32 	%f327, %f278, %f276, %p49;
	bra.uni 	$L__BB4_49;
$L__BB4_28:
	mov.u32 	%r24, %tid.x;
	cvt.u64.u32 	%rd6, %r24;
	mul.wide.u32 	%rd22, %r24, 8;
	add.s64 	%rd7, %rd2, %rd22;
	ld.global.f64 	%fd1, [%rd7];
	mul.f64 	%fd2, %fd1, %fd1;
	cvt.rn.f32.f64 	%f43, %fd2;
	ld.global.f64 	%fd3, [%rd7+2048];
	mul.f64 	%fd4, %fd3, %fd3;
	cvt.rn.f32.f64 	%f44, %fd4;
	ld.global.f64 	%fd5, [%rd7+4096];
	mul.f64 	%fd6, %fd5, %fd5;
	cvt.rn.f32.f64 	%f45, %fd6;
	ld.global.f64 	%fd7, [%rd7+6144];
	mul.f64 	%fd8, %fd7, %fd7;
	cvt.rn.f32.f64 	%f46, %fd8;
	ld.global.f64 	%fd9, [%rd7+8192];
	mul.f64 	%fd10, %fd9, %fd9;
	cvt.rn.f32.f64 	%f47, %fd10;
	ld.global.f64 	%fd11, [%rd7+10240];
	mul.f64 	%fd12, %fd11, %fd11;
	cvt.rn.f32.f64 	%f48, %fd12;
	ld.global.f64 	%fd13, [%rd7+12288];
	mul.f64 	%fd14, %fd13, %fd13;
	cvt.rn.f32.f64 	%f49, %fd14;
	ld.global.f64 	%fd15, [%rd7+14336];
	mul.f64 	%fd16, %fd15, %fd15;
	cvt.rn.f32.f64 	%f50, %fd16;
	ld.global.f64 	%fd17, [%rd7+16384];
	mul.f64 	%fd18, %fd17, %fd17;
	cvt.rn.f32.f64 	%f51, %fd18;
	ld.global.f64 	%fd19, [%rd7+18432];
	mul.f64 	%fd20, %fd19, %fd19;
	cvt.rn.f32.f64 	%f52, %fd20;
	ld.global.f64 	%fd21, [%rd7+20480];
	mul.f64 	%fd22, %fd21, %fd21;
	cvt.rn.f32.f64 	%f53, %fd22;
	ld.global.f64 	%fd23, [%rd7+22528];
	mul.f64 	%fd24, %fd23, %fd23;
	cvt.rn.f32.f64 	%f54, %fd24;
	ld.global.f64 	%fd25, [%rd7+24576];
	mul.f64 	%fd26, %fd25, %fd25;
	cvt.rn.f32.f64 	%f55, %fd26;
	ld.global.f64 	%fd27, [%rd7+26624];
	mul.f64 	%fd28, %fd27, %fd27;
	cvt.rn.f32.f64 	%f56, %fd28;
	ld.global.f64 	%fd29, [%rd7+28672];
	mul.f64 	%fd30, %fd29, %fd29;
	cvt.rn.f32.f64 	%f57, %fd30;
	ld.global.f64 	%fd31, [%rd7+30720];
	mul.f64 	%fd32, %fd31, %fd31;
	cvt.rn.f32.f64 	%f58, %fd32;
	add.f32 	%f59, %f43, %f44;
	add.f32 	%f60, %f45, %f46;
	add.f32 	%f61, %f47, %f48;
	add.f32 	%f62, %f49, %f50;
	add.f32 	%f63, %f51, %f52;
	add.f32 	%f64, %f53, %f54;
	add.f32 	%f65, %f55, %f56;
	add.f32 	%f66, %f57, %f58;
	add.f32 	%f67, %f59, %f60;
	add.f32 	%f68, %f61, %f62;
	add.f32 	%f69, %f63, %f64;
	add.f32 	%f70, %f65, %f66;
	add.f32 	%f71, %f67, %f68;
	add.f32 	%f72, %f69, %f70;
	add.f32 	%f326, %f71, %f72;
	add.s64 	%rd8, %rd19, -4096;
	setp.lt.u64 	%p3, %rd8, 4096;
	mov.b64 	%rd53, 4096;
	@%p3 bra 	$L__BB4_32;
	mov.b64 	%rd53, 4096;
$L__BB4_30:
	shl.b64 	%rd24, %rd53, 3;
	add.s64 	%rd25, %rd7, %rd24;
	ld.global.f64 	%fd33, [%rd25];
	mul.f64 	%fd34, %fd33, %fd33;
	cvt.rn.f32.f64 	%f73, %fd34;
	ld.global.f64 	%fd35, [%rd25+2048];
	mul.f64 	%fd36, %fd35, %fd35;
	cvt.rn.f32.f64 	%f74, %fd36;
	ld.global.f64 	%fd37, [%rd25+4096];
	mul.f64 	%fd38, %fd37, %fd37;
	cvt.rn.f32.f64 	%f75, %fd38;
	ld.global.f64 	%fd39, [%rd25+6144];
	mul.f64 	%fd40, %fd39, %fd39;
	cvt.rn.f32.f64 	%f76, %fd40;
	ld.global.f64 	%fd41, [%rd25+8192];
	mul.f64 	%fd42, %fd41, %fd41;
	cvt.rn.f32.f64 	%f77, %fd42;
	ld.global.f64 	%fd43, [%rd25+10240];
	mul.f64 	%fd44, %fd43, %fd43;
	cvt.rn.f32.f64 	%f78, %fd44;
	ld.global.f64 	%fd45, [%rd25+12288];
	mul.f64 	%fd46, %fd45, %fd45;
	cvt.rn.f32.f64 	%f79, %fd46;
	ld.global.f64 	%fd47, [%rd25+14336];
	mul.f64 	%fd48, %fd47, %fd47;
	cvt.rn.f32.f64 	%f80, %fd48;
	ld.global.f64 	%fd49, [%rd25+16384];
	mul.f64 	%fd50, %fd49, %fd49;
	cvt.rn.f32.f64 	%f81, %fd50;
	ld.global.f64 	%fd51, [%rd25+18432];
	mul.f64 	%fd52, %fd51, %fd51;
	cvt.rn.f32.f64 	%f82, %fd52;
	ld.global.f64 	%fd53, [%rd25+20480];
	mul.f64 	%fd54, %fd53, %fd53;
	cvt.rn.f32.f64 	%f83, %fd54;
	ld.global.f64 	%fd55, [%rd25+22528];
	mul.f64 	%fd56, %fd55, %fd55;
	cvt.rn.f32.f64 	%f84, %fd56;
	ld.global.f64 	%fd57, [%rd25+24576];
	mul.f64 	%fd58, %fd57, %fd57;
	cvt.rn.f32.f64 	%f85, %fd58;
	ld.global.f64 	%fd59, [%rd25+26624];
	mul.f64 	%fd60, %fd59, %fd59;
	cvt.rn.f32.f64 	%f86, %fd60;
	ld.global.f64 	%fd61, [%rd25+28672];
	mul.f64 	%fd62, %fd61, %fd61;
	cvt.rn.f32.f64 	%f87, %fd62;
	ld.global.f64 	%fd63, [%rd25+30720];
	mul.f64 	%fd64, %fd63, %fd63;
	cvt.rn.f32.f64 	%f88, %fd64;
	add.f32 	%f89, %f326, %f73;
	add.f32 	%f90, %f74, %f75;
	add.f32 	%f91, %f76, %f77;
	add.f32 	%f92, %f78, %f79;
	add.f32 	%f93, %f80, %f81;
	add.f32 	%f94, %f82, %f83;
	add.f32 	%f95, %f84, %f85;
	add.f32 	%f96, %f86, %f87;
	add.f32 	%f97, %f89, %f90;
	add.f32 	%f98, %f91, %f92;
	add.f32 	%f99, %f93, %f94;
	add.f32 	%f100, %f95, %f96;
	add.f32 	%f101, %f97, %f98;
	add.f32 	%f102, %f99, %f100;
	add.f32 	%f103, %f101, %f102;
	add.f32 	%f326, %f103, %f88;
	sub.s64 	%rd26, %rd19, %rd53;
	setp.lt.u64 	%p4, %rd26, 4096;
	@%p4 bra 	$L__BB4_45;
	add.s64 	%rd53, %rd53, 4096;
	setp.le.u64 	%p5, %rd53, %rd8;
	@%p5 bra 	$L__BB4_30;
$L__BB4_32:
	setp.le.u64 	%p6, %rd19, %rd53;
	cvt.u32.u64 	%r42, %rd53;
	cvt.u32.u64 	%r43, %rd19;
	sub.s32 	%r44, %r43, %r42;
	setp.ge.s32 	%p7, %r24, %r44;
	or.pred  	%p8, %p6, %p7;
	@%p8 bra 	$L__BB4_45;
	not.b32 	%r47, %r24;
	add.s32 	%r48, %r47, %r43;
	sub.s32 	%r50, %r48, %r42;
	shr.u32 	%r51, %r50, 8;
	add.s32 	%r25, %r51, 1;
	and.b32  	%r26, %r25, 15;
	setp.lt.u32 	%p9, %r50, 3840;
	mov.u32 	%r167, %r24;
	@%p9 bra 	$L__BB4_36;
	and.b32  	%r52, %r25, 33554416;
	neg.s32 	%r165, %r52;
	add.s64 	%rd27, %rd53, %rd6;
	shl.b64 	%rd28, %rd27, 3;
	add.s64 	%rd29, %rd28, %rd2;
	add.s64 	%rd54, %rd29, 16384;
	mov.u32 	%r167, %r24;
$L__BB4_35:
	.pragma "nounroll";
	ld.global.f64 	%fd65, [%rd54+-16384];
	mul.f64 	%fd66, %fd65, %fd65;
	cvt.rn.f32.f64 	%f105, %fd66;
	add.f32 	%f106, %f326, %f105;
	ld.global.f64 	%fd67, [%rd54+-14336];
	mul.f64 	%fd68, %fd67, %fd67;
	cvt.rn.f32.f64 	%f107, %fd68;
	add.f32 	%f108, %f106, %f107;
	ld.global.f64 	%fd69, [%rd54+-12288];
	mul.f64 	%fd70, %fd69, %fd69;
	cvt.rn.f32.f64 	%f109, %fd70;
	add.f32 	%f110, %f108, %f109;
	ld.global.f64 	%fd71, [%rd54+-10240];
	mul.f64 	%fd72, %fd71, %fd71;
	cvt.rn.f32.f64 	%f111, %fd72;
	add.f32 	%f112, %f110, %f111;
	ld.global.f64 	%fd73, [%rd54+-8192];
	mul.f64 	%fd74, %fd73, %fd73;
	cvt.rn.f32.f64 	%f113, %fd74;
	add.f32 	%f114, %f112, %f113;
	ld.global.f64 	%fd75, [%rd54+-6144];
	mul.f64 	%fd76, %fd75, %fd75;
	cvt.rn.f32.f64 	%f115, %fd76;
	add.f32 	%f116, %f114, %f115;
	ld.global.f64 	%fd77, [%rd54+-4096];
	mul.f64 	%fd78, %fd77, %fd77;
	cvt.rn.f32.f64 	%f117, %fd78;
	add.f32 	%f118, %f116, %f117;
	ld.global.f64 	%fd79, [%rd54+-2048];
	mul.f64 	%fd80, %fd79, %fd79;
	cvt.rn.f32.f64 	%f119, %fd80;
	add.f32 	%f120, %f118, %f119;
	ld.global.f64 	%fd81, [%rd54];
	mul.f64 	%fd82, %fd81, %fd81;
	cvt.rn.f32.f64 	%f121, %fd82;
	add.f32 	%f122, %f120, %f121;
	ld.global.f64 	%fd83, [%rd54+2048];
	mul.f64 	%fd84, %fd83, %fd83;
	cvt.rn.f32.f64 	%f123, %fd84;
	add.f32 	%f124, %f122, %f123;
	ld.global.f64 	%fd85, [%rd54+4096];
	mul.f64 	%fd86, %fd85, %fd85;
	cvt.rn.f32.f64 	%f125, %fd86;
	add.f32 	%f126, %f124, %f125;
	ld.global.f64 	%fd87, [%rd54+6144];
	mul.f64 	%fd88, %fd87, %fd87;
	cvt.rn.f32.f64 	%f127, %fd88;
	add.f32 	%f128, %f126, %f127;
	ld.global.f64 	%fd89, [%rd54+8192];
	mul.f64 	%fd90, %fd89, %fd89;
	cvt.rn.f32.f64 	%f129, %fd90;
	add.f32 	%f130, %f128, %f129;
	ld.global.f64 	%fd91, [%rd54+10240];
	mul.f64 	%fd92, %fd91, %fd91;
	cvt.rn.f32.f64 	%f131, %fd92;
	add.f32 	%f132, %f130, %f131;
	ld.global.f64 	%fd93, [%rd54+12288];
	mul.f64 	%fd94, %fd93, %fd93;
	cvt.rn.f32.f64 	%f133, %fd94;
	add.f32 	%f134, %f132, %f133;
	ld.global.f64 	%fd95, [%rd54+14336];
	mul.f64 	%fd96, %fd95, %fd95;
	cvt.rn.f32.f64 	%f135, %fd96;
	add.f32 	%f326, %f134, %f135;
	add.s32 	%r167, %r167, 4096;
	add.s32 	%r165, %r165, 16;
	add.s64 	%rd54, %rd54, 32768;
	setp.ne.s32 	%p10, %r165, 0;
	@%p10 bra 	$L__BB4_35;
$L__BB4_36:
	setp.eq.s32 	%p11, %r26, 0;
	@%p11 bra 	$L__BB4_45;
	and.b32  	%r33, %r25, 7;
	setp.lt.u32 	%p12, %r26, 8;
	@%p12 bra 	$L__BB4_39;
	cvt.u64.u32 	%rd30, %r167;
	add.s64 	%rd31, %rd53, %rd30;
	shl.b64 	%rd32, %rd31, 3;
	add.s64 	%rd33, %rd2, %rd32;
	ld.global.f64 	%fd97, [%rd33];
	mul.f64 	%fd98, %fd97, %fd97;
	cvt.rn.f32.f64 	%f137, %fd98;
	add.f32 	%f138, %f326, %f137;
	ld.global.f64 	%fd99, [%rd33+2048];
	mul.f64 	%fd100, %fd99, %fd99;
	cvt.rn.f32.f64 	%f139, %fd100;
	add.f32 	%f140, %f138, %f139;
	ld.global.f64 	%fd101, [%rd33+4096];
	mul.f64 	%fd102, %fd101, %fd101;
	cvt.rn.f32.f64 	%f141, %fd102;
	add.f32 	%f142, %f140, %f141;
	ld.global.f64 	%fd103, [%rd33+6144];
	mul.f64 	%fd104, %fd103, %fd103;
	cvt.rn.f32.f64 	%f143, %fd104;
	add.f32 	%f144, %f142, %f143;
	ld.global.f64 	%fd105, [%rd33+8192];
	mul.f64 	%fd106, %fd105, %fd105;
	cvt.rn.f32.f64 	%f145, %fd106;
	add.f32 	%f146, %f144, %f145;
	ld.global.f64 	%fd107, [%rd33+10240];
	mul.f64 	%fd108, %fd107, %fd107;
	cvt.rn.f32.f64 	%f147, %fd108;
	add.f32 	%f148, %f146, %f147;
	ld.global.f64 	%fd109, [%rd33+12288];
	mul.f64 	%fd110, %fd109, %fd109;
	cvt.rn.f32.f64 	%f149, %fd110;
	add.f32 	%f150, %f148, %f149;
	ld.global.f64 	%fd111, [%rd33+14336];
	mul.f64 	%fd112, %fd111, %fd111;
	cvt.rn.f32.f64 	%f151, %fd112;
	add.f32 	%f326, %f150, %f151;
	add.s32 	%r167, %r167, 2048;
$L__BB4_39:
	setp.eq.s32 	%p13, %r33, 0;
	@%p13 bra 	$L__BB4_45;
	and.b32  	%r36, %r25, 3;
	setp.lt.u32 	%p14, %r33, 4;
	@%p14 bra 	$L__BB4_42;
	cvt.u64.u32 	%rd34, %r167;
	add.s64 	%rd35, %rd53, %rd34;
	shl.b64 	%rd36, %rd35, 3;
	add.s64 	%rd37, %rd2, %rd36;
	ld.global.f64 	%fd113, [%rd37];
	mul.f64 	%fd114, %fd113, %fd113;
	cvt.rn.f32.f64 	%f153, %fd114;
	add.f32 	%f154, %f326, %f153;
	ld.global.f64 	%fd115, [%rd37+2048];
	mul.f64 	%fd116, %fd115, %fd115;
	cvt.rn.f32.f64 	%f155, %fd116;
	add.f32 	%f156, %f154, %f155;
	ld.global.f64 	%fd117, [%rd37+4096];
	mul.f64 	%fd118, %fd117, %fd117;
	cvt.rn.f32.f64 	%f157, %fd118;
	add.f32 	%f158, %f156, %f157;
	ld.global.f64 	%fd119, [%rd37+6144];
	mul.f64 	%fd120, %fd119, %fd119;
	cvt.rn.f32.f64 	%f159, %fd120;
	add.f32 	%f326, %f158, %f159;
	add.s32 	%r167, %r167, 1024;
$L__BB4_42:
	setp.eq.s32 	%p15, %r36, 0;
	@%p15 bra 	$L__BB4_45;
	cvt.u64.u32 	%rd38, %r167;
	add.s64 	%rd39, %rd53, %rd38;
	shl.b64 	%rd40, %rd39, 3;
	add.s64 	%rd55, %rd2, %rd40;
	neg.s32 	%r170, %r36;
$L__BB4_44:
	.pragma "nounroll";
	ld.global.f64 	%fd121, [%rd55];
	mul.f64 	%fd122, %fd121, %fd121;
	cvt.rn.f32.f64 	%f160, %fd122;
	add.f32 	%f326, %f326, %f160;
	add.s64 	%rd55, %rd55, 2048;
	add.s32 	%r170, %r170, 1;
	setp.ne.s32 	%p16, %r170, 0;
	@%p16 bra 	$L__BB4_44;
$L__BB4_45:
	// begin inline asm
	mov.u32 %r53, %laneid;
	// end inline asm
	mov.b32 	%r55, %f326;
	mov.b32 	%r56, 1;
	mov.b32 	%r77, 31;
	mov.b32 	%r78, -1;
	// begin inline asm
	shfl.sync.down.b32 %r54, %r55, %r56, %r77, %r78;
	// end inline asm
	setp.gt.s32 	%p17, %r53, 30;
	mov.b32 	%f161, %r54;
	add.f32 	%f162, %f326, %f161;
	selp.f32 	%f163, %f326, %f162, %p17;
	mov.b32 	%r60, %f163;
	mov.b32 	%r61, 2;
	// begin inline asm
	shfl.sync.down.b32 %r59, %r60, %r61, %r77, %r78;
	// end inline asm
	setp.gt.s32 	%p18, %r53, 29;
	mov.b32 	%f164, %r59;
	add.f32 	%f165, %f163, %f164;
	selp.f32 	%f166, %f163, %f165, %p18;
	mov.b32 	%r65, %f166;
	mov.b32 	%r66, 4;
	// begin inline asm
	shfl.sync.down.b32 %r64, %r65, %r66, %r77, %r78;
	// end inline asm
	setp.gt.s32 	%p19, %r53, 27;
	mov.b32 	%f167, %r64;
	add.f32 	%f168, %f166, %f167;
	selp.f32 	%f169, %f166, %f168, %p19;
	mov.b32 	%r70, %f169;
	mov.b32 	%r71, 8;
	// begin inline asm
	shfl.sync.down.b32 %r69, %r70, %r71, %r77, %r78;
	// end inline asm
	setp.gt.s32 	%p20, %r53, 23;
	mov.b32 	%f170, %r69;
	add.f32 	%f171, %f169, %f170;
	selp.f32 	%f172, %f169, %f171, %p20;
	mov.b32 	%r75, %f172;
	mov.b32 	%r76, 16;
	// begin inline asm
	shfl.sync.down.b32 %r74, %r75, %r76, %r77, %r78;
	// end inline asm
	setp.gt.s32 	%p21, %r53, 15;
	mov.b32 	%f173, %r74;
	add.f32 	%f38, %f172, %f173;
	selp.f32 	%f327, %f172, %f38, %p21;
	setp.ne.s32 	%p22, %r53, 0;
	@%p22 bra 	$L__BB4_47;
	shr.u32 	%r79, %r24, 3;
	and.b32  	%r80, %r79, 124;
	mov.u32 	%r81, _ZZN3cub18CUB_300001_SM_10006detail6reduce28DeviceReduceSingleTileKernelINS2_10policy_hubIfyN4cuda3std3__44plusIfEEE10Policy1000EN6thrust24THRUST_300001_SM_1000_NS6detail15normal_iteratorINSD_10device_ptrIdEEEEPfyS9_ff16calculate_squareEEvT0_T1_T2_T3_T4_T6_E12temp_storage;
	add.s32 	%r82, %r81, %r80;
	st.shared.f32 	[%r82+8], %f38;
$L__BB4_47:
	bar.sync 	0;
	setp.ne.s32 	%p23, %r24, 0;
	@%p23 bra 	$L__BB4_49;
	ld.shared.f32 	%f174, [_ZZN3cub18CUB_300001_SM_10006detail6reduce28DeviceReduceSingleTileKernelINS2_10policy_hubIfyN4cuda3std3__44plusIfEEE10Policy1000EN6thrust24THRUST_300001_SM_1000_NS6detail15normal_iteratorINSD_10device_ptrIdEEEEPfyS9_ff16calculate_squareEEvT0_T1_T2_T3_T4_T6_E12temp_storage+12];
	add.f32 	%f175, %f327, %f174;
	ld.shared.f32 	%f176, [_ZZN3cub18CUB_300001_SM_10006detail6reduce28DeviceReduceSingleTileKernelINS2_10policy_hubIfyN4cuda3std3__44plusIfEEE10Policy1000EN6thrust24THRUST_300001_SM_1000_NS6detail15normal_iteratorINSD_10device_ptrIdEEEEPfyS9_ff16calculate_squareEEvT0_T1_T2_T3_T4_T6_E12temp_storage+16];
	add.f32 	%f177, %f175, %f176;
	ld.shared.f32 	%f178, [_ZZN3cub18CUB_300001_SM_10006detail6reduce28DeviceReduceSingleTileKernelINS2_10policy_hubIfyN4cuda3std3__44plusIfEEE10Policy1000EN6thrust24THRUST_300001_SM_1000_NS6detail15normal_iteratorINSD_10device_ptrIdEEEEPfyS9_ff16calculate_squareEEvT0_T1_T2_T3_T4_T6_E12temp_storage+20];
	add.f32 	%f179, %f177, %f178;
	ld.shared.f32 	%f180, [_ZZN3cub18CUB_300001_SM_10006detail6reduce28DeviceReduceSingleTileKernelINS2_10policy_hubIfyN4cuda3std3__44plusIfEEE10Policy1000EN6thrust24THRUST_300001_SM_1000_NS6detail15normal_iteratorINSD_10device_ptrIdEEEEPfyS9_ff16calculate_squareEEvT0_T1_T2_T3_T4_T6_E12temp_storage+24];
	add.f32 	%f181, %f179, %f180;
	ld.shared.f32 	%f182, [_ZZN3cub18CUB_300001_SM_10006detail6reduce28DeviceReduceSingleTileKernelINS2_10policy_hubIfyN4cuda3std3__44plusIfEEE10Policy1000EN6thrust24THRUST_300001_SM_1000_NS6detail15normal_iteratorINSD_10device_ptrIdEEEEPfyS9_ff16calculate_squareEEvT0_T1_T2_T3_T4_T6_E12temp_storage+28];
	add.f32 	%f183, %f181, %f182;
	ld.shared.f32 	%f184, [_ZZN3cub18CUB_300001_SM_10006detail6reduce28DeviceReduceSingleTileKernelINS2_10policy_hubIfyN4cuda3std3__44plusIfEEE10Policy1000EN6thrust24THRUST_300001_SM_1000_NS6detail15normal_iteratorINSD_10device_ptrIdEEEEPfyS9_ff16calculate_squareEEvT0_T1_T2_T3_T4_T6_E12temp_storage+32];
	add.f32 	%f185, %f183, %f184;
	ld.shared.f32 	%f186, [_ZZN3cub18CUB_300001_SM_10006detail6reduce28DeviceReduceSingleTileKernelINS2_10policy_hubIfyN4cuda3std3__44plusIfEEE10Policy1000EN6thrust24THRUST_300001_SM_1000_NS6detail15normal_iteratorINSD_10device_ptrIdEEEEPfyS9_ff16calculate_squareEEvT0_T1_T2_T3_T4_T6_E12temp_storage+36];
	add.f32 	%f327, %f185, %f186;
$L__BB4_49:
	mov.u32 	%r155, %tid.x;
	setp.ne.s32 	%p57, %r155, 0;
	@%p57 bra 	$L__BB4_51;
	add.f32 	%f305, %f42, %f327;
	st.global.f32 	[%rd1], %f305;
$L__BB4_51:
	ret;

}
	// .globl	_ZN3cub18CUB_300001_SM_10006detail6reduce18DeviceReduceKernelINS2_10policy_hubIfyN4cuda3std3__44plusIfEEE10Policy1000EN6thrust24THRUST_300001_SM_1000_NS6detail15normal_iteratorINSD_10device_ptrIdEEEEyS9_f16calculate_squareEEvT0_PT3_T1_NS0_13GridEvenShareISN_EET2_T4_
.visible .entry _ZN3cub18CUB_300001_SM_10006detail6reduce18DeviceReduceKernelINS2_10policy_hubIfyN4cuda3std3__44plusIfEEE10Policy1000EN6thrust24THRUST_300001_SM_1000_NS6detail15normal_iteratorINSD_10device_ptrIdEEEEyS9_f16calculate_squareEEvT0_PT3_T1_NS0_13GridEvenShareISN_EET2_T4_(
	.param .align 8 .b8 _ZN3cub18CUB_300001_SM_10006detail6reduce18DeviceReduceKernelINS2_10policy_hubIfyN4cuda3std3__44plusIfEEE10Policy1000EN6thrust24THRUST_300001_SM_1000_NS6detail15normal_iteratorINSD_10device_ptrIdEEEEyS9_f16calculate_squareEEvT0_PT3_T1_NS0_13GridEvenShareISN_EET2_T4__param_0[8],
	.param .u64 .ptr .align 1 _ZN3cub18CUB_300001_SM_10006detail6reduce18DeviceReduceKernelINS2_10policy_hubIfyN4cuda3std3__44plusIfEEE10Policy1000EN6thrust24THRUST_300001_SM_1000_NS6detail15normal_iteratorINSD_10device_ptrIdEEEEyS9_f16calculate_squareEEvT0_PT3_T1_NS0_13GridEvenShareISN_EET2_T4__param_1,
	.param .u64 _ZN3cub18CUB_300001_SM_10006detail6reduce18DeviceReduceKernelINS2_10policy_hubIfyN4cuda3std3__44plusIfEEE10Policy1000EN6thrust24THRUST_300001_SM_1000_NS6detail15normal_iteratorINSD_10device_ptrIdEEEEyS9_f16calculate_squareEEvT0_PT3_T1_NS0_13GridEvenShareISN_EET2_T4__param_2,
	.param .align 8 .b8 _ZN3cub18CUB_300001_SM_10006detail6reduce18DeviceReduceKernelINS2_10policy_hubIfyN4cuda3std3__44plusIfEEE10Policy1000EN6thrust24THRUST_300001_SM_1000_NS6detail15normal_iteratorINSD_10device_ptrIdEEEEyS9_f16calculate_squareEEvT0_PT3_T1_NS0_13GridEvenShareISN_EET2_T4__param_3[72],
	.param .align 1 .b8 _ZN3cub18CUB_300001_SM_10006detail6reduce18DeviceReduceKernelINS2_10policy_hubIfyN4cuda3std3__44plusIfEEE10Policy1000EN6thrust24THRUST_300001_SM_1000_NS6detail15normal_iteratorINSD_10device_ptrIdEEEEyS9_f16calculate_squareEEvT0_PT3_T1_NS0_13GridEvenShareISN_EET2_T4__param_4[1],
	.param .align 1 .b8 _ZN3cub18CUB_300001_SM_10006detail6reduce18DeviceReduceKernelINS2_10policy_hubIfyN4cuda3std3__44plusIfEEE10Policy1000EN6thrust24THRUST_300001_SM_1000_NS6detail15normal_iteratorINSD_10device_ptrIdEEEEyS9_f16calculate_squareEEvT0_PT3_T1_NS0_13GridEvenShareISN_EET2_T4__param_5[1]
)
.maxntid 256
{
	.reg .pred 	%p<57>;
	.reg .b16 	%rs<4>;
	.reg .b32 	%r<205>;
	.reg .b32 	%f<324>;
	.reg .b64 	%rd<74>;
	.reg .b64 	%fd<183>;
	// demoted variable
	.shared .align 4 .b8 _ZZN3cub18CUB_300001_SM_10006detail6reduce18DeviceReduceKernelINS2_10policy_hubIfyN4cuda3std3__44plusIfEEE10Policy1000EN6thrust24THRUST_300001_SM_1000_NS6detail15normal_iteratorINSD_10device_ptrIdEEEEyS9_f16calculate_squareEEvT0_PT3_T1_NS0_13GridEvenShareISN_EET2_T4_E12temp_storage[44];
	ld.param.u64 	%rd1, [_ZN3cub18CUB_300001_SM_10006detail6reduce18DeviceReduceKernelINS2_10policy_hubIfyN4cuda3std3__44plusIfEEE10Policy1000EN6thrust24THRUST_300001_SM_1000_NS6detail15normal_iteratorINSD_10device_ptrIdEEEEyS9_f16calculate_squareEEvT0_PT3_T1_NS0_13GridEvenShareISN_EET2_T4__param_3+32];
	ld.param.u32 	%r1, [_ZN3cub18CUB_300001_SM_10006detail6reduce18DeviceReduceKernelINS2_10policy_hubIfyN4cuda3std3__44plusIfEEE10Policy1000EN6thrust24THRUST_300001_SM_1000_NS6detail15normal_iteratorINSD_10device_ptrIdEEEEyS9_f16calculate_squareEEvT0_PT3_T1_NS0_13GridEvenShareISN_EET2_T4__param_3+40];
	ld.param.u64 	%rd25, [_ZN3cub18CUB_300001_SM_10006detail6reduce18DeviceReduceKernelINS2_10policy_hubIfyN4cuda3std3__44plusIfEEE10Policy1000EN6thrust24THRUST_300001_SM_1000_NS6detail15normal_iteratorINSD_10device_ptrIdEEEEyS9_f16calculate_squareEEvT0_PT3_T1_NS0_13GridEvenShareISN_EET2_T4__param_0];
	ld.param.u64 	%rd24, [_ZN3cub18CUB_300001_SM_10006detail6reduce18DeviceReduceKernelINS2_10policy_hubIfyN4cuda3std3__44plusIfEEE10Policy1000EN6thrust24THRUST_300001_SM_1000_NS6detail15normal_iteratorINSD_10device_ptrIdEEEEyS9_f16calculate_squareEEvT0_PT3_T1_NS0_13GridEvenShareISN_EET2_T4__param_1];
	cvta.to.global.u64 	%rd2, %rd25;
	mov.u32 	%r2, %ctaid.x;
	shl.b32 	%r50, %r1, 12;
	cvt.s64.s32 	%rd3, %r50;
	shl.b32 	%r51, %r2, 12;
	cvt.u64.u32 	%rd4, %r51;
	sub.s64 	%rd5, %rd1, %rd4;
	setp.gt.u64 	%p1, %rd5, 4095;
	@%p1 bra 	$L__BB5_25;
	cvt.u32.u64 	%r111, %rd4;
	cvt.u32.u64 	%r3, %rd1;
	sub.s32 	%r4, %r3, %r111;
	mov.u32 	%r5, %tid.x;
	setp.ge.s32 	%p23, %r5, %r4;
	mov.f32 	%f312, 0f00000000;
	mov.u32 	%r192, %r5;
	@%p23 bra 	$L__BB5_3;
	add.s32 	%r113, %r111, %r5;
	mul.wide.u32 	%rd48, %r113, 8;
	add.s64 	%rd49, %rd2, %rd48;
	ld.global.f64 	%fd123, [%rd49];
	mul.f64 	%fd124, %fd123, %fd123;
	cvt.rn.f32.f64 	%f312, %fd124;
	add.s32 	%r192, %r5, 256;
$L__BB5_3:
	setp.ge.s32 	%p24, %r192, %r4;
	@%p24 bra 	$L__BB5_16;
	not.b32 	%r115, %r192;
	add.s32 	%r116, %r115, %r3;
	sub.s32 	%r117, %r116, %r111;
	shr.u32 	%r118, %r117, 8;
	add.s32 	%r8, %r118, 1;
	and.b32  	%r9, %r8, 15;
	setp.lt.u32 	%p25, %r117, 3840;
	@%p25 bra 	$L__BB5_7;
	and.b32  	%r119, %r8, 33554416;
	neg.s32 	%r190, %r119;
	mul.wide.u32 	%rd50, %r2, 32768;
	mul.wide.u32 	%rd51, %r192, 8;
	or.b64  	%rd52, %rd50, %rd51;
	add.s64 	%rd53, %rd52, %rd2;
	add.s64 	%rd68, %rd53, 16384;
$L__BB5_6:
	.pragma "nounroll";
	ld.global.f64 	%fd125, [%rd68+-16384];
	mul.f64 	%fd126, %fd125, %fd125;
	cvt.rn.f32.f64 	%f187, %fd126;
	add.f32 	%f188, %f312, %f187;
	ld.global.f64 	%fd127, [%rd68+-14336];
	mul.f64 	%fd128, %fd127, %fd127;
	cvt.rn.f32.f64 	%f189, %fd128;
	add.f32 	%f190, %f188, %f189;
	ld.global.f64 	%fd129, [%rd68+-12288];
	mul.f64 	%fd130, %fd129, %fd129;
	cvt.rn.f32.f64 	%f191, %fd130;
	add.f32 	%f192, %f190, %f191;
	ld.global.f64 	%fd131, [%rd68+-10240];
	mul.f64 	%fd132, %fd131, %fd131;
	cvt.rn.f32.f64 	%f193, %fd132;
	add.f32 	%f194, %f192, %f193;
	ld.global.f64 	%fd133, [%rd68+-8192];
	mul.f64 	%fd134, %fd133, %fd133;
	cvt.rn.f32.f64 	%f195, %fd134;
	add.f32 	%f196, %f194, %f195;
	ld.global.f64 	%fd135, [%rd68+-6144];
	mul.f64 	%fd136, %fd135, %fd135;
	cvt.rn.f32.f64 	%f197, %fd136;
	add.f32 	%f198, %f196, %f197;
	ld.global.f64 	%fd137, [%rd68+-4096];
	mul.f64 	%fd138, %fd137, %fd137;
	cvt.rn.f32.f64 	%f199, %fd138;
	add.f32 	%f200, %f198, %f199;
	ld.global.f64 	%fd139, [%rd68+-2048];
	mul.f64 	%fd140, %fd139, %fd139;
	cvt.rn.f32.f64 	%f201, %fd140;
	add.f32 	%f202, %f200, %f201;
	ld.global.f64 	%fd141, [%rd68];
	mul.f64 	%fd142, %fd141, %fd141;
	cvt.rn.f32.f64 	%f203, %fd142;
	add.f32 	%f204, %f202, %f203;
	ld.global.f64 	%fd143, [%rd68+2048];
	mul.f64 	%fd144, %fd143, %fd143;
	cvt.rn.f32.f64 	%f205, %fd144;
	add.f32 	%f206, %f204, %f205;
	ld.global.f64 	%fd145, [%rd68+4096];
	mul.f64 	%fd146, %fd145, %fd145;
	cvt.rn.f32.f64 	%f207, %fd146;
	add.f32 	%f208, %f206, %f207;
	ld.global.f64 	%fd147, [%rd68+6144];
	mul.f64 	%fd148, %fd147, %fd147;
	cvt.rn.f32.f64 	%f209, %fd148;
	add.f32 	%f210, %f208, %f209;
	ld.global.f64 	%fd149, [%rd68+8192];
	mul.f64 	%fd150, %fd149, %fd149;
	cvt.rn.f32.f64 	%f211, %fd150;
	add.f32 	%f212, %f210, %f211;
	ld.global.f64 	%fd151, [%rd68+10240];
	mul.f64 	%fd152, %fd151, %fd151;
	cvt.rn.f32.f64 	%f213, %fd152;
	add.f32 	%f214, %f212, %f213;
	ld.global.f64 	%fd153, [%rd68+12288];
	mul.f64 	%fd154, %fd153, %fd153;
	cvt.rn.f32.f64 	%f215, %fd154;
	add.f32 	%f216, %f214, %f215;
	ld.global.f64 	%fd155, [%rd68+14336];
	mul.f64 	%fd156, %fd155, %fd155;
	cvt.rn.f32.f64 	%f217, %fd156;
	add.f32 	%f312, %f216, %f217;
	add.s32 	%r192, %r192, 4096;
	add.s32 	%r190, %r190, 16;
	add.s64 	%rd68, %rd68, 32768;
	setp.ne.s32 	%p26, %r190, 0;
	@%p26 bra 	$L__BB5_6;
$L__BB5_7:
	setp.eq.s32 	%p27, %r9, 0;
	@%p27 bra 	$L__BB5_16;
	and.b32  	%r16, %r8, 7;
	setp.lt.u32 	%p28, %r9, 8;
	@%p28 bra 	$L__BB5_10;
	cvt.s64.s32 	%rd54, %r192;
	add.s64 	%rd55, %rd54, %rd4;
	shl.b64 	%rd56, %rd55, 3;
	add.s64 	%rd57, %rd2, %rd56;
	ld.global.f64 	%fd157, [%rd57];
	mul.f64 	%fd158, %fd157, %fd157;
	cvt.rn.f32.f64 	%f219, %fd158;
	add.f32 	%f220, %f312, %f219;
	ld.global.f64 	%fd159, [%rd57+2048];
	mul.f64 	%fd160, %fd159, %fd159;
	cvt.rn.f32.f64 	%f221, %fd160;
	add.f32 	%f222, %f220, %f221;
	ld.global.f64 	%fd161, [%rd57+4096];
	mul.f64 	%fd162, %fd161, %fd161;
	cvt.rn.f32.f64 	%f223, %fd162;
	add.f32 	%f224, %f222, %f223;
	ld.global.f64 	%fd163, [%rd57+6144];
	mul.f64 	%fd164, %fd163, %fd163;
	cvt.rn.f32.f64 	%f225, %fd164;
	add.f32 	%f226, %f224, %f225;
	ld.global.f64 	%fd165, [%rd57+8192];
	mul.f64 	%fd166, %fd165, %fd165;
	cvt.rn.f32.f64 	%f227, %fd166;
	add.f32 	%f228, %f226, %f227;
	ld.global.f64 	%fd167, [%rd57+10240];
	mul.f64 	%fd168, %fd167, %fd167;
	cvt.rn.f32.f64 	%f229, %fd168;
	add.f32 	%f230, %f228, %f229;
	ld.global.f64 	%fd169, [%rd57+12288];
	mul.f64 	%fd170, %fd169, %fd169;
	cvt.rn.f32.f64 	%f231, %fd170;
	add.f32 	%f232, %f230, %f231;
	ld.global.f64 	%fd171, [%rd57+14336];
	mul.f64 	%fd172, %fd171, %fd171;
	cvt.rn.f32.f64 	%f233, %fd172;
	add.f32 	%f312, %f232, %f233;
	add.s32 	%r192, %r192, 2048;
$L__BB5_10:
	setp.eq.s32 	%p29, %r16, 0;
	@%p29 bra 	$L__BB5_16;
	and.b32  	%r19, %r8, 3;
	setp.lt.u32 	%p30, %r16, 4;
	@%p30 bra 	$L__BB5_13;
	cvt.s64.s32 	%rd58, %r192;
	add.s64 	%rd59, %rd58, %rd4;
	shl.b64 	%rd60, %rd59, 3;
	add.s64 	%rd61, %rd2, %rd60;
	ld.global.f64 	%fd173, [%rd61];
	mul.f64 	%fd174, %fd173, %fd173;
	cvt.rn.f32.f64 	%f235, %fd174;
	add.f32 	%f236, %f312, %f235;
	ld.global.f64 	%fd175, [%rd61+2048];
	mul.f64 	%fd176, %fd175, %fd175;
	cvt.rn.f32.f64 	%f237, %fd176;
	add.f32 	%f238, %f236, %f237;
	ld.global.f64 	%fd177, [%rd61+4096];
	mul.f64 	%fd178, %fd177, %fd177;
	cvt.rn.f32.f64 	%f239, %fd178;
	add.f32 	%f240, %f238, %f239;
	ld.global.f64 	%fd179, [%rd61+6144];
	mul.f64 	%fd180, %fd179, %fd179;
	cvt.rn.f32.f64 	%f241, %fd180;
	add.f32 	%f312, %f240, %f241;
	add.s32 	%r192, %r192, 1024;
$L__BB5_13:
	setp.eq.s32 	%p31, %r19, 0;
	@%p31 bra 	$L__BB5_16;
	mul.wide.u32 	%rd62, %r2, 32768;
	add.s64 	%rd9, %rd2, %rd62;
	neg.s32 	%r195, %r19;
$L__BB5_15:
	.pragma "nounroll";
	mul.wide.s32 	%rd63, %r192, 8;
	add.s64 	%rd64, %rd9, %rd63;
	ld.global.f64 	%fd181, [%rd64];
	mul.f64 	%fd182, %fd181, %fd181;
	cvt.rn.f32.f64 	%f242, %fd182;
	add.f32 	%f312, %f312, %f242;
	add.s32 	%r192, %r192, 256;
	add.s32 	%r195, %r195, 1;
	setp.ne.s32 	%p32, %r195, 0;
	@%p32 bra 	$L__BB5_15;
$L__BB5_16:
	setp.lt.s32 	%p33, %r4, 256;
	@%p33 bra 	$L__BB5_21;
	// begin inline asm
	mov.u32 %r158, %laneid;
	// end inline asm
	mov.b32 	%r160, %f312;
	mov.b32 	%r161, 1;
	mov.b32 	%r182, 31;
	mov.b32 	%r183, -1;
	// begin inline asm
	shfl.sync.down.b32 %r159, %r160, %r161, %r182, %r183;
	// end inline asm
	setp.gt.s32 	%p49, %r158, 30;
	mov.b32 	%f277, %r159;
	add.f32 	%f278, %f312, %f277;
	selp.f32 	%f279, %f312, %f278, %p49;
	mov.b32 	%r165, %f279;
	mov.b32 	%r166, 2;
	// begin inline asm
	shfl.sync.down.b32 %r164, %r165, %r166, %r182, %r183;
	// end inline asm
	setp.gt.s32 	%p50, %r158, 29;
	mov.b32 	%f280, %r164;
	add.f32 	%f281, %f279, %f280;
	selp.f32 	%f282, %f279, %f281, %p50;
	mov.b32 	%r170, %f282;
	mov.b32 	%r171, 4;
	// begin inline asm
	shfl.sync.down.b32 %r169, %r170, %r171, %r182, %r183;
	// end inline asm
	setp.gt.s32 	%p51, %r158, 27;
	mov.b32 	%f283, %r169;
	add.f32 	%f284, %f282, %f283;
	selp.f32 	%f285, %f282, %f284, %p51;
	mov.b32 	%r175, %f285;
	mov.b32 	%r176, 8;
	// begin inline asm
	shfl.sync.down.b32 %r174, %r175, %r176, %r182, %r183;
	// end inline asm
	setp.gt.s32 	%p52, %r158, 23;
	mov.b32 	%f286, %r174;
	add.f32 	%f287, %f285, %f286;
	selp.f32 	%f288, %f285, %f287, %p52;
	mov.b32 	%r180, %f288;
	mov.b32 	%r181, 16;
	// begin inline asm
	shfl.sync.down.b32 %r179, %r180, %r181, %r182, %r183;
	// end inline asm
	setp.gt.s32 	%p53, %r158, 15;
	mov.b32 	%f289, %r179;
	add.f32 	%f16, %f288, %f289;
	selp.f32 	%f323, %f288, %f16, %p53;
	setp.ne.s32 	%p54, %r158, 0;
	@%p54 bra 	$L__BB5_19;
	shr.u32 	%r184, %r5, 3;
	and.b32  	%r185, %r184, 124;
	mov.u32 	%r186, _ZZN3cub18CUB_300001_SM_10006detail6reduce18DeviceReduceKernelINS2_10policy_hubIfyN4cuda3std3__44plusIfEEE10Policy1000EN6thrust24THRUST_300001_SM_1000_NS6detail15normal_iteratorINSD_10device_ptrIdEEEEyS9_f16calculate_squareEEvT0_PT3_T1_NS0_13GridEvenShareISN_EET2_T4_E12temp_storage;
	add.s32 	%r187, %r186, %r185;
	st.shared.f32 	[%r187+8], %f16;
$L__BB5_19:
	bar.sync 	0;
	setp.ne.s32 	%p55, %r5, 0;
	@%p55 bra 	$L__BB5_46;
	ld.shared.f32 	%f290, [_ZZN3cub18CUB_300001_SM_10006detail6reduce18DeviceReduceKernelINS2_10policy_hubIfyN4cuda3std3__44plusIfEEE10Policy1000EN6thrust24THRUST_300001_SM_1000_NS6detail15normal_iteratorINSD_10device_ptrIdEEEEyS9_f16calculate_squareEEvT0_PT3_T1_NS0_13GridEvenShareISN_EET2_T4_E12temp_storage+12];
	add.f32 	%f291, %f323, %f290;
	ld.shared.f32 	%f292, [_ZZN3cub18CUB_300001_SM_10006detail6reduce18DeviceReduceKernelINS2_10policy_hubIfyN4cuda3std3__44plusIfEEE10Policy1000EN6thrust24THRUST_300001_SM_1000_NS6detail15normal_iteratorINSD_10device_ptrIdEEEEyS9_f16calculate_squareEEvT0_PT3_T1_NS0_13GridEvenShareISN_EET2_T4_E12temp_storage+16];
	add.f32 	%f293, %f291, %f292;
	ld.shared.f32 	%f294, [_ZZN3cub18CUB_300001_SM_10006detail6reduce18DeviceReduceKernelINS2_10policy_hubIfyN4cuda3std3__44plusIfEEE10Policy1000EN6thrust24THRUST_300001_SM_1000_NS6detail15normal_iteratorINSD_10device_ptrIdEEEEyS9_f16calculate_squareEEvT0_PT3_T1_NS0_13GridEvenShareISN_EET2_T4_E12temp_storage+20];
	add.f32 	%f295, %f293, %f294;
	ld.shared.f32 	%f296, [_ZZN3cub18CUB_300001_SM_10006detail6reduce18DeviceReduceKernelINS2_10policy_hubIfyN4cuda3std3__44plusIfEEE10Policy1000EN6thrust24THRUST_300001_SM_1000_NS6detail15normal_iteratorINSD_10device_ptrIdEEEEyS9_f16calculate_squareEEvT0_PT3_T1_NS0_13GridEvenShareISN_EET2_T4_E12temp_storage+24];
	add.f32 	%f297, %f295, %f296;
	ld.shared.f32 	%f298, [_ZZN3cub18CUB_300001_SM_10006detail6reduce18DeviceReduceKernelINS2_10policy_hubIfyN4cuda3std3__44plusIfEEE10Policy1000EN6thrust24THRUST_300001_SM_1000_NS6detail15normal_iteratorINSD_10device_ptrIdEEEEyS9_f16calculate_squareEEvT0_PT3_T1_NS0_13GridEvenShareISN_EET2_T4_E12temp_storage+28];
	add.f32 	%f299, %f297, %f298;
	ld.shared.f32 	%f300, [_ZZN3cub18CUB_300001_SM_10006detail6reduce18DeviceReduceKernelINS2_10policy_hubIfyN4cuda3std3__44plusIfEEE10Policy1000EN6thrust24THRUST_300001_SM_1000_NS6detail15normal_iteratorINSD_10device_ptrIdEEEEyS9_f16calculate_squareEEvT0_PT3_T1_NS0_13GridEvenShareISN_EET2_T4_E12temp_storage+32];
	add.f32 	%f301, %f299, %f300;
	ld.shared.f32 	%f302, [_ZZN3cub18CUB_300001_SM_10006detail6reduce18DeviceReduceKernelINS2_10policy_hubIfyN4cuda3std3__44plusIfEEE10Policy1000EN6thrust24THRUST_300001_SM_1000_NS6detail15normal_iteratorINSD_10device_ptrIdEEEEyS9_f16calculate_squareEEvT0_PT3_T1_NS0_13GridEvenShareISN_EET2_T4_E12temp_storage+36];
	add.f32 	%f323, %f301, %f302;
	bra.uni 	$L__BB5_46;
$L__BB5_21:
	// begin inline asm
	mov.u32 %r120, %laneid;
	// end inline asm
	and.b32  	%r146, %r5, 992;
	add.s32 	%r147, %r146, 32;
	setp.gt.s32 	%p34, %r147, %r4;
	not.b32 	%r148, %r146;
	add.s32 	%r149, %r4, %r148;
	selp.b32 	%r144, %r149, 31, %p34;
	mov.b32 	%r122, %f312;
	mov.b32 	%r123, 1;
	mov.b32 	%r145, -1;
	// begin inline asm
	shfl.sync.down.b32 %r121, %r122, %r123, %r144, %r145;
	// end inline asm
	setp.lt.s32 	%p35, %r120, %r144;
	mov.b32 	%f243, %r121;
	add.f32 	%f244, %f312, %f243;
	selp.f32 	%f245, %f244, %f312, %p35;
	mov.b32 	%r127, %f245;
	mov.b32 	%r128, 2;
	// begin inline asm
	shfl.sync.down.b32 %r126, %r127, %r128, %r144, %r145;
	// end inline asm
	add.s32 	%r150, %r120, 2;
	setp.gt.s32 	%p36, %r150, %r144;
	mov.b32 	%f246, %r126;
	add.f32 	%f247, %f245, %f246;
	selp.f32 	%f248, %f245, %f247, %p36;
	mov.b32 	%r132, %f248;
	mov.b32 	%r133, 4;
	// begin inline asm
	shfl.sync.down.b32 %r131, %r132, %r133, %r144, %r145;
	// end inline asm
	add.s32 	%r151, %r120, 4;
	setp.gt.s32 	%p37, %r151, %r144;
	mov.b32 	%f249, %r131;
	add.f32 	%f250, %f248, %f249;
	selp.f32 	%f251, %f248, %f250, %p37;
	mov.b32 	%r137, %f251;
	mov.b32 	%r138, 8;
	// begin inline asm
	shfl.sync.down.b32 %r136, %r137, %r138, %r144, %r145;
	// end inline asm
	add.s32 	%r152, %r120, 8;
	setp.gt.s32 	%p38, %r152, %r144;
	mov.b32 	%f252, %r136;
	add.f32 	%f253, %f251, %f252;
	selp.f32 	%f254, %f251, %f253, %p38;
	mov.b32 	%r142, %f254;
	mov.b32 	%r143, 16;
	// begin inline asm
	shfl.sync.down.b32 %r141, %r142, %r143, %r144, %r145;
	// end inline asm
	add.s32 	%r153, %r120, 16;
	setp.gt.s32 	%p39, %r153, %r144;
	mov.b32 	%f255, %r141;
	add.f32 	%f256, %f254, %f255;
	selp.f32 	%f323, %f254, %f256, %p39;
	setp.ne.s32 	%p40, %r120, 0;
	@%p40 bra 	$L__BB5_23;
	shr.u32 	%r154, %r5, 3;
	and.b32  	%r155, %r154, 124;
	mov.u32 	%r156, _ZZN3cub18CUB_300001_SM_10006detail6reduce18DeviceReduceKernelINS2_10policy_hubIfyN4cuda3std3__44plusIfEEE10Policy1000EN6thrust24THRUST_300001_SM_1000_NS6detail15normal_iteratorINSD_10device_ptrIdEEEEyS9_f16calculate_squareEEvT0_PT3_T1_NS0_13GridEvenShareISN_EET2_T4_E12temp_storage;
	add.s32 	%r157, %r156, %r155;
	st.shared.f32 	[%r157+8], %f323;
$L__BB5_23:
	bar.sync 	0;
	setp.ne.s32 	%p41, %r5, 0;
	@%p41 bra 	$L__BB5_46;
	setp.gt.s32 	%p42, %r4, 32;
	ld.shared.f32 	%f257, [_ZZN3cub18CUB_300001_SM_10006detail6reduce18DeviceReduceKernelINS2_10policy_hubIfyN4cuda3std3__44plusIfEEE10Policy1000EN6thrust24THRUST_300001_SM_1000_NS6detail15normal_iteratorINSD_10device_ptrIdEEEEyS9_f16calculate_squareEEvT0_PT3_T1_NS0_13GridEvenShareISN_EET2_T4_E12temp_storage+12];
	add.f32 	%f258, %f323, %f257;
	selp.f32 	%f259, %f258, %f323, %p42;
	setp.gt.s32 	%p43, %r4, 64;
	ld.shared.f32 	%f260, [_ZZN3cub18CUB_300001_SM_10006detail6reduce18DeviceReduceKernelINS2_10policy_hubIfyN4cuda3std3__44plusIfEEE10Policy1000EN6thrust24THRUST_300001_SM_1000_NS6detail15normal_iteratorINSD_10device_ptrIdEEEEyS9_f16calculate_squareEEvT0_PT3_T1_NS0_13GridEvenShareISN_EET2_T4_E12temp_storage+16];
	add.f32 	%f261, %f260, %f259;
	selp.f32 	%f262, %f261, %f259, %p43;
	setp.gt.s32 	%p44, %r4, 96;
	ld.shared.f32 	%f263, [_ZZN3cub18CUB_300001_SM_10006detail6reduce18DeviceReduceKernelINS2_10policy_hubIfyN4cuda3std3__44plusIfEEE10Policy1000EN6thrust24THRUST_300001_SM_1000_NS6detail15normal_iteratorINSD_10device_ptrIdEEEEyS9_f16calculate_squareEEvT0_PT3_T1_NS0_13GridEvenShareISN_EET2_T4_E12temp_storage+20];
	add.f32 	%f264, %f263, %f262;
	selp.f32 	%f265, %f264, %f262, %p44;
	setp.gt.s32 	%p45, %r4, 128;
	ld.shared.f32 	%f266, [_ZZN3cub18CUB_300001_SM_10006detail6reduce18DeviceReduceKernelINS2_10policy_hubIfyN4cuda3std3__44plusIfEEE10Policy1000EN6thrust24THRUST_300001_SM_1000_NS6detail15normal_iteratorINSD_10device_ptrIdEEEEyS9_f16calculate_squareEEvT0_PT3_T1_NS0_13GridEvenShareISN_EET2_T4_E12temp_storage+24];
	add.f32 	%f267, %f266, %f265;
	selp.f32 	%f268, %f267, %f265, %p45;
	setp.gt.s32 	%p46, %r4, 160;
	ld.shared.f32 	%f269, [_ZZN3cub18CUB_300001_SM_10006detail6reduce18DeviceReduceKernelINS2_10policy_hubIfyN4cuda3std3__44plusIfEEE10Policy1000EN6thrust24THRUST_300001_SM_1000_NS6detail15normal_iteratorINSD_10device_ptrIdEEEEyS9_f16calculate_squareEEvT0_PT3_T1_NS0_13GridEvenShareISN_EET2_T4_E12temp_storage+28];
	add.f32 	%f270, %f269, %f268;
	selp.f32 	%f271, %f270, %f268, %p46;
	setp.gt.s32 	%p47, %r4, 192;
	ld.shared.f32 	%f272, [_ZZN3cub18CUB_300001_SM_10006detail6reduce18DeviceReduceKernelINS2_10policy_hubIfyN4cuda3std3__44plusIfEEE10Policy1000EN6thrust24THRUST_300001_SM_1000_NS6detail15normal_iteratorINSD_10device_ptrIdEEEEyS9_f16calculate_squareEEvT0_PT3_T1_NS0_13GridEvenShareISN_EET2_T4_E12temp_storage+32];
	add.f32 	%f273, %f272, %f271;
	selp.f32 	%f274, %f273, %f271, %p47;
	setp.gt.s32 	%p48, %r4, 224;
	ld.shared.f32 	%f275, [_ZZN3cub18CUB_300001_SM_10006detail6reduce18DeviceReduceKernelINS2_10policy_hubIfyN4cuda3std3__44plusIfEEE10Policy1000EN6thrust24THRUST_300001_SM_1000_NS6detail15normal_iteratorINSD_10device_ptrIdEEEEyS9_f16calculate_squareEEvT0_PT3_T1_NS0_13GridEvenShareISN_EET2_T4_E12temp_storage+36];
	add.f32 	%f276, %f275, %f274;
	selp.f32 	%f323, %f276, %f274, %p48;
	bra.uni 	$L__BB5_46;
$L__BB5_25:
	cvt.u32.u64 	%r52, %rd4;
	mov.u32 	%r27, %tid.x;
	add.s32 	%r53, %r27, %r52;
	mul.wide.u32 	%rd26, %r53, 8;
	add.s64 	%rd27, %rd2, %rd26;
	ld.global.f64 	%fd1, [%rd27];
	mul.f64 	%fd2, %fd1, %fd1;
	cvt.rn.f32.f64 	%f41, %fd2;
	ld.global.f64 	%fd3, [%rd27+2048];
	mul.f64 	%fd4, %fd3, %fd3;
	cvt.rn.f32.f64 	%f42, %fd4;
	ld.global.f64 	%fd5, [%rd27+4096];
	mul.f64 	%fd6, %fd5, %fd5;
	cvt.rn.f32.f64 	%f43, %fd6;
	ld.global.f64 	%fd7, [%rd27+6144];
	mul.f64 	%fd8, %fd7, %fd7;
	cvt.rn.f32.f64 	%f44, %fd8;
	ld.global.f64 	%fd9, [%rd27+8192];
	mul.f64 	%fd10, %fd9, %fd9;
	cvt.rn.f32.f64 	%f45, %fd10;
	ld.global.f64 	%fd11, [%rd27+10240];
	mul.f64 	%fd12, %fd11, %fd11;
	cvt.rn.f32.f64 	%f46, %fd12;
	ld.global.f64 	%fd13, [%rd27+12288];
	mul.f64 	%fd14, %fd13, %fd13;
	cvt.rn.f32.f64 	%f47, %fd14;
	ld.global.f64 	%fd15, [%rd27+14336];
	mul.f64 	%fd16, %fd15, %fd15;
	cvt.rn.f32.f64 	%f48, %fd16;
	ld.global.f64 	%fd17, [%rd27+16384];
	mul.f64 	%fd18, %fd17, %fd17;
	cvt.rn.f32.f64 	%f49, %fd18;
	ld.global.f64 	%fd19, [%rd27+18432];
	mul.f64 	%fd20, %fd19, %fd19;
	cvt.rn.f32.f64 	%f50, %fd20;
	ld.global.f64 	%fd21, [%rd27+20480];
	mul.f64 	%fd22, %fd21, %fd21;
	cvt.rn.f32.f64 	%f51, %fd22;
	ld.global.f64 	%fd23, [%rd27+22528];
	mul.f64 	%fd24, %fd23, %fd23;
	cvt.rn.f32.f64 	%f52, %fd24;
	ld.global.f64 	%fd25, [%rd27+24576];
	mul.f64 	%fd26, %fd25, %fd25;
	cvt.rn.f32.f64 	%f53, %fd26;
	ld.global.f64 	%fd27, [%rd27+26624];
	mul.f64 	%fd28, %fd27, %fd27;
	cvt.rn.f32.f64 	%f54, %fd28;
	ld.global.f64 	%fd29, [%rd27+28672];
	mul.f64 	%fd30, %fd29, %fd29;
	cvt.rn.f32.f64 	%f55, %fd30;
	ld.global.f64 	%fd31, [%rd27+30720];
	mul.f64 	%fd32, %fd31, %fd31;
	cvt.rn.f32.f64 	%f56, %fd32;
	add.f32 	%f57, %f41, %f42;
	add.f32 	%f58, %f43, %f44;
	add.f32 	%f59, %f45, %f46;
	add.f32 	%f60, %f47, %f48;
	add.f32 	%f61, %f49, %f50;
	add.f32 	%f62, %f51, %f52;
	add.f32 	%f63, %f53, %f54;
	add.f32 	%f64, %f55, %f56;
	add.f32 	%f65, %f57, %f58;
	add.f32 	%f66, %f59, %f60;
	add.f32 	%f67, %f61, %f62;
	add.f32 	%f68, %f63, %f64;
	add.f32 	%f69, %f65, %f66;
	add.f32 	%f70, %f67, %f68;
	add.f32 	%f322, %f69, %f70;
	setp.lt.u64 	%p2, %rd5, %rd3;
	@%p2 bra 	$L__BB5_42;
	cvt.u32.u64 	%r55, %rd3;
	cvt.u64.u32 	%rd10, %r27;
	add.s64 	%rd70, %rd4, %rd3;
	cvt.u32.u64 	%r28, %rd1;
	not.b32 	%r57, %r27;
	add.s32 	%r58, %r57, %r28;
	sub.s32 	%r59, %r58, %r55;
	sub.s32 	%r197, %r59, %r52;
	add.s64 	%rd28, %rd70, %rd10;
	shl.b64 	%rd29, %rd28, 3;
	add.s64 	%rd30, %rd29, %rd2;
	add.s64 	%rd69, %rd30, 16384;
	mov.b32 	%r198, 0;
	mov.u64 	%rd71, %rd4;
$L__BB5_27:
	add.s64 	%rd71, %rd71, %rd3;
	add.s64 	%rd31, %rd1, -4096;
	setp.gt.u64 	%p3, %rd71, %rd31;
	@%p3 bra 	$L__BB5_29;
	cvt.u32.u64 	%r60, %rd3;
	add.s64 	%rd32, %rd71, %rd10;
	shl.b64 	%rd33, %rd32, 3;
	add.s64 	%rd34, %rd2, %rd33;
	ld.global.f64 	%fd33, [%rd34];
	mul.f64 	%fd34, %fd33, %fd33;
	cvt.rn.f32.f64 	%f71, %fd34;
	ld.global.f64 	%fd35, [%rd34+2048];
	mul.f64 	%fd36, %fd35, %fd35;
	cvt.rn.f32.f64 	%f72, %fd36;
	ld.global.f64 	%fd37, [%rd34+4096];
	mul.f64 	%fd38, %fd37, %fd37;
	cvt.rn.f32.f64 	%f73, %fd38;
	ld.global.f64 	%fd39, [%rd34+6144];
	mul.f64 	%fd40, %fd39, %fd39;
	cvt.rn.f32.f64 	%f74, %fd40;
	ld.global.f64 	%fd41, [%rd34+8192];
	mul.f64 	%fd42, %fd41, %fd41;
	cvt.rn.f32.f64 	%f75, %fd42;
	ld.global.f64 	%fd43, [%rd34+10240];
	mul.f64 	%fd44, %fd43, %fd43;
	cvt.rn.f32.f64 	%f76, %fd44;
	ld.global.f64 	%fd45, [%rd34+12288];
	mul.f64 	%fd46, %fd45, %fd45;
	cvt.rn.f32.f64 	%f77, %fd46;
	ld.global.f64 	%fd47, [%rd34+14336];
	mul.f64 	%fd48, %fd47, %fd47;
	cvt.rn.f32.f64 	%f78, %fd48;
	ld.global.f64 	%fd49, [%rd34+16384];
	mul.f64 	%fd50, %fd49, %fd49;
	cvt.rn.f32.f64 	%f79, %fd50;
	ld.global.f64 	%fd51, [%rd34+18432];
	mul.f64 	%fd52, %fd51, %fd51;
	cvt.rn.f32.f64 	%f80, %fd52;
	ld.global.f64 	%fd53, [%rd34+20480];
	mul.f64 	%fd54, %fd53, %fd53;
	cvt.rn.f32.f64 	%f81, %fd54;
	ld.global.f64 	%fd55, [%rd34+22528];
	mul.f64 	%fd56, %fd55, %fd55;
	cvt.rn.f32.f64 	%f82, %fd56;
	ld.global.f64 	%fd57, [%rd34+24576];
	mul.f64 	%fd58, %fd57, %fd57;
	cvt.rn.f32.f64 	%f83, %fd58;
	ld.global.f64 	%fd59, [%rd34+26624];
	mul.f64 	%fd60, %fd59, %fd59;
	cvt.rn.f32.f64 	%f84, %fd60;
	ld.global.f64 	%fd61, [%rd34+28672];
	mul.f64 	%fd62, %fd61, %fd61;
	cvt.rn.f32.f64 	%f85, %fd62;
	ld.global.f64 	%fd63, [%rd34+30720];
	mul.f64 	%fd64, %fd63, %fd63;
	cvt.rn.f32.f64 	%f86, %fd64;
	add.f32 	%f87, %f322, %f71;
	add.f32 	%f88, %f72, %f73;
	add.f32 	%f89, %f74, %f75;
	add.f32 	%f90, %f76, %f77;
	add.f32 	%f91, %f78, %f79;
	add.f32 	%f92, %f80, %f81;
	add.f32 	%f93, %f82, %f83;
	add.f32 	%f94, %f84, %f85;
	add.f32 	%f95, %f87, %f88;
	add.f32 	%f96, %f89, %f90;
	add.f32 	%f97, %f91, %f92;
	add.f32 	%f98, %f93, %f94;
	add.f32 	%f99, %f95, %f96;
	add.f32 	%f100, %f97, %f98;
	add.f32 	%f101, %f99, %f100;
	add.f32 	%f322, %f101, %f86;
	sub.s64 	%rd35, %rd1, %rd71;
	setp.lt.u64 	%p4, %rd35, %rd3;
	add.s32 	%r198, %r198, 1;
	add.s64 	%rd70, %rd70, %rd3;
	sub.s32 	%r197, %r197, %r60;
	shl.b64 	%rd36, %rd3, 3;
	add.s64 	%rd69, %rd69, %rd36;
	@%p4 bra 	$L__BB5_42;
	bra.uni 	$L__BB5_27;
$L__BB5_29:
	setp.le.u64 	%p5, %rd1, %rd71;
	cvt.u32.u64 	%r61, %rd71;
	sub.s32 	%r63, %r28, %r61;
	setp.ge.s32 	%p6, %r27, %r63;
	or.pred  	%p7, %p5, %p6;
	@%p7 bra 	$L__BB5_42;
	cvt.u32.u64 	%r65, %rd3;
	cvt.u32.u64 	%r66, %rd4;
	not.b32 	%r67, %r27;
	add.s32 	%r68, %r67, %r28;
	add.s32 	%r69, %r65, %r66;
	sub.s32 	%r70, %r68, %r69;
	mul.lo.s32 	%r71, %r1, %r198;
	shl.b32 	%r72, %r71, 12;
	sub.s32 	%r73, %r70, %r72;
	shr.u32 	%r74, %r73, 8;
	add.s32 	%r34, %r74, 1;
	and.b32  	%r35, %r34, 15;
	setp.lt.u32 	%p8, %r73, 3840;
	mov.u32 	%r201, %r27;
	@%p8 bra 	$L__BB5_33;
	shr.u32 	%r75, %r197, 8;
	add.s32 	%r76, %r75, 1;
	and.b32  	%r77, %r76, 33554416;
	neg.s32 	%r199, %r77;
	mov.u32 	%r201, %r27;
$L__BB5_32:
	.pragma "nounroll";
	ld.global.f64 	%fd65, [%rd69+-16384];
	mul.f64 	%fd66, %fd65, %fd65;
	cvt.rn.f32.f64 	%f103, %fd66;
	add.f32 	%f104, %f322, %f103;
	ld.global.f64 	%fd67, [%rd69+-14336];
	mul.f64 	%fd68, %fd67, %fd67;
	cvt.rn.f32.f64 	%f105, %fd68;
	add.f32 	%f106, %f104, %f105;
	ld.global.f64 	%fd69, [%rd69+-12288];
	mul.f64 	%fd70, %fd69, %fd69;
	cvt.rn.f32.f64 	%f107, %fd70;
	add.f32 	%f108, %f106, %f107;
	ld.global.f64 	%fd71, [%rd69+-10240];
	mul.f64 	%fd72, %fd71, %fd71;
	cvt.rn.f32.f64 	%f109, %fd72;
	add.f32 	%f110, %f108, %f109;
	ld.global.f64 	%fd73, [%rd69+-8192];
	mul.f64 	%fd74, %fd73, %fd73;
	cvt.rn.f32.f64 	%f111, %fd74;
	add.f32 	%f112, %f110, %f111;
	ld.global.f64 	%fd75, [%rd69+-6144];
	mul.f64 	%fd76, %fd75, %fd75;
	cvt.rn.f32.f64 	%f113, %fd76;
	add.f32 	%f114, %f112, %f113;
	ld.global.f64 	%fd77, [%rd69+-4096];
	mul.f64 	%fd78, %fd77, %fd77;
	cvt.rn.f32.f64 	%f115, %fd78;
	add.f32 	%f116, %f114, %f115;
	ld.global.f64 	%fd79, [%rd69+-2048];
	mul.f64 	%fd80, %fd79, %fd79;
	cvt.rn.f32.f64 	%f117, %fd80;
	add.f32 	%f118, %f116, %f117;
	ld.global.f64 	%fd81, [%rd69];
	mul.f64 	%fd82, %fd81, %fd81;
	cvt.rn.f32.f64 	%f119, %fd82;
	add.f32 	%f120, %f118, %f119;
	ld.global.f64 	%fd83, [%rd69+2048];
	mul.f64 	%fd84, %fd83, %fd83;
	cvt.rn.f32.f64 	%f121, %fd84;
	add.f32 	%f122, %f120, %f121;
	ld.global.f64 	%fd85, [%rd69+4096];
	mul.f64 	%fd86, %fd85, %fd85;
	cvt.rn.f32.f64 	%f123, %fd86;
	add.f32 	%f124, %f122, %f123;
	ld.global.f64 	%fd87, [%rd69+6144];
	mul.f64 	%fd88, %fd87, %fd87;
	cvt.rn.f32.f64 	%f125, %fd88;
	add.f32 	%f126, %f124, %f125;
	ld.global.f64 	%fd89, [%rd69+8192];
	mul.f64 	%fd90, %fd89, %fd89;
	cvt.rn.f32.f64 	%f127, %fd90;
	add.f32 	%f128, %f126, %f127;
	ld.global.f64 	%fd91, [%rd69+10240];
	mul.f64 	%fd92, %fd91, %fd91;
	cvt.rn.f32.f64 	%f129, %fd92;
	add.f32 	%f130, %f128, %f129;
	ld.global.f64 	%fd93, [%rd69+12288];
	mul.f64 	%fd94, %fd93, %fd93;
	cvt.rn.f32.f64 	%f131, %fd94;
	add.f32 	%f132, %f130, %f131;
	ld.global.f64 	%fd95, [%rd69+14336];
	mul.f64 	%fd96, %fd95, %fd95;
	cvt.rn.f32.f64 	%f133, %fd96;
	add.f32 	%f322, %f132, %f133;
	add.s32 	%r201, %r201, 4096;
	add.s32 	%r199, %r199, 16;
	add.s64 	%rd69, %rd69, 32768;
	setp.ne.s32 	%p9, %r199, 0;
	@%p9 bra 	$L__BB5_32;
$L__BB5_33:
	setp.eq.s32 	%p10, %r35, 0;
	@%p10 bra 	$L__BB5_42;
	and.b32  	%r42, %r34, 7;
	setp.lt.u32 	%p11, %r35, 8;
	@%p11 bra 	$L__BB5_36;
	cvt.u64.u32 	%rd37, %r201;
	add.s64 	%rd38, %rd71, %rd37;
	shl.b64 	%rd39, %rd38, 3;
	add.s64 	%rd40, %rd2, %rd39;
	ld.global.f64 	%fd97, [%rd40];
	mul.f64 	%fd98, %fd97, %fd97;
	cvt.rn.f32.f64 	%f135, %fd98;
	add.f32 	%f136, %f322, %f135;
	ld.global.f64 	%fd99, [%rd40+2048];
	mul.f64 	%fd100, %fd99, %fd99;
	cvt.rn.f32.f64 	%f137, %fd100;
	add.f32 	%f138, %f136, %f137;
	ld.global.f64 	%fd101, [%rd40+4096];
	mul.f64 	%fd102, %fd101, %fd101;
	cvt.rn.f32.f64 	%f139, %fd102;
	add.f32 	%f140, %f138, %f139;
	ld.global.f64 	%fd103, [%rd40+6144];
	mul.f64 	%fd104, %fd103, %fd103;
	cvt.rn.f32.f64 	%f141, %fd104;
	add.f32 	%f142, %f140, %f141;
	ld.global.f64 	%fd105, [%rd40+8192];
	mul.f64 	%fd106, %fd105, %fd105;
	cvt.rn.f32.f64 	%f143, %fd106;
	add.f32 	%f144, %f142, %f143;
	ld.global.f64 	%fd107, [%rd40+10240];
	mul.f64 	%fd108, %fd107, %fd107;
	cvt.rn.f32.f64 	%f145, %fd108;
	add.f32 	%f146, %f144, %f145;
	ld.global.f64 	%fd109, [%rd40+12288];
	mul.f64 	%fd110, %fd109, %fd109;
	cvt.rn.f32.f64 	%f147, %fd110;
	add.f32 	%f148, %f146, %f147;
	ld.global.f64 	%fd111, [%rd40+14336];
	mul.f64 	%fd112, %fd111, %fd111;
	cvt.rn.f32.f64 	%f149, %fd112;
	add.f32 	%f322, %f148, %f149;
	add.s32 	%r201, %r201, 2048;
$L__BB5_36:
	setp.eq.s32 	%p12, %r42, 0;
	@%p12 bra 	$L__BB5_42;
	setp.lt.u32 	%p13, %r42, 4;
	@%p13 bra 	$L__BB5_39;
	cvt.u64.u32 	%rd41, %r201;
	add.s64 	%rd42, %rd71, %rd41;
	shl.b64 	%rd43, %rd42, 3;
	add.s64 	%rd44, %rd2, %rd43;
	ld.global.f64 	%fd113, [%rd44];
	mul.f64 	%fd114, %fd113, %fd113;
	cvt.rn.f32.f64 	%f151, %fd114;
	add.f32 	%f152, %f322, %f151;
	ld.global.f64 	%fd115, [%rd44+2048];
	mul.f64 	%fd116, %fd115, %fd115;
	cvt.rn.f32.f64 	%f153, %fd116;
	add.f32 	%f154, %f152, %f153;
	ld.global.f64 	%fd117, [%rd44+4096];
	mul.f64 	%fd118, %fd117, %fd117;
	cvt.rn.f32.f64 	%f155, %fd118;
	add.f32 	%f156, %f154, %f155;
	ld.global.f64 	%fd119, [%rd44+6144];
	mul.f64 	%fd120, %fd119, %fd119;
	cvt.rn.f32.f64 	%f157, %fd120;
	add.f32 	%f322, %f156, %f157;
	add.s32 	%r201, %r201, 1024;
$L__BB5_39:
	and.b32  	%r78, %r34, 3;
	setp.eq.s32 	%p14, %r78, 0;
	@%p14 bra 	$L__BB5_42;
	cvt.u64.u32 	%rd45, %r201;
	add.s64 	%rd46, %rd45, %rd70;
	shl.b64 	%rd47, %rd46, 3;
	add.s64 	%rd73, %rd2, %rd47;
	cvt.u16.u32 	%rs1, %r197;
	shr.u16 	%rs2, %rs1, 8;
	add.s16 	%rs3, %rs2, 1;
	cvt.u32.u16 	%r79, %rs3;
	and.b32  	%r80, %r79, 3;
	neg.s32 	%r204, %r80;
$L__BB5_41:
	.pragma "nounroll";
	ld.global.f64 	%fd121, [%rd73];
	mul.f64 	%fd122, %fd121, %fd121;
	cvt.rn.f32.f64 	%f158, %fd122;
	add.f32 	%f322, %f322, %f158;
	add.s64 	%rd73, %rd73, 2048;
	add.s32 	%r204, %r204, 1;
	setp.ne.s32 	%p15, %r204, 0;
	@%p15 bra 	$L__BB5_41;
$L__BB5_42:
	// begin inline asm
	mov.u32 %r81, %laneid;
	// end inline asm
	mov.b32 	%r83, %f322;
	mov.b32 	%r84, 1;
	mov.b32 	%r105, 31;
	mov.b32 	%r106, -1;
	// begin inline asm
	shfl.sync.down.b32 %r82, %r83, %r84, %r105, %r106;
	// end inline asm
	setp.gt.s32 	%p16, %r81, 30;
	mov.b32 	%f159, %r82;
	add.f32 	%f160, %f322, %f159;
	selp.f32 	%f161, %f322, %f160, %p16;
	mov.b32 	%r88, %f161;
	mov.b32 	%r89, 2;
	// begin inline asm
	shfl.sync.down.b32 %r87, %r88, %r89, %r105, %r106;
	// end inline asm
	setp.gt.s32 	%p17, %r81, 29;
	mov.b32 	%f162, %r87;
	add.f32 	%f163, %f161, %f162;
	selp.f32 	%f164, %f161, %f163, %p17;
	mov.b32 	%r93, %f164;
	mov.b32 	%r94, 4;
	// begin inline asm
	shfl.sync.down.b32 %r92, %r93, %r94, %r105, %r106;
	// end inline asm
	setp.gt.s32 	%p18, %r81, 27;
	mov.b32 	%f165, %r92;
	add.f32 	%f166, %f164, %f165;
	selp.f32 	%f167, %f164, %f166, %p18;
	mov.b32 	%r98, %f167;
	mov.b32 	%r99, 8;
	// begin inline asm
	shfl.sync.down.b32 %r97, %r98, %r99, %r105, %r106;
	// end inline asm
	setp.gt.s32 	%p19, %r81, 23;
	mov.b32 	%f168, %r97;
	add.f32 	%f169, %f167, %f168;
	selp.f32 	%f170, %f167, %f169, %p19;
	mov.b32 	%r103, %f170;
	mov.b32 	%r104, 16;
	// begin inline asm
	shfl.sync.down.b32 %r102, %r103, %r104, %r105, %r106;
	// end inline asm
	setp.gt.s32 	%p20, %r81, 15;
	mov.b32 	%f171, %r102;
	add.f32 	%f37, %f170, %f171;
	selp.f32 	%f323, %f170, %f37, %p20;
	setp.ne.s32 	%p21, %r81, 0;
	@%p21 bra 	$L__BB5_44;
	shr.u32 	%r107, %r27, 3;
	and.b32  	%r108, %r107, 124;
	mov.u32 	%r109, _ZZN3cub18CUB_300001_SM_10006detail6reduce18DeviceReduceKernelINS2_10policy_hubIfyN4cuda3std3__44plusIfEEE10Policy1000EN6thrust24THRUST_300001_SM_1000_NS6detail15normal_iteratorINSD_10device_ptrIdEEEEyS9_f16calculate_squareEEvT0_PT3_T1_NS0_13GridEvenShareISN_EET2_T4_E12temp_storage;
	add.s32 	%r110, %r109, %r108;
	st.shared.f32 	[%r110+8], %f37;
$L__BB5_44:
	bar.sync 	0;
	setp.ne.s32 	%p22, %r27, 0;
	@%p22 bra 	$L__BB5_46;
	ld.shared.f32 	%f172, [_ZZN3cub18CUB_300001_SM_10006detail6reduce18DeviceReduceKernelINS2_10policy_hubIfyN4cuda3std3__44plusIfEEE10Policy1000EN6thrust24THRUST_300001_SM_1000_NS6detail15normal_iteratorINSD_10device_ptrIdEEEEyS9_f16calculate_squareEEvT0_PT3_T1_NS0_13GridEvenShareISN_EET2_T4_E12temp_storage+12];
	add.f32 	%f173, %f323, %f172;
	ld.shared.f32 	%f174, [_ZZN3cub18CUB_300001_SM_10006detail6reduce18DeviceReduceKernelINS2_10policy_hubIfyN4cuda3std3__44plusIfEEE10Policy1000EN6thrust24THRUST_300001_SM_1000_NS6detail15normal_iteratorINSD_10device_ptrIdEEEEyS9_f16calculate_squareEEvT0_PT3_T1_NS0_13GridEvenShareISN_EET2_T4_E12temp_storage+16];
	add.f32 	%f175, %f173, %f174;
	ld.shared.f32 	%f176, [_ZZN3cub18CUB_300001_SM_10006detail6reduce18DeviceReduceKernelINS2_10policy_hubIfyN4cuda3std3__44plusIfEEE10Policy1000EN6thrust24THRUST_300001_SM_1000_NS6detail15normal_iteratorINSD_10device_ptrIdEEEEyS9_f16calculate_squareEEvT0_PT3_T1_NS0_13GridEvenShareISN_EET2_T4_E12temp_storage+20];
	add.f32 	%f177, %f175, %f176;
	ld.shared.f32 	%f178, [_ZZN3cub18CUB_300001_SM_10006detail6reduce18DeviceReduceKernelINS2_10policy_hubIfyN4cuda3std3__44plusIfEEE10Policy1000EN6thrust24THRUST_300001_SM_1000_NS6detail15normal_iteratorINSD_10device_ptrIdEEEEyS9_f16calculate_squareEEvT0_PT3_T1_NS0_13GridEvenShareISN_EET2_T4_E12temp_storage+24];
	add.f32 	%f179, %f177, %f178;
	ld.shared.f32 	%f180, [_ZZN3cub18CUB_300001_SM_10006detail6reduce18DeviceReduceKernelINS2_10policy_hubIfyN4cuda3std3__44plusIfEEE10Policy1000EN6thrust24THRUST_300001_SM_1000_NS6detail15normal_iteratorINSD_10device_ptrIdEEEEyS9_f16calculate_squareEEvT0_PT3_T1_NS0_13GridEvenShareISN_EET2_T4_E12temp_storage+28];
	add.f32 	%f181, %f179, %f180;
	ld.shared.f32 	%f182, [_ZZN3cub18CUB_300001_SM_10006detail6reduce18DeviceReduceKernelINS2_10policy_hubIfyN4cuda3std3__44plusIfEEE10Policy1000EN6thrust24THRUST_300001_SM_1000_NS6detail15normal_iteratorINSD_10device_ptrIdEEEEyS9_f16calculate_squareEEvT0_PT3_T1_NS0_13GridEvenShareISN_EET2_T4_E12temp_storage+32];
	add.f32 	%f183, %f181, %f182;
	ld.shared.f32 	%f184, [_ZZN3cub18CUB_300001_SM_10006detail6reduce18DeviceReduceKernelINS2_10policy_hubIfyN4cuda3std3__44plusIfEEE10Policy1000EN6thrust24THRUST_300001_SM_1000_NS6detail15normal_iteratorINSD_10device_ptrIdEEEEyS9_f16calculate_squareEEvT0_PT3_T1_NS0_13GridEvenShareISN_EET2_T4_E12temp_storage+36];
	add.f32 	%f323, %f183, %f184;
$L__BB5_46:
	mov.u32 	%r188, %tid.x;
	setp.ne.s32 	%p56, %r188, 0;
	@%p56 bra 	$L__BB5_48;
	cvta.to.global.u64 	%rd65, %rd24;
	mul.wide.u32 	%rd66, %r2, 4;
	add.s64 	%rd67, %rd65, %rd66;
	st.global.f32 	[%rd67], %f323;
$L__BB5_48:
	ret;

}
	// .globl	_ZN3cub18CUB_300001_SM_10006detail6reduce28DeviceReduceSingleTileKernelINS2_10policy_hubIfyN4cuda3std3__44plusIfEEE10Policy1000EPfSC_iS9_ffNS7_10__identityEEEvT0_T1_T2_T3_T4_T6_
.visible .entry _ZN3cub18CUB_300001_SM_10006detail6reduce28DeviceReduceSingleTileKernelINS2_10policy_hubIfyN4cuda3std3__44plusIfEEE10Policy1000EPfSC_iS9_ffNS7_10__identityEEEvT0_T1_T2_T3_T4_T6_(
	.param .u64 .ptr .align 1 _ZN3cub18CUB_300001_SM_10006detail6reduce28DeviceReduceSingleTileKernelINS2_10policy_hubIfyN4cuda3std3__44plusIfEEE10Policy1000EPfSC_iS9_ffNS7_10__identityEEEvT0_T1_T2_T3_T4_T6__param_0,
	.param .u64 .ptr .align 1 _ZN3cub18CUB_300001_SM_10006detail6reduce28DeviceReduceSingleTileKernelINS2_10policy_hubIfyN4cuda3std3__44plusIfEEE10Policy1000EPfSC_iS9_ffNS7_10__identityEEEvT0_T1_T2_T3_T4_T6__param_1,
	.param .u32 _ZN3cub18CUB_300001_SM_10006detail6reduce28DeviceReduceSingleTileKernelINS2_10policy_hubIfyN4cuda3std3__44plusIfEEE10Policy1000EPfSC_iS9_ffNS7_10__identityEEEvT0_T1_T2_T3_T4_T6__param_2,
	.param .align 1 .b8 _ZN3cub18CUB_300001_SM_10006detail6reduce28DeviceReduceSingleTileKernelINS2_10policy_hubIfyN4cuda3std3__44plusIfEEE10Policy1000EPfSC_iS9_ffNS7_10__identityEEEvT0_T1_T2_T3_T4_T6__param_3[1],
	.param .f32 _ZN3cub18CUB_300001_SM_10006detail6reduce28DeviceReduceSingleTileKernelINS2_10policy_hubIfyN4cuda3std3__44plusIfEEE10Policy1000EPfSC_iS9_ffNS7_10__identityEEEvT0_T1_T2_T3_T4_T6__param_4,
	.param .align 1 .b8 _ZN3cub18CUB_300001_SM_10006detail6reduce28DeviceReduceSingleTileKernelINS2_10policy_hubIfyN4cuda3std3__44plusIfEEE10Policy1000EPfSC_iS9_ffNS7_10__identityEEEvT0_T1_T2_T3_T4_T6__param_5[1]
)
.maxntid 256
.minnctapersm 1
{
	.reg .pred 	%p<97>;
	.reg .b32 	%r<407>;
	.reg .b32 	%f<419>;
	.reg .b64 	%rd<125>;
	// demoted variable
	.shared .align 4 .b8 _ZZN3cub18CUB_300001_SM_10006detail6reduce28DeviceReduceSingleTileKernelINS2_10policy_hubIfyN4cuda3std3__44plusIfEEE10Policy1000EPfSC_iS9_ffNS7_10__identityEEEvT0_T1_T2_T3_T4_T6_E12temp_storage[44];
	ld.param.u64 	%rd16, [_ZN3cub18CUB_300001_SM_10006detail6reduce28DeviceReduceSingleTileKernelINS2_10policy_hubIfyN4cuda3std3__44plusIfEEE10Policy1000EPfSC_iS9_ffNS7_10__identityEEEvT0_T1_T2_T3_T4_T6__param_0];
	ld.param.u64 	%rd17, [_ZN3cub18CUB_300001_SM_10006detail6reduce28DeviceReduceSingleTileKernelINS2_10policy_hubIfyN4cuda3std3__44plusIfEEE10Policy1000EPfSC_iS9_ffNS7_10__identityEEEvT0_T1_T2_T3_T4_T6__param_1];
	ld.param.u32 	%r67, [_ZN3cub18CUB_300001_SM_10006detail6reduce28DeviceReduceSingleTileKernelINS2_10policy_hubIfyN4cuda3std3__44plusIfEEE10Policy1000EPfSC_iS9_ffNS7_10__identityEEEvT0_T1_T2_T3_T4_T6__param_2];
	ld.param.f32 	%f58, [_ZN3cub18CUB_300001_SM_10006detail6reduce28DeviceReduceSingleTileKernelINS2_10policy_hubIfyN4cuda3std3__44plusIfEEE10Policy1000EPfSC_iS9_ffNS7_10__identityEEEvT0_T1_T2_T3_T4_T6__param_4];
	cvta.to.global.u64 	%rd1, %rd17;
	setp.ne.s32 	%p1, %r67, 0;
	@%p1 bra 	$L__BB6_3;
	mov.u32 	%r380, %tid.x;
	setp.ne.s32 	%p96, %r380, 0;
	@%p96 bra 	$L__BB6_74;
	st.global.f32 	[%rd1], %f58;
	bra.uni 	$L__BB6_74;
$L__BB6_3:
	and.b64  	%rd18, %rd16, 15;
	setp.ne.s64 	%p2, %rd18, 0;
	@%p2 bra 	$L__BB6_38;
	setp.gt.s32 	%p49, %r67, 4095;
	@%p49 bra 	$L__BB6_22;
	mov.u32 	%r1, %tid.x;
	setp.ge.s32 	%p66, %r1, %r67;
	mov.f32 	%f397, 0f00000000;
	mov.u32 	%r384, %r1;
	@%p66 bra 	$L__BB6_7;
	mul.wide.u32 	%rd113, %r1, 4;
	add.s64 	%rd112, %rd16, %rd113;
	// begin inline asm
	ld.global.nc.u32 %r300, [%rd112];
	// end inline asm
	mov.b32 	%f397, %r300;
	add.s32 	%r384, %r1, 256;
$L__BB6_7:
	setp.ge.s32 	%p67, %r384, %r67;
	@%p67 bra 	$L__BB6_13;
	not.b32 	%r301, %r384;
	add.s32 	%r4, %r67, %r301;
	and.b32  	%r302, %r4, 768;
	setp.eq.s32 	%p68, %r302, 768;
	@%p68 bra 	$L__BB6_11;
	mul.wide.u32 	%rd114, %r384, 4;
	add.s64 	%rd121, %rd16, %rd114;
	shr.u32 	%r303, %r4, 8;
	add.s32 	%r304, %r303, 1;
	and.b32  	%r305, %r304, 3;
	neg.s32 	%r382, %r305;
$L__BB6_10:
	.pragma "nounroll";
	// begin inline asm
	ld.global.nc.u32 %r306, [%rd121];
	// end inline asm
	mov.b32 	%f323, %r306;
	add.f32 	%f397, %f397, %f323;
	add.s32 	%r384, %r384, 256;
	add.s64 	%rd121, %rd121, 1024;
	add.s32 	%r382, %r382, 1;
	setp.ne.s32 	%p69, %r382, 0;
	@%p69 bra 	$L__BB6_10;
$L__BB6_11:
	setp.lt.u32 	%p70, %r4, 768;
	@%p70 bra 	$L__BB6_13;
$L__BB6_12:
	mul.wide.s32 	%rd120, %r384, 4;
	add.s64 	%rd116, %rd16, %rd120;
	// begin inline asm
	ld.global.nc.u32 %r307, [%rd116];
	// end inline asm
	mov.b32 	%f324, %r307;
	add.f32 	%f325, %f397, %f324;
	add.s64 	%rd117, %rd116, 1024;
	// begin inline asm
	ld.global.nc.u32 %r308, [%rd117];
	// end inline asm
	mov.b32 	%f326, %r308;
	add.f32 	%f327, %f325, %f326;
	add.s64 	%rd118, %rd116, 2048;
	// begin inline asm
	ld.global.nc.u32 %r309, [%rd118];
	// end inline asm
	mov.b32 	%f328, %r309;
	add.f32 	%f329, %f327, %f328;
	add.s64 	%rd119, %rd116, 3072;
	// begin inline asm
	ld.global.nc.u32 %r310, [%rd119];
	// end inline asm
	mov.b32 	%f330, %r310;
	add.f32 	%f397, %f329, %f330;
	add.s32 	%r384, %r384, 1024;
	setp.lt.s32 	%p71, %r384, %r67;
	@%p71 bra 	$L__BB6_12;
$L__BB6_13:
	setp.lt.s32 	%p72, %r67, 256;
	@%p72 bra 	$L__BB6_18;
	// begin inline asm
	mov.u32 %r349, %laneid;
	// end inline asm
	mov.b32 	%r351, %f397;
	mov.b32 	%r352, 1;
	mov.b32 	%r373, 31;
	mov.b32 	%r374, -1;
	// begin inline asm
	shfl.sync.down.b32 %r350, %r351, %r352, %r373, %r374;
	// end inline asm
	setp.gt.s32 	%p88, %r349, 30;
	mov.b32 	%f365, %r350;
	add.f32 	%f366, %f397, %f365;
	selp.f32 	%f367, %f397, %f366, %p88;
	mov.b32 	%r356, %f367;
	mov.b32 	%r357, 2;
	// begin inline asm
	shfl.sync.down.b32 %r355, %r356, %r357, %r373, %r374;
	// end inline asm
	setp.gt.s32 	%p89, %r349, 29;
	mov.b32 	%f368, %r355;
	add.f32 	%f369, %f367, %f368;
	selp.f32 	%f370, %f367, %f369, %p89;
	mov.b32 	%r361, %f370;
	mov.b32 	%r362, 4;
	// begin inline asm
	shfl.sync.down.b32 %r360, %r361, %r362, %r373, %r374;
	// end inline asm
	setp.gt.s32 	%p90, %r349, 27;
	mov.b32 	%f371, %r360;
	add.f32 	%f372, %f370, %f371;
	selp.f32 	%f373, %f370, %f372, %p90;
	mov.b32 	%r366, %f373;
	mov.b32 	%r367, 8;
	// begin inline asm
	shfl.sync.down.b32 %r365, %r366, %r367, %r373, %r374;
	// end inline asm
	setp.gt.s32 	%p91, %r349, 23;
	mov.b32 	%f374, %r365;
	add.f32 	%f375, %f373, %f374;
	selp.f32 	%f376, %f373, %f375, %p91;
	mov.b32 	%r371, %f376;
	mov.b32 	%r372, 16;
	// begin inline asm
	shfl.sync.down.b32 %r370, %r371, %r372, %r373, %r374;
	// end inline asm
	setp.gt.s32 	%p92, %r349, 15;
	mov.b32 	%f377, %r370;
	add.f32 	%f10, %f376, %f377;
	selp.f32 	%f418, %f376, %f10, %p92;
	setp.ne.s32 	%p93, %r349, 0;
	@%p93 bra 	$L__BB6_16;
	shr.u32 	%r375, %r1, 3;
	and.b32  	%r376, %r375, 124;
	mov.u32 	%r377, _ZZN3cub18CUB_300001_SM_10006detail6reduce28DeviceReduceSingleTileKernelINS2_10policy_hubIfyN4cuda3std3__44plusIfEEE10Policy1000EPfSC_iS9_ffNS7_10__identityEEEvT0_T1_T2_T3_T4_T6_E12temp_storage;
	add.s32 	%r378, %r377, %r376;
	st.shared.f32 	[%r378+8], %f10;
$L__BB6_16:
	bar.sync 	0;
	setp.ne.s32 	%p94, %r1, 0;
	@%p94 bra 	$L__BB6_72;
	ld.shared.f32 	%f378, [_ZZN3cub18CUB_300001_SM_10006detail6reduce28DeviceReduceSingleTileKernelINS2_10policy_hubIfyN4cuda3std3__44plusIfEEE10Policy1000EPfSC_iS9_ffNS7_10__identityEEEvT0_T1_T2_T3_T4_T6_E12temp_storage+12];
	add.f32 	%f379, %f418, %f378;
	ld.shared.f32 	%f380, [_ZZN3cub18CUB_300001_SM_10006detail6reduce28DeviceReduceSingleTileKernelINS2_10policy_hubIfyN4cuda3std3__44plusIfEEE10Policy1000EPfSC_iS9_ffNS7_10__identityEEEvT0_T1_T2_T3_T4_T6_E12temp_storage+16];
	add.f32 	%f381, %f379, %f380;
	ld.shared.f32 	%f382, [_ZZN3cub18CUB_300001_SM_10006detail6reduce28DeviceReduceSingleTileKernelINS2_10policy_hubIfyN4cuda3std3__44plusIfEEE10Policy1000EPfSC_iS9_ffNS7_10__identityEEEvT0_T1_T2_T3_T4_T6_E12temp_storage+20];
	add.f32 	%f383, %f381, %f382;
	ld.shared.f32 	%f384, [_ZZN3cub18CUB_300001_SM_10006detail6reduce28DeviceReduceSingleTileKernelINS2_10policy_hubIfyN4cuda3std3__44plusIfEEE10Policy1000EPfSC_iS9_ffNS7_10__identityEEEvT0_T1_T2_T3_T4_T6_E12temp_storage+24];
	add.f32 	%f385, %f383, %f384;
	ld.shared.f32 	%f386, [_ZZN3cub18CUB_300001_SM_10006detail6reduce28DeviceReduceSingleTileKernelINS2_10policy_hubIfyN4cuda3std3__44plusIfEEE10Policy1000EPfSC_iS9_ffNS7_10__identityEEEvT0_T1_T2_T3_T4_T6_E12temp_storage+28];
	add.f32 	%f387, %f385, %f386;
	ld.shared.f32 	%f388, [_ZZN3cub18CUB_300001_SM_10006detail6reduce28DeviceReduceSingleTileKernelINS2_10policy_hubIfyN4cuda3std3__44plusIfEEE10Policy1000EPfSC_iS9_ffNS7_10__identityEEEvT0_T1_T2_T3_T4_T6_E12temp_storage+32];
	add.f32 	%f389, %f387, %f388;
	ld.shared.f32 	%f390, [_ZZN3cub18CUB_300001_SM_10006detail6reduce28DeviceReduceSingleTileKernelINS2_10policy_hubIfyN4cuda3std3__44plusIfEEE10Policy1000EPfSC_iS9_ffNS7_10__identityEEEvT0_T1_T2_T3_T4_T6_E12temp_storage+36];
	add.f32 	%f418, %f389, %f390;
	bra.uni 	$L__BB6_72;
$L__BB6_18:
	// begin inline asm
	mov.u32 %r311, %laneid;
	// end inline asm
	and.b32  	%r337, %r1, 992;
	add.s32 	%r338, %r337, 32;
	setp.gt.s32 	%p73, %r338, %r67;
	not.b32 	%r339, %r337;
	add.s32 	%r340, %r67, %r339;
	selp.b32 	%r335, %r340, 31, %p73;
	mov.b32 	%r313, %f397;
	mov.b32 	%r314, 1;
	mov.b32 	%r336, -1;
	// begin inline asm
	shfl.sync.down.b32 %r312, %r313, %r314, %r335, %r336;
	// end inline asm
	setp.lt.s32 	%p74, %r311, %r335;
	mov.b32 	%f331, %r312;
	add.f32 	%f332, %f397, %f331;
	selp.f32 	%f333, %f332, %f397, %p74;
	mov.b32 	%r318, %f333;
	mov.b32 	%r319, 2;
	// begin inline asm
	shfl.sync.down.b32 %r317, %r318, %r319, %r335, %r336;
	// end inline asm
	add.s32 	%r341, %r311, 2;
	setp.gt.s32 	%p75, %r341, %r335;
	mov.b32 	%f334, %r317;
	add.f32 	%f335, %f333, %f334;
	selp.f32 	%f336, %f333, %f335, %p75;
	mov.b32 	%r323, %f336;
	mov.b32 	%r324, 4;
	// begin inline asm
	shfl.sync.down.b32 %r322, %r323, %r324, %r335, %r336;
	// end inline asm
	add.s32 	%r342, %r311, 4;
	setp.gt.s32 	%p76, %r342, %r335;
	mov.b32 	%f337, %r322;
	add.f32 	%f338, %f336, %f337;
	selp.f32 	%f339, %f336, %f338, %p76;
	mov.b32 	%r328, %f339;
	mov.b32 	%r329, 8;
	// begin inline asm
	shfl.sync.down.b32 %r327, %r328, %r329, %r335, %r336;
	// end inline asm
	add.s32 	%r343, %r311, 8;
	setp.gt.s32 	%p77, %r343, %r335;
	mov.b32 	%f340, %r327;
	add.f32 	%f341, %f339, %f340;
	selp.f32 	%f342, %f339, %f341, %p77;
	mov.b32 	%r333, %f342;
	mov.b32 	%r334, 16;
	// begin inline asm
	shfl.sync.down.b32 %r332, %r333, %r334, %r335, %r336;
	// end inline asm
	add.s32 	%r344, %r311, 16;
	setp.gt.s32 	%p78, %r344, %r335;
	mov.b32 	%f343, %r332;
	add.f32 	%f344, %f342, %f343;
	selp.f32 	%f418, %f342, %f344, %p78;
	setp.ne.s32 	%p79, %r311, 0;
	@%p79 bra 	$L__BB6_20;
	shr.u32 	%r345, %r1, 3;
	and.b32  	%r346, %r345, 124;
	mov.u32 	%r347, _ZZN3cub18CUB_300001_SM_10006detail6reduce28DeviceReduceSingleTileKernelINS2_10policy_hubIfyN4cuda3std3__44plusIfEEE10Policy1000EPfSC_iS9_ffNS7_10__identityEEEvT0_T1_T2_T3_T4_T6_E12temp_storage;
	add.s32 	%r348, %r347, %r346;
	st.shared.f32 	[%r348+8], %f418;
$L__BB6_20:
	bar.sync 	0;
	setp.ne.s32 	%p80, %r1, 0;
	@%p80 bra 	$L__BB6_72;
	setp.gt.s32 	%p81, %r67, 32;
	ld.shared.f32 	%f345, [_ZZN3cub18CUB_300001_SM_10006detail6reduce28DeviceReduceSingleTileKernelINS2_10policy_hubIfyN4cuda3std3__44plusIfEEE10Policy1000EPfSC_iS9_ffNS7_10__identityEEEvT0_T1_T2_T3_T4_T6_E12temp_storage+12];
	add.f32 	%f346, %f418, %f345;
	selp.f32 	%f347, %f346, %f418, %p81;
	setp.gt.s32 	%p82, %r67, 64;
	ld.shared.f32 	%f348, [_ZZN3cub18CUB_300001_SM_10006detail6reduce28DeviceReduceSingleTileKernelINS2_10policy_hubIfyN4cuda3std3__44plusIfEEE10Policy1000EPfSC_iS9_ffNS7_10__identityEEEvT0_T1_T2_T3_T4_T6_E12temp_storage+16];
	add.f32 	%f349, %f348, %f347;
	selp.f32 	%f350, %f349, %f347, %p82;
	setp.gt.s32 	%p83, %r67, 96;
	ld.shared.f32 	%f351, [_ZZN3cub18CUB_300001_SM_10006detail6reduce28DeviceReduceSingleTileKernelINS2_10policy_hubIfyN4cuda3std3__44plusIfEEE10Policy1000EPfSC_iS9_ffNS7_10__identityEEEvT0_T1_T2_T3_T4_T6_E12temp_storage+20];
	add.f32 	%f352, %f351, %f350;
	selp.f32 	%f353, %f352, %f350, %p83;
	setp.gt.s32 	%p84, %r67, 128;
	ld.shared.f32 	%f354, [_ZZN3cub18CUB_300001_SM_10006detail6reduce28DeviceReduceSingleTileKernelINS2_10policy_hubIfyN4cuda3std3__44plusIfEEE10Policy1000EPfSC_iS9_ffNS7_10__identityEEEvT0_T1_T2_T3_T4_T6_E12temp_storage+24];
	add.f32 	%f355, %f354, %f353;
	selp.f32 	%f356, %f355, %f353, %p84;
	setp.gt.s32 	%p85, %r67, 160;
	ld.shared.f32 	%f357, [_ZZN3cub18CUB_300001_SM_10006detail6reduce28DeviceReduceSingleTileKernelINS2_10policy_hubIfyN4cuda3std3__44plusIfEEE10Policy1000EPfSC_iS9_ffNS7_10__identityEEEvT0_T1_T2_T3_T4_T6_E12temp_storage+28];
	add.f32 	%f358, %f357, %f356;
	selp.f32 	%f359, %f358, %f356, %p85;
	setp.gt.s32 	%p86, %r67, 192;
	ld.shared.f32 	%f360, [_ZZN3cub18CUB_300001_SM_10006detail6reduce28DeviceReduceSingleTileKernelINS2_10policy_hubIfyN4cuda3std3__44plusIfEEE10Policy1000EPfSC_iS9_ffNS7_10__identityEEEvT0_T1_T2_T3_T4_T6_E12temp_storage+32];
	add.f32 	%f361, %f360, %f359;
	selp.f32 	%f362, %f361, %f359, %p86;
	setp.gt.s32 	%p87, %r67, 224;
	ld.shared.f32 	%f363, [_ZZN3cub18CUB_300001_SM_10006detail6reduce28DeviceReduceSingleTileKernelINS2_10policy_hubIfyN4cuda3std3__44plusIfEEE10Policy1000EPfSC_iS9_ffNS7_10__identityEEEvT0_T1_T2_T3_T4_T6_E12temp_storage+36];
	add.f32 	%f364, %f363, %f362;
	selp.f32 	%f418, %f364, %f362, %p87;
	bra.uni 	$L__BB6_72;
$L__BB6_22:
	mov.u32 	%r13, %tid.x;
	shl.b32 	%r224, %r13, 2;
	mul.wide.u32 	%rd86, %r224, 4;
	add.s64 	%rd76, %rd16, %rd86;
	// begin inline asm
	ld.global.nc.v2.u64 {%rd74, %rd75}, [%rd76];
	// end inline asm
	mov.b64 	{%r225, %r226}, %rd75;
	mov.b64 	{%r227, %r228}, %rd74;
	mov.b32 	%f225, %r228;
	mov.b32 	%f226, %r227;
	mov.b32 	%f227, %r226;
	mov.b32 	%f228, %r225;
	add.s64 	%rd79, %rd76, 4096;
	// begin inline asm
	ld.global.nc.v2.u64 {%rd77, %rd78}, [%rd79];
	// end inline asm
	mov.b64 	{%r229, %r230}, %rd78;
	mov.b64 	{%r231, %r232}, %rd77;
	mov.b32 	%f229, %r232;
	mov.b32 	%f230, %r231;
	mov.b32 	%f231, %r230;
	mov.b32 	%f232, %r229;
	add.s64 	%rd82, %rd76, 8192;
	// begin inline asm
	ld.global.nc.v2.u64 {%rd80, %rd81}, [%rd82];
	// end inline asm
	mov.b64 	{%r233, %r234}, %rd81;
	mov.b64 	{%r235, %r236}, %rd80;
	mov.b32 	%f233, %r236;
	mov.b32 	%f234, %r235;
	mov.b32 	%f235, %r234;
	mov.b32 	%f236, %r233;
	add.s64 	%rd85, %rd76, 12288;
	// begin inline asm
	ld.global.nc.v2.u64 {%rd83, %rd84}, [%rd85];
	// end inline asm
	mov.b64 	{%r237, %r238}, %rd84;
	mov.b64 	{%r239, %r240}, %rd83;
	mov.b32 	%f237, %r240;
	mov.b32 	%f238, %r239;
	mov.b32 	%f239, %r238;
	mov.b32 	%f240, %r237;
	add.f32 	%f241, %f226, %f225;
	add.f32 	%f242, %f228, %f227;
	add.f32 	%f243, %f230, %f229;
	add.f32 	%f244, %f232, %f231;
	add.f32 	%f245, %f234, %f233;
	add.f32 	%f246, %f236, %f235;
	add.f32 	%f247, %f238, %f237;
	add.f32 	%f248, %f240, %f239;
	add.f32 	%f249, %f241, %f242;
	add.f32 	%f250, %f243, %f244;
	add.f32 	%f251, %f245, %f246;
	add.f32 	%f252, %f247, %f248;
	add.f32 	%f253, %f249, %f250;
	add.f32 	%f254, %f251, %f252;
	add.f32 	%f404, %f253, %f254;
	setp.lt.u32 	%p50, %r67, 8192;
	mov.b32 	%r387, 4096;
	@%p50 bra 	$L__BB6_26;
	add.s32 	%r14, %r67, -4096;
	mov.b32 	%r387, 4096;
$L__BB6_24:
	mul.wide.s32 	%rd99, %r387, 4;
	add.s64 	%rd89, %rd76, %rd99;
	// begin inline asm
	ld.global.nc.v2.u64 {%rd87, %rd88}, [%rd89];
	// end inline asm
	mov.b64 	{%r242, %r243}, %rd88;
	mov.b64 	{%r244, %r245}, %rd87;
	mov.b32 	%f255, %r245;
	mov.b32 	%f256, %r244;
	mov.b32 	%f257, %r243;
	mov.b32 	%f258, %r242;
	add.s64 	%rd92, %rd89, 4096;
	// begin inline asm
	ld.global.nc.v2.u64 {%rd90, %rd91}, [%rd92];
	// end inline asm
	mov.b64 	{%r246, %r247}, %rd91;
	mov.b64 	{%r248, %r249}, %rd90;
	mov.b32 	%f259, %r249;
	mov.b32 	%f260, %r248;
	mov.b32 	%f261, %r247;
	mov.b32 	%f262, %r246;
	add.s64 	%rd95, %rd89, 8192;
	// begin inline asm
	ld.global.nc.v2.u64 {%rd93, %rd94}, [%rd95];
	// end inline asm
	mov.b64 	{%r250, %r251}, %rd94;
	mov.b64 	{%r252, %r253}, %rd93;
	mov.b32 	%f263, %r253;
	mov.b32 	%f264, %r252;
	mov.b32 	%f265, %r251;
	mov.b32 	%f266, %r250;
	add.s64 	%rd98, %rd89, 12288;
	// begin inline asm
	ld.global.nc.v2.u64 {%rd96, %rd97}, [%rd98];
	// end inline asm
	mov.b64 	{%r254, %r255}, %rd97;
	mov.b64 	{%r256, %r257}, %rd96;
	mov.b32 	%f267, %r257;
	mov.b32 	%f268, %r256;
	mov.b32 	%f269, %r255;
	mov.b32 	%f270, %r254;
	add.f32 	%f271, %f404, %f256;
	add.f32 	%f272, %f255, %f258;
	add.f32 	%f273, %f257, %f260;
	add.f32 	%f274, %f259, %f262;
	add.f32 	%f275, %f261, %f264;
	add.f32 	%f276, %f263, %f266;
	add.f32 	%f277, %f265, %f268;
	add.f32 	%f278, %f267, %f270;
	add.f32 	%f279, %f271, %f272;
	add.f32 	%f280, %f273, %f274;
	add.f32 	%f281, %f275, %f276;
	add.f32 	%f282, %f277, %f278;
	add.f32 	%f283, %f279, %f280;
	add.f32 	%f284, %f281, %f282;
	add.f32 	%f285, %f283, %f284;
	add.f32 	%f404, %f285, %f269;
	sub.s32 	%r258, %r67, %r387;
	setp.lt.s32 	%p51, %r258, 4096;
	@%p51 bra 	$L__BB6_34;
	add.s32 	%r387, %r387, 4096;
	setp.le.s32 	%p52, %r387, %r14;
	@%p52 bra 	$L__BB6_24;
$L__BB6_26:
	setp.le.s32 	%p53, %r67, %r387;
	@%p53 bra 	$L__BB6_34;
	sub.s32 	%r18, %r67, %r387;
	setp.ge.s32 	%p54, %r13, %r18;
	@%p54 bra 	$L__BB6_34;
	not.b32 	%r259, %r13;
	add.s32 	%r260, %r67, %r259;
	sub.s32 	%r19, %r260, %r387;
	and.b32  	%r261, %r19, 768;
	setp.eq.s32 	%p55, %r261, 768;
	mov.u32 	%r391, %r13;
	@%p55 bra 	$L__BB6_31;
	add.s32 	%r389, %r13, %r387;
	shr.u32 	%r262, %r19, 8;
	add.s32 	%r263, %r262, 1;
	and.b32  	%r264, %r263, 3;
	neg.s32 	%r388, %r264;
	mov.u32 	%r391, %r13;
$L__BB6_30:
	.pragma "nounroll";
	mul.wide.u32 	%rd101, %r389, 4;
	add.s64 	%rd100, %rd16, %rd101;
	// begin inline asm
	ld.global.nc.u32 %r265, [%rd100];
	// end inline asm
	mov.b32 	%f287, %r265;
	add.f32 	%f404, %f404, %f287;
	add.s32 	%r391, %r391, 256;
	add.s32 	%r389, %r389, 256;
	add.s32 	%r388, %r388, 1;
	setp.ne.s32 	%p56, %r388, 0;
	@%p56 bra 	$L__BB6_30;
$L__BB6_31:
	setp.lt.u32 	%p57, %r19, 768;
	@%p57 bra 	$L__BB6_34;
	cvt.u64.u32 	%rd102, %r391;
	cvt.u64.u32 	%rd103, %r387;
	add.s64 	%rd104, %rd102, %rd103;
	shl.b64 	%rd105, %rd104, 2;
	add.s64 	%rd106, %rd105, %rd16;
	add.s64 	%rd122, %rd106, 2048;
	add.s32 	%r392, %r391, %r387;
$L__BB6_33:
	mul.wide.u32 	%rd111, %r392, 4;
	add.s64 	%rd107, %rd16, %rd111;
	// begin inline asm
	ld.global.nc.u32 %r266, [%rd107];
	// end inline asm
	mov.b32 	%f288, %r266;
	add.f32 	%f289, %f404, %f288;
	add.s64 	%rd108, %rd122, -1024;
	// begin inline asm
	ld.global.nc.u32 %r267, [%rd108];
	// end inline asm
	mov.b32 	%f290, %r267;
	add.f32 	%f291, %f289, %f290;
	// begin inline asm
	ld.global.nc.u32 %r268, [%rd122];
	// end inline asm
	mov.b32 	%f292, %r268;
	add.f32 	%f293, %f291, %f292;
	add.s64 	%rd110, %rd122, 1024;
	// begin inline asm
	ld.global.nc.u32 %r269, [%rd110];
	// end inline asm
	mov.b32 	%f294, %r269;
	add.f32 	%f404, %f293, %f294;
	add.s32 	%r391, %r391, 1024;
	add.s64 	%rd122, %rd122, 4096;
	add.s32 	%r392, %r392, 1024;
	setp.lt.s32 	%p58, %r391, %r18;
	@%p58 bra 	$L__BB6_33;
$L__BB6_34:
	// begin inline asm
	mov.u32 %r270, %laneid;
	// end inline asm
	mov.b32 	%r272, %f404;
	mov.b32 	%r273, 1;
	mov.b32 	%r294, 31;
	mov.b32 	%r295, -1;
	// begin inline asm
	shfl.sync.down.b32 %r271, %r272, %r273, %r294, %r295;
	// end inline asm
	setp.gt.s32 	%p59, %r270, 30;
	mov.b32 	%f295, %r271;
	add.f32 	%f296, %f404, %f295;
	selp.f32 	%f297, %f404, %f296, %p59;
	mov.b32 	%r277, %f297;
	mov.b32 	%r278, 2;
	// begin inline asm
	shfl.sync.down.b32 %r276, %r277, %r278, %r294, %r295;
	// end inline asm
	setp.gt.s32 	%p60, %r270, 29;
	mov.b32 	%f298, %r276;
	add.f32 	%f299, %f297, %f298;
	selp.f32 	%f300, %f297, %f299, %p60;
	mov.b32 	%r282, %f300;
	mov.b32 	%r283, 4;
	// begin inline asm
	shfl.sync.down.b32 %r281, %r282, %r283, %r294, %r295;
	// end inline asm
	setp.gt.s32 	%p61, %r270, 27;
	mov.b32 	%f301, %r281;
	add.f32 	%f302, %f300, %f301;
	selp.f32 	%f303, %f300, %f302, %p61;
	mov.b32 	%r287, %f303;
	mov.b32 	%r288, 8;
	// begin inline asm
	shfl.sync.down.b32 %r286, %r287, %r288, %r294, %r295;
	// end inline asm
	setp.gt.s32 	%p62, %r270, 23;
	mov.b32 	%f304, %r286;
	add.f32 	%f305, %f303, %f304;
	selp.f32 	%f306, %f303, %f305, %p62;
	mov.b32 	%r292, %f306;
	mov.b32 	%r293, 16;
	// begin inline asm
	shfl.sync.down.b32 %r291, %r292, %r293, %r294, %r295;
	// end inline asm
	setp.gt.s32 	%p63, %r270, 15;
	mov.b32 	%f307, %r291;
	add.f32 	%f26, %f306, %f307;
	selp.f32 	%f418, %f306, %f26, %p63;
	setp.ne.s32 	%p64, %r270, 0;
	@%p64 bra 	$L__BB6_36;
	shr.u32 	%r296, %r13, 3;
	and.b32  	%r297, %r296, 124;
	mov.u32 	%r298, _ZZN3cub18CUB_300001_SM_10006detail6reduce28DeviceReduceSingleTileKernelINS2_10policy_hubIfyN4cuda3std3__44plusIfEEE10Policy1000EPfSC_iS9_ffNS7_10__identityEEEvT0_T1_T2_T3_T4_T6_E12temp_storage;
	add.s32 	%r299, %r298, %r297;
	st.shared.f32 	[%r299+8], %f26;
$L__BB6_36:
	bar.sync 	0;
	setp.ne.s32 	%p65, %r13, 0;
	@%p65 bra 	$L__BB6_72;
	ld.shared.f32 	%f308, [_ZZN3cub18CUB_300001_SM_10006detail6reduce28DeviceReduceSingleTileKernelINS2_10policy_hubIfyN4cuda3std3__44plusIfEEE10Policy1000EPfSC_iS9_ffNS7_10__identityEEEvT0_T1_T2_T3_T4_T6_E12temp_storage+12];
	add.f32 	%f309, %f418, %f308;
	ld.shared.f32 	%f310, [_ZZN3cub18CUB_300001_SM_10006detail6reduce28DeviceReduceSingleTileKernelINS2_10policy_hubIfyN4cuda3std3__44plusIfEEE10Policy1000EPfSC_iS9_ffNS7_10__identityEEEvT0_T1_T2_T3_T4_T6_E12temp_storage+16];
	add.f32 	%f311, %f309, %f310;
	ld.shared.f32 	%f312, [_ZZN3cub18CUB_300001_SM_10006detail6reduce28DeviceReduceSingleTileKernelINS2_10policy_hubIfyN4cuda3std3__44plusIfEEE10Policy1000EPfSC_iS9_ffNS7_10__identityEEEvT0_T1_T2_T3_T4_T6_E12temp_storage+20];
	add.f32 	%f313, %f311, %f312;
	ld.shared.f32 	%f314, [_ZZN3cub18CUB_300001_SM_10006detail6reduce28DeviceReduceSingleTileKernelINS2_10policy_hubIfyN4cuda3std3__44plusIfEEE10Policy1000EPfSC_iS9_ffNS7_10__identityEEEvT0_T1_T2_T3_T4_T6_E12temp_storage+24];
	add.f32 	%f315, %f313, %f314;
	ld.shared.f32 	%f316, [_ZZN3cub18CUB_300001_SM_10006detail6reduce28DeviceReduceSingleTileKernelINS2_10policy_hubIfyN4cuda3std3__44plusIfEEE10Policy1000EPfSC_iS9_ffNS7_10__identityEEEvT0_T1_T2_T3_T4_T6_E12temp_storage+28];
	add.f32 	%f317, %f315, %f316;
	ld.shared.f32 	%f318, [_ZZN3cub18CUB_300001_SM_10006detail6reduce28DeviceReduceSingleTileKernelINS2_10policy_hubIfyN4cuda3std3__44plusIfEEE10Policy1000EPfSC_iS9_ffNS7_10__identityEEEvT0_T1_T2_T3_T4_T6_E12temp_storage+32];
	add.f32 	%f319, %f317, %f318;
	ld.shared.f32 	%f320, [_ZZN3cub18CUB_300001_SM_10006detail6reduce28DeviceReduceSingleTileKernelINS2_10policy_hubIfyN4cuda3std3__44plusIfEEE10Policy1000EPfSC_iS9_ffNS7_10__identityEEEvT0_T1_T2_T3_T4_T6_E12temp_storage+36];
	add.f32 	%f418, %f319, %f320;
	bra.uni 	$L__BB6_72;
$L__BB6_38:
	setp.gt.s32 	%p3, %r67, 4095;
	@%p3 bra 	$L__BB6_56;
	mov.u32 	%r34, %tid.x;
	setp.ge.s32 	%p20, %r34, %r67;
	mov.f32 	%f410, 0f00000000;
	mov.u32 	%r397, %r34;
	@%p20 bra 	$L__BB6_41;
	mul.wide.u32 	%rd66, %r34, 4;
	add.s64 	%rd65, %rd16, %rd66;
	// begin inline asm
	ld.global.nc.u32 %r144, [%rd65];
	// end inline asm
	mov.b32 	%f410, %r144;
	add.s32 	%r397, %r34, 256;
$L__BB6_41:
	setp.ge.s32 	%p21, %r397, %r67;
	@%p21 bra 	$L__BB6_47;
	not.b32 	%r145, %r397;
	add.s32 	%r37, %r67, %r145;
	and.b32  	%r146, %r37, 768;
	setp.eq.s32 	%p22, %r146, 768;
	@%p22 bra 	$L__BB6_45;
	mul.wide.u32 	%rd67, %r397, 4;
	add.s64 	%rd123, %rd16, %rd67;
	shr.u32 	%r147, %r37, 8;
	add.s32 	%r148, %r147, 1;
	and.b32  	%r149, %r148, 3;
	neg.s32 	%r395, %r149;
$L__BB6_44:
	.pragma "nounroll";
	// begin inline asm
	ld.global.nc.u32 %r150, [%rd123];
	// end inline asm
	mov.b32 	%f157, %r150;
	add.f32 	%f410, %f410, %f157;
	add.s32 	%r397, %r397, 256;
	add.s64 	%rd123, %rd123, 1024;
	add.s32 	%r395, %r395, 1;
	setp.ne.s32 	%p23, %r395, 0;
	@%p23 bra 	$L__BB6_44;
$L__BB6_45:
	setp.lt.u32 	%p24, %r37, 768;
	@%p24 bra 	$L__BB6_47;
$L__BB6_46:
	mul.wide.s32 	%rd73, %r397, 4;
	add.s64 	%rd69, %rd16, %rd73;
	// begin inline asm
	ld.global.nc.u32 %r151, [%rd69];
	// end inline asm
	mov.b32 	%f158, %r151;
	add.f32 	%f159, %f410, %f158;
	add.s64 	%rd70, %rd69, 1024;
	// begin inline asm
	ld.global.nc.u32 %r152, [%rd70];
	// end inline asm
	mov.b32 	%f160, %r152;
	add.f32 	%f161, %f159, %f160;
	add.s64 	%rd71, %rd69, 2048;
	// begin inline asm
	ld.global.nc.u32 %r153, [%rd71];
	// end inline asm
	mov.b32 	%f162, %r153;
	add.f32 	%f163, %f161, %f162;
	add.s64 	%rd72, %rd69, 3072;
	// begin inline asm
	ld.global.nc.u32 %r154, [%rd72];
	// end inline asm
	mov.b32 	%f164, %r154;
	add.f32 	%f410, %f163, %f164;
	add.s32 	%r397, %r397, 1024;
	setp.lt.s32 	%p25, %r397, %r67;
	@%p25 bra 	$L__BB6_46;
$L__BB6_47:
	setp.lt.s32 	%p26, %r67, 256;
	@%p26 bra 	$L__BB6_52;
	// begin inline asm
	mov.u32 %r193, %laneid;
	// end inline asm
	mov.b32 	%r195, %f410;
	mov.b32 	%r196, 1;
	mov.b32 	%r217, 31;
	mov.b32 	%r218, -1;
	// begin inline asm
	shfl.sync.down.b32 %r194, %r195, %r196, %r217, %r218;
	// end inline asm
	setp.gt.s32 	%p42, %r193, 30;
	mov.b32 	%f199, %r194;
	add.f32 	%f200, %f410, %f199;
	selp.f32 	%f201, %f410, %f200, %p42;
	mov.b32 	%r200, %f201;
	mov.b32 	%r201, 2;
	// begin inline asm
	shfl.sync.down.b32 %r199, %r200, %r201, %r217, %r218;
	// end inline asm
	setp.gt.s32 	%p43, %r193, 29;
	mov.b32 	%f202, %r199;
	add.f32 	%f203, %f201, %f202;
	selp.f32 	%f204, %f201, %f203, %p43;
	mov.b32 	%r205, %f204;
	mov.b32 	%r206, 4;
	// begin inline asm
	shfl.sync.down.b32 %r204, %r205, %r206, %r217, %r218;
	// end inline asm
	setp.gt.s32 	%p44, %r193, 27;
	mov.b32 	%f205, %r204;
	add.f32 	%f206, %f204, %f205;
	selp.f32 	%f207, %f204, %f206, %p44;
	mov.b32 	%r210, %f207;
	mov.b32 	%r211, 8;
	// begin inline asm
	shfl.sync.down.b32 %r209, %r210, %r211, %r217, %r218;
	// end inline asm
	setp.gt.s32 	%p45, %r193, 23;
	mov.b32 	%f208, %r209;
	add.f32 	%f209, %f207, %f208;
	selp.f32 	%f210, %f207, %f209, %p45;
	mov.b32 	%r215, %f210;
	mov.b32 	%r216, 16;
	// begin inline asm
	shfl.sync.down.b32 %r214, %r215, %r216, %r217, %r218;
	// end inline asm
	setp.gt.s32 	%p46, %r193, 15;
	mov.b32 	%f211, %r214;
	add.f32 	%f38, %f210, %f211;
	selp.f32 	%f418, %f210, %f38, %p46;
	setp.ne.s32 	%p47, %r193, 0;
	@%p47 bra 	$L__BB6_50;
	shr.u32 	%r219, %r34, 3;
	and.b32  	%r220, %r219, 124;
	mov.u32 	%r221, _ZZN3cub18CUB_300001_SM_10006detail6reduce28DeviceReduceSingleTileKernelINS2_10policy_hubIfyN4cuda3std3__44plusIfEEE10Policy1000EPfSC_iS9_ffNS7_10__identityEEEvT0_T1_T2_T3_T4_T6_E12temp_storage;
	add.s32 	%r222, %r221, %r220;
	st.shared.f32 	[%r222+8], %f38;
$L__BB6_50:
	bar.sync 	0;
	setp.ne.s32 	%p48, %r34, 0;
	@%p48 bra 	$L__BB6_72;
	ld.shared.f32 	%f212, [_ZZN3cub18CUB_300001_SM_10006detail6reduce28DeviceReduceSingleTileKernelINS2_10policy_hubIfyN4cuda3std3__44plusIfEEE10Policy1000EPfSC_iS9_ffNS7_10__identityEEEvT0_T1_T2_T3_T4_T6_E12temp_storage+12];
	add.f32 	%f213, %f418, %f212;
	ld.shared.f32 	%f214, [_ZZN3cub18CUB_300001_SM_10006detail6reduce28DeviceReduceSingleTileKernelINS2_10policy_hubIfyN4cuda3std3__44plusIfEEE10Policy1000EPfSC_iS9_ffNS7_10__identityEEEvT0_T1_T2_T3_T4_T6_E12temp_storage+16];
	add.f32 	%f215, %f213, %f214;
	ld.shared.f32 	%f216, [_ZZN3cub18CUB_300001_SM_10006detail6reduce28DeviceReduceSingleTileKernelINS2_10policy_hubIfyN4cuda3std3__44plusIfEEE10Policy1000EPfSC_iS9_ffNS7_10__identityEEEvT0_T1_T2_T3_T4_T6_E12temp_storage+20];
	add.f32 	%f217, %f215, %f216;
	ld.shared.f32 	%f218, [_ZZN3cub18CUB_300001_SM_10006detail6reduce28DeviceReduceSingleTileKernelINS2_10policy_hubIfyN4cuda3std3__44plusIfEEE10Policy1000EPfSC_iS9_ffNS7_10__identityEEEvT0_T1_T2_T3_T4_T6_E12temp_storage+24];
	add.f32 	%f219, %f217, %f218;
	ld.shared.f32 	%f220, [_ZZN3cub18CUB_300001_SM_10006detail6reduce28DeviceReduceSingleTileKernelINS2_10policy_hubIfyN4cuda3std3__44plusIfEEE10Policy1000EPfSC_iS9_ffNS7_10__identityEEEvT0_T1_T2_T3_T4_T6_E12temp_storage+28];
	add.f32 	%f221, %f219, %f220;
	ld.shared.f32 	%f222, [_ZZN3cub18CUB_300001_SM_10006detail6reduce28DeviceReduceSingleTileKernelINS2_10policy_hubIfyN4cuda3std3__44plusIfEEE10Policy1000EPfSC_iS9_ffNS7_10__identityEEEvT0_T1_T2_T3_T4_T6_E12temp_storage+32];
	add.f32 	%f223, %f221, %f222;
	ld.shared.f32 	%f224, [_ZZN3cub18CUB_300001_SM_10006detail6reduce28DeviceReduceSingleTileKernelINS2_10policy_hubIfyN4cuda3std3__44plusIfEEE10Policy1000EPfSC_iS9_ffNS7_10__identityEEEvT0_T1_T2_T3_T4_T6_E12temp_storage+36];
	add.f32 	%f418, %f223, %f224;
	bra.uni 	$L__BB6_72;
$L__BB6_52:
	// begin inline asm
	mov.u32 %r155, %laneid;
	// end inline asm
	and.b32  	%r181, %r34, 992;
	add.s32 	%r182, %r181, 32;
	setp.gt.s32 	%p27, %r182, %r67;
	not.b32 	%r183, %r181;
	add.s32 	%r184, %r67, %r183;
	selp.b32 	%r179, %r184, 31, %p27;
	mov.b32 	%r157, %f410;
	mov.b32 	%r158, 1;
	mov.b32 	%r180, -1;
	// begin inline asm
	shfl.sync.down.b32 %r156, %r157, %r158, %r179, %r180;
	// end inline asm
	setp.lt.s32 	%p28, %r155, %r179;
	mov.b32 	%f165, %r156;
	add.f32 	%f166, %f410, %f165;
	selp.f32 	%f167, %f166, %f410, %p28;
	mov.b32 	%r162, %f167;
	mov.b32 	%r163, 2;
	// begin inline asm
	shfl.sync.down.b32 %r161, %r162, %r163, %r179, %r180;
	// end inline asm
	add.s32 	%r185, %r155, 2;
	setp.gt.s32 	%p29, %r185, %r179;
	mov.b32 	%f168, %r161;
	add.f32 	%f169, %f167, %f168;
	selp.f32 	%f170, %f167, %f169, %p29;
	mov.b32 	%r167, %f170;
	mov.b32 	%r168, 4;
	// begin inline asm
	shfl.sync.down.b32 %r166, %r167, %r168, %r179, %r180;
	// end inline asm
	add.s32 	%r186, %r155, 4;
	setp.gt.s32 	%p30, %r186, %r179;
	mov.b32 	%f171, %r166;
	add.f32 	%f172, %f170, %f171;
	selp.f32 	%f173, %f170, %f172, %p30;
	mov.b32 	%r172, %f173;
	mov.b32 	%r173, 8;
	// begin inline asm
	shfl.sync.down.b32 %r171, %r172, %r173, %r179, %r180;
	// end inline asm
	add.s32 	%r187, %r155, 8;
	setp.gt.s32 	%p31, %r187, %r179;
	mov.b32 	%f174, %r171;
	add.f32 	%f175, %f173, %f174;
	selp.f32 	%f176, %f173, %f175, %p31;
	mov.b32 	%r177, %f176;
	mov.b32 	%r178, 16;
	// begin inline asm
	shfl.sync.down.b32 %r176, %r177, %r178, %r179, %r180;
	// end inline asm
	add.s32 	%r188, %r155, 16;
	setp.gt.s32 	%p32, %r188, %r179;
	mov.b32 	%f177, %r176;
	add.f32 	%f178, %f176, %f177;
	selp.f32 	%f418, %f176, %f178, %p32;
	setp.ne.s32 	%p33, %r155, 0;
	@%p33 bra 	$L__BB6_54;
	shr.u32 	%r189, %r34, 3;
	and.b32  	%r190, %r189, 124;
	mov.u32 	%r191, _ZZN3cub18CUB_300001_SM_10006detail6reduce28DeviceReduceSingleTileKernelINS2_10policy_hubIfyN4cuda3std3__44plusIfEEE10Policy1000EPfSC_iS9_ffNS7_10__identityEEEvT0_T1_T2_T3_T4_T6_E12temp_storage;
	add.s32 	%r192, %r191, %r190;
	st.shared.f32 	[%r192+8], %f418;
$L__BB6_54:
	bar.sync 	0;
	setp.ne.s32 	%p34, %r34, 0;
	@%p34 bra 	$L__BB6_72;
	setp.gt.s32 	%p35, %r67, 32;
	ld.shared.f32 	%f179, [_ZZN3cub18CUB_300001_SM_10006detail6reduce28DeviceReduceSingleTileKernelINS2_10policy_hubIfyN4cuda3std3__44plusIfEEE10Policy1000EPfSC_iS9_ffNS7_10__identityEEEvT0_T1_T2_T3_T4_T6_E12temp_storage+12];
	add.f32 	%f180, %f418, %f179;
	selp.f32 	%f181, %f180, %f418, %p35;
	setp.gt.s32 	%p36, %r67, 64;
	ld.shared.f32 	%f182, [_ZZN3cub18CUB_300001_SM_10006detail6reduce28DeviceReduceSingleTileKernelINS2_10policy_hubIfyN4cuda3std3__44plusIfEEE10Policy1000EPfSC_iS9_ffNS7_10__identityEEEvT0_T1_T2_T3_T4_T6_E12temp_storage+16];
	add.f32 	%f183, %f182, %f181;
	selp.f32 	%f184, %f183, %f181, %p36;
	setp.gt.s32 	%p37, %r67, 96;
	ld.shared.f32 	%f185, [_ZZN3cub18CUB_300001_SM_10006detail6reduce28DeviceReduceSingleTileKernelINS2_10policy_hubIfyN4cuda3std3__44plusIfEEE10Policy1000EPfSC_iS9_ffNS7_10__identityEEEvT0_T1_T2_T3_T4_T6_E12temp_storage+20];
	add.f32 	%f186, %f185, %f184;
	selp.f32 	%f187, %f186, %f184, %p37;
	setp.gt.s32 	%p38, %r67, 128;
	ld.shared.f32 	%f188, [_ZZN3cub18CUB_300001_SM_10006detail6reduce28DeviceReduceSingleTileKernelINS2_10policy_hubIfyN4cuda3std3__44plusIfEEE10Policy1000EPfSC_iS9_ffNS7_10__identityEEEvT0_T1_T2_T3_T4_T6_E12temp_storage+24];
	add.f32 	%f189, %f188, %f187;
	selp.f32 	%f190, %f189, %f187, %p38;
	setp.gt.s32 	%p39, %r67, 160;
	ld.shared.f32 	%f191, [_ZZN3cub18CUB_300001_SM_10006detail6reduce28DeviceReduceSingleTileKernelINS2_10policy_hubIfyN4cuda3std3__44plusIfEEE10Policy1000EPfSC_iS9_ffNS7_10__identityEEEvT0_T1_T2_T3_T4_T6_E12temp_storage+28];
	add.f32 	%f192, %f191, %f190;
	selp.f32 	%f193, %f192, %f190, %p39;
	setp.gt.s32 	%p40, %r67, 192;
	ld.shared.f32 	%f194, [_ZZN3cub18CUB_300001_SM_10006detail6reduce28DeviceReduceSingleTileKernelINS2_10policy_hubIfyN4cuda3std3__44plusIfEEE10Policy1000EPfSC_iS9_ffNS7_10__identityEEEvT0_T1_T2_T3_T4_T6_E12temp_storage+32];
	add.f32 	%f195, %f194, %f193;
	selp.f32 	%f196, %f195, %f193, %p40;
	setp.gt.s32 	%p41, %r67, 224;
	ld.shared.f32 	%f197, [_ZZN3cub18CUB_300001_SM_10006detail6reduce28DeviceReduceSingleTileKernelINS2_10policy_hubIfyN4cuda3std3__44plusIfEEE10Policy1000EPfSC_iS9_ffNS7_10__identityEEEvT0_T1_T2_T3_T4_T6_E12temp_storage+36];
	add.f32 	%f198, %f197, %f196;
	selp.f32 	%f418, %f198, %f196, %p41;
	bra.uni 	$L__BB6_72;
$L__BB6_56:
	mov.u32 	%r46, %tid.x;
	mul.wide.u32 	%rd35, %r46, 4;
	add.s64 	%rd19, %rd16, %rd35;
	// begin inline asm
	ld.global.nc.u32 %r68, [%rd19];
	// end inline asm
	mov.b32 	%f59, %r68;
	add.s64 	%rd20, %rd19, 1024;
	// begin inline asm
	ld.global.nc.u32 %r69, [%rd20];
	// end inline asm
	mov.b32 	%f60, %r69;
	add.s64 	%rd21, %rd19, 2048;
	// begin inline asm
	ld.global.nc.u32 %r70, [%rd21];
	// end inline asm
	mov.b32 	%f61, %r70;
	add.s64 	%rd22, %rd19, 3072;
	// begin inline asm
	ld.global.nc.u32 %r71, [%rd22];
	// end inline asm
	mov.b32 	%f62, %r71;
	add.s64 	%rd23, %rd19, 4096;
	// begin inline asm
	ld.global.nc.u32 %r72, [%rd23];
	// end inline asm
	mov.b32 	%f63, %r72;
	add.s64 	%rd24, %rd19, 5120;
	// begin inline asm
	ld.global.nc.u32 %r73, [%rd24];
	// end inline asm
	mov.b32 	%f64, %r73;
	add.s64 	%rd25, %rd19, 6144;
	// begin inline asm
	ld.global.nc.u32 %r74, [%rd25];
	// end inline asm
	mov.b32 	%f65, %r74;
	add.s64 	%rd26, %rd19, 7168;
	// begin inline asm
	ld.global.nc.u32 %r75, [%rd26];
	// end inline asm
	mov.b32 	%f66, %r75;
	add.s64 	%rd27, %rd19, 8192;
	// begin inline asm
	ld.global.nc.u32 %r76, [%rd27];
	// end inline asm
	mov.b32 	%f67, %r76;
	add.s64 	%rd28, %rd19, 9216;
	// begin inline asm
	ld.global.nc.u32 %r77, [%rd28];
	// end inline asm
	mov.b32 	%f68, %r77;
	add.s64 	%rd29, %rd19, 10240;
	// begin inline asm
	ld.global.nc.u32 %r78, [%rd29];
	// end inline asm
	mov.b32 	%f69, %r78;
	add.s64 	%rd30, %rd19, 11264;
	// begin inline asm
	ld.global.nc.u32 %r79, [%rd30];
	// end inline asm
	mov.b32 	%f70, %r79;
	add.s64 	%rd31, %rd19, 12288;
	// begin inline asm
	ld.global.nc.u32 %r80, [%rd31];
	// end inline asm
	mov.b32 	%f71, %r80;
	add.s64 	%rd32, %rd19, 13312;
	// begin inline asm
	ld.global.nc.u32 %r81, [%rd32];
	// end inline asm
	mov.b32 	%f72, %r81;
	add.s64 	%rd33, %rd19, 14336;
	// begin inline asm
	ld.global.nc.u32 %r82, [%rd33];
	// end inline asm
	mov.b32 	%f73, %r82;
	add.s64 	%rd34, %rd19, 15360;
	// begin inline asm
	ld.global.nc.u32 %r83, [%rd34];
	// end inline asm
	mov.b32 	%f74, %r83;
	add.f32 	%f75, %f59, %f60;
	add.f32 	%f76, %f61, %f62;
	add.f32 	%f77, %f63, %f64;
	add.f32 	%f78, %f65, %f66;
	add.f32 	%f79, %f67, %f68;
	add.f32 	%f80, %f69, %f70;
	add.f32 	%f81, %f71, %f72;
	add.f32 	%f82, %f73, %f74;
	add.f32 	%f83, %f75, %f76;
	add.f32 	%f84, %f77, %f78;
	add.f32 	%f85, %f79, %f80;
	add.f32 	%f86, %f81, %f82;
	add.f32 	%f87, %f83, %f84;
	add.f32 	%f88, %f85, %f86;
	add.f32 	%f417, %f87, %f88;
	setp.lt.u32 	%p4, %r67, 8192;
	mov.b32 	%r400, 4096;
	@%p4 bra 	$L__BB6_60;
	add.s32 	%r47, %r67, -4096;
	mov.b32 	%r400, 4096;
$L__BB6_58:
	mul.wide.s32 	%rd52, %r400, 4;
	add.s64 	%rd36, %rd19, %rd52;
	// begin inline asm
	ld.global.nc.u32 %r86, [%rd36];
	// end inline asm
	mov.b32 	%f89, %r86;
	add.s64 	%rd37, %rd36, 1024;
	// begin inline asm
	ld.global.nc.u32 %r87, [%rd37];
	// end inline asm
	mov.b32 	%f90, %r87;
	add.s64 	%rd38, %rd36, 2048;
	// begin inline asm
	ld.global.nc.u32 %r88, [%rd38];
	// end inline asm
	mov.b32 	%f91, %r88;
	add.s64 	%rd39, %rd36, 3072;
	// begin inline asm
	ld.global.nc.u32 %r89, [%rd39];
	// end inline asm
	mov.b32 	%f92, %r89;
	add.s64 	%rd40, %rd36, 4096;
	// begin inline asm
	ld.global.nc.u32 %r90, [%rd40];
	// end inline asm
	mov.b32 	%f93, %r90;
	add.s64 	%rd41, %rd36, 5120;
	// begin inline asm
	ld.global.nc.u32 %r91, [%rd41];
	// end inline asm
	mov.b32 	%f94, %r91;
	add.s64 	%rd42, %rd36, 6144;
	// begin inline asm
	ld.global.nc.u32 %r92, [%rd42];
	// end inline asm
	mov.b32 	%f95, %r92;
	add.s64 	%rd43, %rd36, 7168;
	// begin inline asm
	ld.global.nc.u32 %r93, [%rd43];
	// end inline asm
	mov.b32 	%f96, %r93;
	add.s64 	%rd44, %rd36, 8192;
	// begin inline asm
	ld.global.nc.u32 %r94, [%rd44];
	// end inline asm
	mov.b32 	%f97, %r94;
	add.s64 	%rd45, %rd36, 9216;
	// begin inline asm
	ld.global.nc.u32 %r95, [%rd45];
	// end inline asm
	mov.b32 	%f98, %r95;
	add.s64 	%rd46, %rd36, 10240;
	// begin inline asm
	ld.global.nc.u32 %r96, [%rd46];
	// end inline asm
	mov.b32 	%f99, %r96;
	add.s64 	%rd47, %rd36, 11264;
	// begin inline asm
	ld.global.nc.u32 %r97, [%rd47];
	// end inline asm
	mov.b32 	%f100, %r97;
	add.s64 	%rd48, %rd36, 12288;
	// begin inline asm
	ld.global.nc.u32 %r98, [%rd48];
	// end inline asm
	mov.b32 	%f101, %r98;
	add.s64 	%rd49, %rd36, 13312;
	// begin inline asm
	ld.global.nc.u32 %r99, [%rd49];
	// end inline asm
	mov.b32 	%f102, %r99;
	add.s64 	%rd50, %rd36, 14336;
	// begin inline asm
	ld.global.nc.u32 %r100, [%rd50];
	// end inline asm
	mov.b32 	%f103, %r100;
	add.s64 	%rd51, %rd36, 15360;
	// begin inline asm
	ld.global.nc.u32 %r101, [%rd51];
	// end inline asm
	mov.b32 	%f104, %r101;
	add.f32 	%f105, %f417, %f89;
	add.f32 	%f106, %f90, %f91;
	add.f32 	%f107, %f92, %f93;
	add.f32 	%f108, %f94, %f95;
	add.f32 	%f109, %f96, %f97;
	add.f32 	%f110, %f98, %f99;
	add.f32 	%f111, %f100, %f101;
	add.f32 	%f112, %f102, %f103;
	add.f32 	%f113, %f105, %f106;
	add.f32 	%f114, %f107, %f108;
	add.f32 	%f115, %f109, %f110;
	add.f32 	%f116, %f111, %f112;
	add.f32 	%f117, %f113, %f114;
	add.f32 	%f118, %f115, %f116;
	add.f32 	%f119, %f117, %f118;
	add.f32 	%f417, %f119, %f104;
	sub.s32 	%r102, %r67, %r400;
	setp.lt.s32 	%p5, %r102, 4096;
	@%p5 bra 	$L__BB6_68;
	add.s32 	%r400, %r400, 4096;
	setp.le.s32 	%p6, %r400, %r47;
	@%p6 bra 	$L__BB6_58;
$L__BB6_60:
	setp.le.s32 	%p7, %r67, %r400;
	@%p7 bra 	$L__BB6_68;
	sub.s32 	%r51, %r67, %r400;
	setp.ge.s32 	%p8, %r46, %r51;
	@%p8 bra 	$L__BB6_68;
	not.b32 	%r103, %r46;
	add.s32 	%r104, %r67, %r103;
	sub.s32 	%r52, %r104, %r400;
	and.b32  	%r105, %r52, 768;
	setp.eq.s32 	%p9, %r105, 768;
	mov.u32 	%r404, %r46;
	@%p9 bra 	$L__BB6_65;
	add.s32 	%r402, %r46, %r400;
	shr.u32 	%r106, %r52, 8;
	add.s32 	%r107, %r106, 1;
	and.b32  	%r108, %r107, 3;
	neg.s32 	%r401, %r108;
	mov.u32 	%r404, %r46;
$L__BB6_64:
	.pragma "nounroll";
	mul.wide.u32 	%rd54, %r402, 4;
	add.s64 	%rd53, %rd16, %rd54;
	// begin inline asm
	ld.global.nc.u32 %r109, [%rd53];
	// end inline asm
	mov.b32 	%f121, %r109;
	add.f32 	%f417, %f417, %f121;
	add.s32 	%r404, %r404, 256;
	add.s32 	%r402, %r402, 256;
	add.s32 	%r401, %r401, 1;
	setp.ne.s32 	%p10, %r401, 0;
	@%p10 bra 	$L__BB6_64;
$L__BB6_65:
	setp.lt.u32 	%p11, %r52, 768;
	@%p11 bra 	$L__BB6_68;
	cvt.u64.u32 	%rd55, %r404;
	cvt.u64.u32 	%rd56, %r400;
	add.s64 	%rd57, %rd55, %rd56;
	shl.b64 	%rd58, %rd57, 2;
	add.s64 	%rd59, %rd58, %rd16;
	add.s64 	%rd124, %rd59, 2048;
	add.s32 	%r405, %r404, %r400;
$L__BB6_67:
	mul.wide.u32 	%rd64, %r405, 4;
	add.s64 	%rd60, %rd16, %rd64;
	// begin inline asm
	ld.global.nc.u32 %r110, [%rd60];
	// end inline asm
	mov.b32 	%f122, %r110;
	add.f32 	%f123, %f417, %f122;
	add.s64 	%rd61, %rd124, -1024;
	// begin inline asm
	ld.global.nc.u32 %r111, [%rd61];
	// end inline asm
	mov.b32 	%f124, %r111;
	add.f32 	%f125, %f123, %f124;
	// begin inline asm
	ld.global.nc.u32 %r112, [%rd124];
	// end inline asm
	mov.b32 	%f126, %r112;
	add.f32 	%f127, %f125, %f126;
	add.s64 	%rd63, %rd124, 1024;
	// begin inline asm
	ld.global.nc.u32 %r113, [%rd63];
	// end inline asm
	mov.b32 	%f128, %r113;
	add.f32 	%f417, %f127, %f128;
	add.s32 	%r404, %r404, 1024;
	add.s64 	%rd124, %rd124, 4096;
	add.s32 	%r405, %r405, 1024;
	setp.lt.s32 	%p12, %r404, %r51;
	@%p12 bra 	$L__BB6_67;
$L__BB6_68:
	// begin inline asm
	mov.u32 %r114, %laneid;
	// end inline asm
	mov.b32 	%r116, %f417;
	mov.b32 	%r117, 1;
	mov.b32 	%r138, 31;
	mov.b32 	%r139, -1;
	// begin inline asm
	shfl.sync.down.b32 %r115, %r116, %r117, %r138, %r139;
	// end inline asm
	setp.gt.s32 	%p13, %r114, 30;
	mov.b32 	%f129, %r115;
	add.f32 	%f130, %f417, %f129;
	selp.f32 	%f131, %f417, %f130, %p13;
	mov.b32 	%r121, %f131;
	mov.b32 	%r122, 2;
	// begin inline asm
	shfl.sync.down.b32 %r120, %r121, %r122, %r138, %r139;
	// end inline asm
	setp.gt.s32 	%p14, %r114, 29;
	mov.b32 	%f132, %r120;
	add.f32 	%f133, %f131, %f132;
	selp.f32 	%f134, %f131, %f133, %p14;
	mov.b32 	%r126, %f134;
	mov.b32 	%r127, 4;
	// begin inline asm
	shfl.sync.down.b32 %r125, %r126, %r127, %r138, %r139;
	// end inline asm
	setp.gt.s32 	%p15, %r114, 27;
	mov.b32 	%f135, %r125;
	add.f32 	%f136, %f134, %f135;
	selp.f32 	%f137, %f134, %f136, %p15;
	mov.b32 	%r131, %f137;
	mov.b32 	%r132, 8;
	// begin inline asm
	shfl.sync.down.b32 %r130, %r131, %r132, %r138, %r139;
	// end inline asm
	setp.gt.s32 	%p16, %r114, 23;
	mov.b32 	%f138, %r130;
	add.f32 	%f139, %f137, %f138;
	selp.f32 	%f140, %f137, %f139, %p16;
	mov.b32 	%r136, %f140;
	mov.b32 	%r137, 16;
	// begin inline asm
	shfl.sync.down.b32 %r135, %r136, %r137, %r138, %r139;
	// end inline asm
	setp.gt.s32 	%p17, %r114, 15;
	mov.b32 	%f141, %r135;
	add.f32 	%f54, %f140, %f141;
	selp.f32 	%f418, %f140, %f54, %p17;
	setp.ne.s32 	%p18, %r114, 0;
	@%p18 bra 	$L__BB6_70;
	shr.u32 	%r140, %r46, 3;
	and.b32  	%r141, %r140, 124;
	mov.u32 	%r142, _ZZN3cub18CUB_300001_SM_10006detail6reduce28DeviceReduceSingleTileKernelINS2_10policy_hubIfyN4cuda3std3__44plusIfEEE10Policy1000EPfSC_iS9_ffNS7_10__identityEEEvT0_T1_T2_T3_T4_T6_E12temp_storage;
	add.s32 	%r143, %r142, %r141;
	st.shared.f32 	[%r143+8], %f54;
$L__BB6_70:
	bar.sync 	0;
	setp.ne.s32 	%p19, %r46, 0;
	@%p19 bra 	$L__BB6_72;
	ld.shared.f32 	%f142, [_ZZN3cub18CUB_300001_SM_10006detail6reduce28DeviceReduceSingleTileKernelINS2_10policy_hubIfyN4cuda3std3__44plusIfEEE10Policy1000EPfSC_iS9_ffNS7_10__identityEEEvT0_T1_T2_T3_T4_T6_E12temp_storage+12];
	add.f32 	%f143, %f418, %f142;
	ld.shared.f32 	%f144, [_ZZN3cub18CUB_300001_SM_10006detail6reduce28DeviceReduceSingleTileKernelINS2_10policy_hubIfyN4cuda3std3__44plusIfEEE10Policy1000EPfSC_iS9_ffNS7_10__identityEEEvT0_T1_T2_T3_T4_T6_E12temp_storage+16];
	add.f32 	%f145, %f143, %f144;
	ld.shared.f32 	%f146, [_ZZN3cub18CUB_300001_SM_10006detail6reduce28DeviceReduceSingleTileKernelINS2_10policy_hubIfyN4cuda3std3__44plusIfEEE10Policy1000EPfSC_iS9_ffNS7_10__identityEEEvT0_T1_T2_T3_T4_T6_E12temp_storage+20];
	add.f32 	%f147, %f145, %f146;
	ld.shared.f32 	%f148, [_ZZN3cub18CUB_300001_SM_10006detail6reduce28DeviceReduceSingleTileKernelINS2_10policy_hubIfyN4cuda3std3__44plusIfEEE10Policy1000EPfSC_iS9_ffNS7_10__identityEEEvT0_T1_T2_T3_T4_T6_E12temp_storage+24];
	add.f32 	%f149, %f147, %f148;
	ld.shared.f32 	%f150, [_ZZN3cub18CUB_300001_SM_10006detail6reduce28DeviceReduceSingleTileKernelINS2_10policy_hubIfyN4cuda3std3__44plusIfEEE10Policy1000EPfSC_iS9_ffNS7_10__identityEEEvT0_T1_T2_T3_T4_T6_E12temp_storage+28];
	add.f32 	%f151, %f149, %f150;
	ld.shared.f32 	%f152, [_ZZN3cub18CUB_300001_SM_10006detail6reduce28DeviceReduceSingleTileKernelINS2_10policy_hubIfyN4cuda3std3__44plusIfEEE10Policy1000EPfSC_iS9_ffNS7_10__identityEEEvT0_T1_T2_T3_T4_T6_E12temp_storage+32];
	add.f32 	%f153, %f151, %f152;
	ld.shared.f32 	%f154, [_ZZN3cub18CUB_300001_SM_10006detail6reduce28DeviceReduceSingleTileKernelINS2_10policy_hubIfyN4cuda3std3__44plusIfEEE10Policy1000EPfSC_iS9_ffNS7_10__identityEEEvT0_T1_T2_T3_T4_T6_E12temp_storage+36];
	add.f32 	%f418, %f153, %f154;
$L__BB6_72:
	mov.u32 	%r379, %tid.x;
	setp.ne.s32 	%p95, %r379, 0;
	@%p95 bra 	$L__BB6_74;
	add.f32 	%f391, %f58, %f418;
	st.global.f32 	[%rd1], %f391;
$L__BB6_74:
	ret;

}
	// .globl	_ZN3cub18CUB_300001_SM_10006detail8for_each13static_kernelINS2_12policy_hub_t12policy_500_tEmN6thrust24THRUST_300001_SM_1000_NS8cuda_cub20__uninitialized_fill7functorINS7_10device_ptrIdEEdEEEEvT0_T1_
.visible .entry _ZN3cub18CUB_300001_SM_10006detail8for_each13static_kernelINS2_12policy_hub_t12policy_500_tEmN6thrust24THRUST_300001_SM_1000_NS8cuda_cub20__uninitialized_fill7functorINS7_10device_ptrIdEEdEEEEvT0_T1_(
	.param .u64 _ZN3cub18CUB_300001_SM_10006detail8for_each13static_kernelINS2_12policy_hub_t12policy_500_tEmN6thrust24THRUST_300001_SM_1000_NS8cuda_cub20__uninitialized_fill7functorINS7_10device_ptrIdEEdEEEEvT0_T1__param_0,
	.param .align 8 .b8 _ZN3cub18CUB_300001_SM_10006detail8for_each13static_kernelINS2_12policy_hub_t12policy_500_tEmN6thrust24THRUST_300001_SM_1000_NS8cuda_cub20__uninitialized_fill7functorINS7_10device_ptrIdEEdEEEEvT0_T1__param_1[16]
)
.maxntid 256
{
	.reg .pred 	%p<4>;
	.reg .b32 	%r<5>;
	.reg .b64 	%rd<16>;
	.reg .b64 	%fd<3>;

	ld.param.f64 	%fd2, [_ZN3cub18CUB_300001_SM_10006detail8for_each13static_kernelINS2_12policy_hub_t12policy_500_tEmN6thrust24THRUST_300001_SM_1000_NS8cuda_cub20__uninitialized_fill7functorINS7_10device_ptrIdEEdEEEEvT0_T1__param_1+8];
	ld.param.u64 	%rd4, [_ZN3cub18CUB_300001_SM_10006detail8for_each13static_kernelINS2_12policy_hub_t12policy_500_tEmN6thrust24THRUST_300001_SM_1000_NS8cuda_cub20__uninitialized_fill7functorINS7_10device_ptrIdEEdEEEEvT0_T1__param_1];
	ld.param.u64 	%rd5, [_ZN3cub18CUB_300001_SM_10006detail8for_each13static_kernelINS2_12policy_hub_t12policy_500_tEmN6thrust24THRUST_300001_SM_1000_NS8cuda_cub20__uninitialized_fill7functorINS7_10device_ptrIdEEdEEEEvT0_T1__param_0];
	mov.u32 	%r2, %ctaid.x;
	mul.wide.u32 	%rd1, %r2, 512;
	sub.s64 	%rd2, %rd5, %rd1;
	setp.lt.u64 	%p1, %rd2, 512;
	@%p1 bra 	$L__BB7_2;
	mov.u32 	%r4, %tid.x;
	cvta.to.global.u64 	%rd11, %rd4;
	cvt.u64.u32 	%rd12, %r4;
	add.s64 	%rd13, %rd1, %rd12;
	shl.b64 	%rd14, %rd13, 3;
	add.s64 	%rd15, %rd11, %rd14;
	st.global.f64 	[%rd15], %fd2;
	st.global.f64 	[%rd15+2048], %fd2;
	bra.uni 	$L__BB7_6;
$L__BB7_2:
	cvta.to.global.u64 	%rd6, %rd4;
	mov.u32 	%r1, %tid.x;
	cvt.u64.u32 	%rd7, %r1;
	setp.le.u64 	%p2, %rd2, %rd7;
	add.s64 	%rd8, %rd1, %rd7;
	shl.b64 	%rd9, %rd8, 3;
	add.s64 	%rd3, %rd6, %rd9;
	@%p2 bra 	$L__BB7_4;
	st.global.f64 	[%rd3], %fd2;
$L__BB7_4:
	add.s32 	%r3, %r1, 256;
	cvt.u64.u32 	%rd10, %r3;
	setp.le.u64 	%p3, %rd2, %rd10;
	@%p3 bra 	$L__BB7_6;
	st.global.f64 	[%rd3+2048], %fd2;
$L__BB7_6:
	ret;

}


// ===== COMPILED SASS (sm_100) =====

	.target	sm_100

	.elftype	@"ET_EXEC"


//--------------------- .note.nv.tkinfo           --------------------------
	.section	.note.nv.tkinfo,"",@"SHT_NOTE"
	.sectionflags	@"SHF_NOTE_NV_TKINFO"
	.tkinfo
        /*0018*/ 	.word	0x00000002
        /*0030*/ 	.string	""
        /*0030*/ 	.string	"ptxas"
        /*0030*/ 	.string	"Cuda compilation tools, release 13.0, V13.0.88"
        /*0030*/ 	.string	"Build cuda_13.0.r13.0/compiler.36424714_0"
        /*0030*/ 	.string	"-arch sm_100 -m 64 "



//--------------------- .note.nv.cuinfo           --------------------------
	.section	.note.nv.cuinfo,"",@"SHT_NOTE"
	.sectionflags	@"SHF_NOTE_NV_CUINFO"
        /*0018*/ 	.short	0x0002
        /*001a*/ 	.short	0x0064
        /*001c*/ 	.short	0x0082
	.zero		2


//--------------------- .nv.info                  --------------------------
	.section	.nv.info,"",@"SHT_CUDA_INFO"
	.align	4


	//----- nvinfo : EIATTR_REGCOUNT
	.align		4
        /*0000*/ 	.byte	0x04, 0x2f
        /*0002*/ 	.short	(.L_44 - .L_43)
	.align		4
.L_43:
        /*0004*/ 	.word	index@(_ZN3cub18CUB_300001_SM_10006detail11EmptyKernelIvEEvv)
        /*0008*/ 	.word	0x00000004


	//----- nvinfo : EIATTR_FRAME_SIZE
	.align		4
.L_44:
        /*000c*/ 	.byte	0x04, 0x11
        /*000e*/ 	.short	(.L_46 - .L_45)
	.align		4
.L_45:
        /*0010*/ 	.word	index@(_ZN3cub18CUB_300001_SM_10006detail11EmptyKernelIvEEvv)
        /*0014*/ 	.word	0x00000000


	//----- nvinfo : EIATTR_REGCOUNT
	.align		4
.L_46:
        /*0018*/ 	.byte	0x04, 0x2f
        /*001a*/ 	.short	(.L_48 - .L_47)
	.align		4
.L_47:
        /*001c*/ 	.word	index@(_ZN3cub18CUB_300001_SM_10006detail6reduce28DeviceReduceSingleTileKernelINS2_10policy_hubIfjN4cuda3std3__44plusIfEEE10Policy1000EN6thrust24THRUST_300001_SM_1000_NS6detail15normal_iteratorINSD_10device_ptrIdEEEEPfjS9_ff16calculate_squareEEvT0_T1_T2_T3_T4_T6_)
        /*0020*/ 	.word	0x0000002e


	//----- nvinfo : EIATTR_FRAME_SIZE
	.align		4
.L_48:
        /*0024*/ 	.byte	0x04, 0x11
        /*0026*/ 	.short	(.L_50 - .L_49)
	.align		4
.L_49:
        /*0028*/ 	.word	index@(_ZN3cub18CUB_300001_SM_10006detail6reduce28DeviceReduceSingleTileKernelINS2_10policy_hubIfjN4cuda3std3__44plusIfEEE10Policy1000EN6thrust24THRUST_300001_SM_1000_NS6detail15normal_iteratorINSD_10device_ptrIdEEEEPfjS9_ff16calculate_squareEEvT0_T1_T2_T3_T4_T6_)
        /*002c*/ 	.word	0x00000000


	//----- nvinfo : EIATTR_REGCOUNT
	.align		4
.L_50:
        /*0030*/ 	.byte	0x04, 0x2f
        /*0032*/ 	.short	(.L_52 - .L_51)
	.align		4
.L_51:
        /*0034*/ 	.word	index@(_ZN3cub18CUB_300001_SM_10006detail6reduce18DeviceReduceKernelINS2_10policy_hubIfjN4cuda3std3__44plusIfEEE10Policy1000EN6thrust24THRUST_300001_SM_1000_NS6detail15normal_iteratorINSD_10device_ptrIdEEEEjS9_f16calculate_squareEEvT0_PT3_T1_NS0_13GridEvenShareISN_EET2_T4_)
        /*0038*/ 	.word	0x00000020


	//----- nvinfo : EIATTR_FRAME_SIZE
	.align		4
.L_52:
        /*003c*/ 	.byte	0x04, 0x11
        /*003e*/ 	.short	(.L_54 - .L_53)
	.align		4
.L_53:
        /*0040*/ 	.word	index@(_ZN3cub18CUB_300001_SM_10006detail6reduce18DeviceReduceKernelINS2_10policy_hubIfjN4cuda3std3__44plusIfEEE10Policy1000EN6thrust24THRUST_300001_SM_1000_NS6detail15normal_iteratorINSD_10device_ptrIdEEEEjS9_f16calculate_squareEEvT0_PT3_T1_NS0_13GridEvenShareISN_EET2_T4_)
        /*0044*/ 	.word	0x00000000


	//----- nvinfo : EIATTR_REGCOUNT
	.align		4
.L_54:
        /*0048*/ 	.byte	0x04, 0x2f
        /*004a*/ 	.short	(.L_56 - .L_55)
	.align		4
.L_55:
        /*004c*/ 	.word	index@(_ZN3cub18CUB_300001_SM_10006detail6reduce28DeviceReduceSingleTileKernelINS2_10policy_hubIfjN4cuda3std3__44plusIfEEE10Policy1000EPfSC_iS9_ffNS7_10__identityEEEvT0_T1_T2_T3_T4_T6_)
        /*0050*/ 	.word	0x0000001e


	//----- nvinfo : EIATTR_FRAME_SIZE
	.align		4
.L_56:
        /*0054*/ 	.byte	0x04, 0x11
        /*0056*/ 	.short	(.L_58 - .L_57)
	.align		4
.L_57:
        /*0058*/ 	.word	index@(_ZN3cub18CUB_300001_SM_10006detail6reduce28DeviceReduceSingleTileKernelINS2_10policy_hubIfjN4cuda3std3__44plusIfEEE10Policy1000EPfSC_iS9_ffNS7_10__identityEEEvT0_T1_T2_T3_T4_T6_)
        /*005c*/ 	.word	0x00000000


	//----- nvinfo : EIATTR_REGCOUNT
	.align		4
.L_58:
        /*0060*/ 	.byte	0x04, 0x2f
        /*0062*/ 	.short	(.L_60 - .L_59)
	.align		4
.L_59:
        /*0064*/ 	.word	index@(_ZN3cub18CUB_300001_SM_10006detail6reduce28DeviceReduceSingleTileKernelINS2_10policy_hubIfyN4cuda3std3__44plusIfEEE10Policy1000EN6thrust24THRUST_300001_SM_1000_NS6detail15normal_iteratorINSD_10device_ptrIdEEEEPfyS9_ff16calculate_squareEEvT0_T1_T2_T3_T4_T6_)
        /*0068*/ 	.word	0x00000030


	//----- nvinfo : EIATTR_FRAME_SIZE
	.align		4
.L_60:
        /*006c*/ 	.byte	0x04, 0x11
        /*006e*/ 	.short	(.L_62 - .L_61)
	.align		4
.L_61:
        /*0070*/ 	.word	index@(_ZN3cub18CUB_300001_SM_10006detail6reduce28DeviceReduceSingleTileKernelINS2_10policy_hubIfyN4cuda3std3__44plusIfEEE10Policy1000EN6thrust24THRUST_300001_SM_1000_NS6detail15normal_iteratorINSD_10device_ptrIdEEEEPfyS9_ff16calculate_squareEEvT0_T1_T2_T3_T4_T6_)
        /*0074*/ 	.word	0x00000000


	//----- nvinfo : EIATTR_REGCOUNT
	.align		4
.L_62:
        /*0078*/ 	.byte	0x04, 0x2f
        /*007a*/ 	.short	(.L_64 - .L_63)
	.align		4
.L_63:
        /*007c*/ 	.word	index@(_ZN3cub18CUB_300001_SM_10006detail6reduce18DeviceReduceKernelINS2_10policy_hubIfyN4cuda3std3__44plusIfEEE10Policy1000EN6thrust24THRUST_300001_SM_1000_NS6detail15normal_iteratorINSD_10device_ptrIdEEEEyS9_f16calculate_squareEEvT0_PT3_T1_NS0_13GridEvenShareISN_EET2_T4_)
        /*0080*/ 	.word	0x00000020


	//----- nvinfo : EIATTR_FRAME_SIZE
	.align		4
.L_64:
        /*0084*/ 	.byte	0x04, 0x11
        /*0086*/ 	.short	(.L_66 - .L_65)
	.align		4
.L_65:
        /*0088*/ 	.word	index@(_ZN3cub18CUB_300001_SM_10006detail6reduce18DeviceReduceKernelINS2_10policy_hubIfyN4cuda3std3__44plusIfEEE10Policy1000EN6thrust24THRUST_300001_SM_1000_NS6detail15normal_iteratorINSD_10device_ptrIdEEEEyS9_f16calculate_squareEEvT0_PT3_T1_NS0_13GridEvenShareISN_EET2_T4_)
        /*008c*/ 	.word	0x00000000


	//----- nvinfo : EIATTR_REGCOUNT
	.align		4
.L_66:
        /*0090*/ 	.byte	0x04, 0x2f
        /*0092*/ 	.short	(.L_68 - .L_67)
	.align		4
.L_67:
        /*0094*/ 	.word	index@(_ZN3cub18CUB_300001_SM_10006detail6reduce28DeviceReduceSingleTileKernelINS2_10policy_hubIfyN4cuda3std3__44plusIfEEE10Policy1000EPfSC_iS9_ffNS7_10__identityEEEvT0_T1_T2_T3_T4_T6_)
        /*0098*/ 	.word	0x0000001e


	//----- nvinfo : EIATTR_FRAME_SIZE
	.align		4
.L_68:
        /*009c*/ 	.byte	0x04, 0x11
        /*009e*/ 	.short	(.L_70 - .L_69)
	.align		4
.L_69:
        /*00a0*/ 	.word	index@(_ZN3cub18CUB_300001_SM_10006detail6reduce28DeviceReduceSingleTileKernelINS2_10policy_hubIfyN4cuda3std3__44plusIfEEE10Policy1000EPfSC_iS9_ffNS7_10__identityEEEvT0_T1_T2_T3_T4_T6_)
        /*00a4*/ 	.word	0x00000000


	//----- nvinfo : EIATTR_REGCOUNT
	.align		4
.L_70:
        /*00a8*/ 	.byte	0x04, 0x2f
        /*00aa*/ 	.short	(.L_72 - .L_71)
	.align		4
.L_71:
        /*00ac*/ 	.word	index@(_ZN3cub18CUB_300001_SM_10006detail8for_each13static_kernelINS2_12policy_hub_t12policy_500_tEmN6thrust24THRUST_300001_SM_1000_NS8cuda_cub20__uninitialized_fill7functorINS7_10device_ptrIdEEdEEEEvT0_T1_)
        /*00b0*/ 	.word	0x00000009


	//----- nvinfo : EIATTR_FRAME_SIZE
	.align		4
.L_72:
        /*00b4*/ 	.byte	0x04, 0x11
        /*00b6*/ 	.short	(.L_74 - .L_73)
	.align		4
.L_73:
        /*00b8*/ 	.word	index@(_ZN3cub18CUB_300001_SM_10006detail8for_each13static_kernelINS2_12policy_hub_t12policy_500_tEmN6thrust24THRUST_300001_SM_1000_NS8cuda_cub20__uninitialized_fill7functorINS7_10device_ptrIdEEdEEEEvT0_T1_)
        /*00bc*/ 	.word	0x00000000


	//----- nvinfo : EIATTR_MIN_STACK_SIZE
	.align		4
.L_74:
        /*00c0*/ 	.byte	0x04, 0x12
        /*00c2*/ 	.short	(.L_76 - .L_75)
	.align		4
.L_75:
        /*00c4*/ 	.word	index@(_ZN3cub18CUB_300001_SM_10006detail8for_each13static_kernelINS2_12policy_hub_t12policy_500_tEmN6thrust24THRUST_300001_SM_1000_NS8cuda_cub20__uninitialized_fill7functorINS7_10device_ptrIdEEdEEEEvT0_T1_)
        /*00c8*/ 	.word	0x00000000


	//----- nvinfo : EIATTR_MIN_STACK_SIZE
	.align		4
.L_76:
        /*00cc*/ 	.byte	0x04, 0x12
        /*00ce*/ 	.short	(.L_78 - .L_77)
	.align		4
.L_77:
        /*00d0*/ 	.word	index@(_ZN3cub18CUB_300001_SM_10006detail6reduce28DeviceReduceSingleTileKernelINS2_10policy_hubIfyN4cuda3std3__44plusIfEEE10Policy1000EPfSC_iS9_ffNS7_10__identityEEEvT0_T1_T2_T3_T4_T6_)
        /*00d4*/ 	.word	0x00000000


	//----- nvinfo : EIATTR_MIN_STACK_SIZE
	.align		4
.L_78:
        /*00d8*/ 	.byte	0x04, 0x12
        /*00da*/ 	.short	(.L_80 - .L_79)
	.align		4
.L_79:
        /*00dc*/ 	.word	index@(_ZN3cub18CUB_300001_SM_10006detail6reduce18DeviceReduceKernelINS2_10policy_hubIfyN4cuda3std3__44plusIfEEE10Policy1000EN6thrust24THRUST_300001_SM_1000_NS6detail15normal_iteratorINSD_10device_ptrIdEEEEyS9_f16calculate_squareEEvT0_PT3_T1_NS0_13GridEvenShareISN_EET2_T4_)
        /*00e0*/ 	.word	0x00000000


	//----- nvinfo : EIATTR_MIN_STACK_SIZE
	.align		4
.L_80:
        /*00e4*/ 	.byte	0x04, 0x12
        /*00e6*/ 	.short	(.L_82 - .L_81)
	.align		4
.L_81:
        /*00e8*/ 	.word	index@(_ZN3cub18CUB_300001_SM_10006detail6reduce28DeviceReduceSingleTileKernelINS2_10policy_hubIfyN4cuda3std3__44plusIfEEE10Policy1000EN6thrust24THRUST_300001_SM_1000_NS6detail15normal_iteratorINSD_10device_ptrIdEEEEPfyS9_ff16calculate_squareEEvT0_T1_T2_T3_T4_T6_)
        /*00ec*/ 	.word	0x00000000


	//----- nvinfo : EIATTR_MIN_STACK_SIZE
	.align		4
.L_82:
        /*00f0*/ 	.byte	0x04, 0x12
        /*00f2*/ 	.short	(.L_84 - .L_83)
	.align		4
.L_83:
        /*00f4*/ 	.word	index@(_ZN3cub18CUB_300001_SM_10006detail6reduce28DeviceReduceSingleTileKernelINS2_10policy_hubIfjN4cuda3std3__44plusIfEEE10Policy1000EPfSC_iS9_ffNS7_10__identityEEEvT0_T1_T2_T3_T4_T6_)
        /*00f8*/ 	.word	0x00000000


	//----- nvinfo : EIATTR_MIN_STACK_SIZE
	.align		4
.L_84:
        /*00fc*/ 	.byte	0x04, 0x12
        /*00fe*/ 	.short	(.L_86 - .L_85)
	.align		4
.L_85:
        /*0100*/ 	.word	index@(_ZN3cub18CUB_300001_SM_10006detail6reduce18DeviceReduceKernelINS2_10policy_hubIfjN4cuda3std3__44plusIfEEE10Policy1000EN6thrust24THRUST_300001_SM_1000_NS6detail15normal_iteratorINSD_10device_ptrIdEEEEjS9_f16calculate_squareEEvT0_PT3_T1_NS0_13GridEvenShareISN_EET2_T4_)
        /*0104*/ 	.word	0x00000000


	//----- nvinfo : EIATTR_MIN_STACK_SIZE
	.align		4
.L_86:
        /*0108*/ 	.byte	0x04, 0x12
        /*010a*/ 	.short	(.L_88 - .L_87)
	.align		4
.L_87:
        /*010c*/ 	.word	index@(_ZN3cub18CUB_300001_SM_10006detail6reduce28DeviceReduceSingleTileKernelINS2_10policy_hubIfjN4cuda3std3__44plusIfEEE10Policy1000EN6thrust24THRUST_300001_SM_1000_NS6detail15normal_iteratorINSD_10device_ptrIdEEEEPfjS9_ff16calculate_squareEEvT0_T1_T2_T3_T4_T6_)
        /*0110*/ 	.word	0x00000000


	//----- nvinfo : EIATTR_MIN_STACK_SIZE
	.align		4
.L_88:
        /*0114*/ 	.byte	0x04, 0x12
        /*0116*/ 	.short	(.L_90 - .L_89)
	.align		4
.L_89:
        /*0118*/ 	.word	index@(_ZN3cub18CUB_300001_SM_10006detail11EmptyKernelIvEEvv)
        /*011c*/ 	.word	0x00000000
.L_90:


//--------------------- .nv.compat                --------------------------
	.section	.nv.compat,"",@"SHT_CUDA_COMPAT_INFO"
	.align	4
        /*0000*/ 	.byte	0x02, 0x09, 0x00, 0x00, 0x02, 0x02, 0x01, 0x00, 0x02, 0x05, 0x05, 0x00, 0x03, 0x07, 0x01, 0x01
        /*0010*/ 	.byte	0x02, 0x03, 0x00, 0x00, 0x02, 0x06, 0x01, 0x00, 0x04, 0x0b, 0x08, 0x00, 0x01, 0x00, 0x00, 0x00
        /*0020*/ 	.byte	0x00, 0x00, 0x00, 0x00


//--------------------- .nv.info._ZN3cub18CUB_300001_SM_10006detail8for_each13static_kernelINS2_12policy_hub_t12policy_500_tEmN6thrust24THRUST_300001_SM_1000_NS8cuda_cub20__uninitialized_fill7functorINS7_10device_ptrIdEEdEEEEvT0_T1_ --------------------------
	.section	.nv.info._ZN3cub18CUB_300001_SM_10006detail8for_each13static_kernelINS2_12policy_hub_t12policy_500_tEmN6thrust24THRUST_300001_SM_1000_NS8cuda_cub20__uninitialized_fill7functorINS7_10device_ptrIdEEdEEEEvT0_T1_,"",@"SHT_CUDA_INFO"
	.sectionflags	@""
	.align	4


	//----- nvinfo : EIATTR_CUDA_API_VERSION
	.align		4
        /*0000*/ 	.byte	0x04, 0x37
        /*0002*/ 	.short	(.L_92 - .L_91)
.L_91:
        /*0004*/ 	.word	0x00000082


	//----- nvinfo : EIATTR_KPARAM_INFO
	.align		4
.L_92:
        /*0008*/ 	.byte	0x04, 0x17
        /*000a*/ 	.short	(.L_94 - .L_93)
.L_93:
        /*000c*/ 	.word	0x00000000
        /*0010*/ 	.short	0x0001
        /*0012*/ 	.short	0x0008
        /*0014*/ 	.byte	0x00, 0xf0, 0x41, 0x00


	//----- nvinfo : EIATTR_KPARAM_INFO
	.align		4
.L_94:
        /*0018*/ 	.byte	0x04, 0x17
        /*001a*/ 	.short	(.L_96 - .L_95)
.L_95:
        /*001c*/ 	.word	0x00000000
        /*0020*/ 	.short	0x0000
        /*0022*/ 	.short	0x0000
        /*0024*/ 	.byte	0x00, 0xf0, 0x21, 0x00


	//----- nvinfo : EIATTR_SPARSE_MMA_MASK
	.align		4
.L_96:
        /*0028*/ 	.byte	0x03, 0x50
        /*002a*/ 	.short	0x0000


	//----- nvinfo : EIATTR_MAXREG_COUNT
	.align		4
        /*002c*/ 	.byte	0x03, 0x1b
        /*002e*/ 	.short	0x00ff


	//----- nvinfo : EIATTR_MERCURY_ISA_VERSION
	.align		4
        /*0030*/ 	.byte	0x03, 0x5f
        /*0032*/ 	.short	0x0101


	//----- nvinfo : EIATTR_VRC_CTA_INIT_COUNT
	.align		4
        /*0034*/ 	.byte	0x02, 0x4a
	.zero		1
	.zero		1


	//----- nvinfo : EIATTR_EXIT_INSTR_OFFSETS
	.align		4
        /*0038*/ 	.byte	0x04, 0x1c
        /*003a*/ 	.short	(.L_98 - .L_97)


	//   ....[0]....
.L_97:
        /*003c*/ 	.word	0x00000130


	//   ....[1]....
        /*0040*/ 	.word	0x00000230


	//   ....[2]....
        /*0044*/ 	.word	0x00000260


	//----- nvinfo : EIATTR_MAX_THREADS
	.align		4
.L_98:
        /*0048*/ 	.byte	0x04, 0x05
        /*004a*/ 	.short	(.L_100 - .L_99)
.L_99:
        /*004c*/ 	.word	0x00000100
        /*0050*/ 	.word	0x00000001
        /*0054*/ 	.word	0x00000001


	//----- nvinfo : EIATTR_CBANK_PARAM_SIZE
	.align		4
.L_100:
        /*0058*/ 	.byte	0x03, 0x19
        /*005a*/ 	.short	0x0018


	//----- nvinfo : EIATTR_PARAM_CBANK
	.align		4
        /*005c*/ 	.byte	0x04, 0x0a
        /*005e*/ 	.short	(.L_102 - .L_101)
	.align		4
.L_101:
        /*0060*/ 	.word	index@(.nv.constant0._ZN3cub18CUB_300001_SM_10006detail8for_each13static_kernelINS2_12policy_hub_t12policy_500_tEmN6thrust24THRUST_300001_SM_1000_NS8cuda_cub20__uninitialized_fill7functorINS7_10device_ptrIdEEdEEEEvT0_T1_)
        /*0064*/ 	.short	0x0380
        /*0066*/ 	.short	0x0018


	//----- nvinfo : EIATTR_SW_WAR
	.align		4
.L_102:
        /*0068*/ 	.byte	0x04, 0x36
        /*006a*/ 	.short	(.L_104 - .L_103)
.L_103:
        /*006c*/ 	.word	0x00000008
.L_104:


//--------------------- .nv.info._ZN3cub18CUB_300001_SM_10006detail6reduce28DeviceReduceSingleTileKernelINS2_10policy_hubIfyN4cuda3std3__44plusIfEEE10Policy1000EPfSC_iS9_ffNS7_10__identityEEEvT0_T1_T2_T3_T4_T6_ --------------------------
	.section	.nv.info._ZN3cub18CUB_300001_SM_10006detail6reduce28DeviceReduceSingleTileKernelINS2_10policy_hubIfyN4cuda3std3__44plusIfEEE10Policy1000EPfSC_iS9_ffNS7_10__identityEEEvT0_T1_T2_T3_T4_T6_,"",@"SHT_CUDA_INFO"
	.sectionflags	@""
	.align	4


	//----- nvinfo : EIATTR_CUDA_API_VERSION
	.align		4
        /*0000*/ 	.byte	0x04, 0x37
        /*0002*/ 	.short	(.L_106 - .L_105)
.L_105:
        /*0004*/ 	.word	0x00000082


	//----- nvinfo : EIATTR_KPARAM_INFO
	.align		4
.L_106:
        /*0008*/ 	.byte	0x04, 0x17
        /*000a*/ 	.short	(.L_108 - .L_107)
.L_107:
        /*000c*/ 	.word	0x00000000
        /*0010*/ 	.short	0x0005
        /*0012*/ 	.short	0x001c
        /*0014*/ 	.byte	0x00, 0xf0, 0x05, 0x00


	//----- nvinfo : EIATTR_KPARAM_INFO
	.align		4
.L_108:
        /*0018*/ 	.byte	0x04, 0x17
        /*001a*/ 	.short	(.L_110 - .L_109)
.L_109:
        /*001c*/ 	.word	0x00000000
        /*0020*/ 	.short	0x0004
        /*0022*/ 	.short	0x0018
        /*0024*/ 	.byte	0x00, 0xf0, 0x11, 0x00


	//----- nvinfo : EIATTR_KPARAM_INFO
	.align		4
.L_110:
        /*0028*/ 	.byte	0x04, 0x17
        /*002a*/ 	.short	(.L_112 - .L_111)
.L_111:
        /*002c*/ 	.word	0x00000000
        /*0030*/ 	.short	0x0003
        /*0032*/ 	.short	0x0014
        /*0034*/ 	.byte	0x00, 0xf0, 0x05, 0x00


	//----- nvinfo : EIATTR_KPARAM_INFO
	.align		4
.L_112:
        /*0038*/ 	.byte	0x04, 0x17
        /*003a*/ 	.short	(.L_114 - .L_113)
.L_113:
        /*003c*/ 	.word	0x00000000
        /*0040*/ 	.short	0x0002
        /*0042*/ 	.short	0x0010
        /*0044*/ 	.byte	0x00, 0xf0, 0x11, 0x00


	//----- nvinfo : EIATTR_KPARAM_INFO
	.align		4
.L_114:
        /*0048*/ 	.byte	0x04, 0x17
        /*004a*/ 	.short	(.L_116 - .L_115)
.L_115:
        /*004c*/ 	.word	0x00000000
        /*0050*/ 	.short	0x0001
        /*0052*/ 	.short	0x0008
        /*0054*/ 	.byte	0x00, 0xf5, 0x21, 0x00


	//----- nvinfo : EIATTR_KPARAM_INFO
	.align		4
.L_116:
        /*0058*/ 	.byte	0x04, 0x17
        /*005a*/ 	.short	(.L_118 - .L_117)
.L_117:
        /*005c*/ 	.word	0x00000000
        /*0060*/ 	.short	0x0000
        /*0062*/ 	.short	0x0000
        /*0064*/ 	.byte	0x00, 0xf5, 0x21, 0x00


	//----- nvinfo : EIATTR_SPARSE_MMA_MASK
	.align		4
.L_118:
        /*0068*/ 	.byte	0x03, 0x50
        /*006a*/ 	.short	0x0000


	//----- nvinfo : EIATTR_MAXREG_COUNT
	.align		4
        /*006c*/ 	.byte	0x03, 0x1b
        /*006e*/ 	.short	0x00ff


	//----- nvinfo : EIATTR_NUM_BARRIERS
	.align		4
        /*0070*/ 	.byte	0x02, 0x4c
        /*0072*/ 	.byte	0x01
	.zero		1


	//----- nvinfo : EIATTR_MERCURY_ISA_VERSION
	.align		4
        /*0074*/ 	.byte	0x03, 0x5f
        /*0076*/ 	.short	0x0101


	//----- nvinfo : EIATTR_COOP_GROUP_MASK_REGIDS
	.align		4
        /*0078*/ 	.byte	0x04, 0x29
        /*007a*/ 	.short	(.L_120 - .L_119)


	//   ....[0]....
.L_119:
        /*007c*/ 	.word	0xffffffff


	//   ....[1]....
        /*0080*/ 	.word	0xffffffff


	//   ....[2]....
        /*0084*/ 	.word	0xffffffff


	//   ....[3]....
        /*0088*/ 	.word	0xffffffff


	//   ....[4]....
        /*008c*/ 	.word	0xffffffff


	//   ....[5]....
        /*0090*/ 	.word	0xffffffff


	//   ....[6]....
        /*0094*/ 	.word	0xffffffff


	//   ....[7]....
        /*0098*/ 	.word	0xffffffff


	//   ....[8]....
        /*009c*/ 	.word	0xffffffff


	//   ....[9]....
        /*00a0*/ 	.word	0xffffffff


	//   ....[10]....
        /*00a4*/ 	.word	0xffffffff


	//   ....[11]....
        /*00a8*/ 	.word	0xffffffff


	//   ....[12]....
        /*00ac*/ 	.word	0xffffffff


	//   ....[13]....
        /*00b0*/ 	.word	0xffffffff


	//   ....[14]....
        /*00b4*/ 	.word	0xffffffff


	//   ....[15]....
        /*00b8*/ 	.word	0xffffffff


	//   ....[16]....
        /*00bc*/ 	.word	0xffffffff


	//   ....[17]....
        /*00c0*/ 	.word	0xffffffff


	//   ....[18]....
        /*00c4*/ 	.word	0xffffffff


	//   ....[19]....
        /*00c8*/ 	.word	0xffffffff


	//   ....[20]....
        /*00cc*/ 	.word	0xffffffff


	//   ....[21]....
        /*00d0*/ 	.word	0xffffffff


	//   ....[22]....
        /*00d4*/ 	.word	0xffffffff


	//   ....[23]....
        /*00d8*/ 	.word	0xffffffff


	//   ....[24]....
        /*00dc*/ 	.word	0xffffffff


	//   ....[25]....
        /*00e0*/ 	.word	0xffffffff


	//   ....[26]....
        /*00e4*/ 	.word	0xffffffff


	//   ....[27]....
        /*00e8*/ 	.word	0xffffffff


	//   ....[28]....
        /*00ec*/ 	.word	0xffffffff


	//   ....[29]....
        /*00f0*/ 	.word	0xffffffff


	//----- nvinfo : EIATTR_COOP_GROUP_INSTR_OFFSETS
	.align		4
.L_120:
        /*00f4*/ 	.byte	0x04, 0x28
        /*00f6*/ 	.short	(.L_122 - .L_121)


	//   ....[0]....
.L_121:
        /*00f8*/ 	.word	0x00000980


	//   ....[1]....
        /*00fc*/ 	.word	0x000009e0


	//   ....[2]....
        /*0100*/ 	.word	0x00000a50


	//   ....[3]....
        /*0104*/ 	.word	0x00000aa0


	//   ....[4]....
        /*0108*/ 	.word	0x00000ad0


	//   ....[5]....
        /*010c*/ 	.word	0x00000c90


	//   ....[6]....
        /*0110*/ 	.word	0x00000d20


	//   ....[7]....
        /*0114*/ 	.word	0x00000d60


	//   ....[8]....
        /*0118*/ 	.word	0x00000db0


	//   ....[9]....
        /*011c*/ 	.word	0x00000df0


	//   ....[10]....
        /*0120*/ 	.word	0x00001c00


	//   ....[11]....
        /*0124*/ 	.word	0x00001c80


	//   ....[12]....
        /*0128*/ 	.word	0x00001cd0


	//   ....[13]....
        /*012c*/ 	.word	0x00001d10


	//   ....[14]....
        /*0130*/ 	.word	0x00001d40


	//   ....[15]....
        /*0134*/ 	.word	0x00002700


	//   ....[16]....
        /*0138*/ 	.word	0x00002760


	//   ....[17]....
        /*013c*/ 	.word	0x000027d0


	//   ....[18]....
        /*0140*/ 	.word	0x00002820


	//   ....[19]....
        /*0144*/ 	.word	0x00002850


	//   ....[20]....
        /*0148*/ 	.word	0x00002a10


	//   ....[21]....
        /*014c*/ 	.word	0x00002a90


	//   ....[22]....
        /*0150*/ 	.word	0x00002ad0


	//   ....[23]....
        /*0154*/ 	.word	0x00002b10


	//   ....[24]....
        /*0158*/ 	.word	0x00002b70


	//   ....[25]....
        /*015c*/ 	.word	0x00003b00


	//   ....[26]....
        /*0160*/ 	.word	0x00003b80


	//   ....[27]....
        /*0164*/ 	.word	0x00003bd0


	//   ....[28]....
        /*0168*/ 	.word	0x00003c10


	//   ....[29]....
        /*016c*/ 	.word	0x00003c40


	//----- nvinfo : EIATTR_VRC_CTA_INIT_COUNT
	.align		4
.L_122:
        /*0170*/ 	.byte	0x02, 0x4a
	.zero		1
	.zero		1


	//----- nvinfo : EIATTR_EXIT_INSTR_OFFSETS
	.align		4
        /*0174*/ 	.byte	0x04, 0x1c
        /*0176*/ 	.short	(.L_124 - .L_123)


	//   ....[0]....
.L_123:
        /*0178*/ 	.word	0x00000080


	//   ....[1]....
        /*017c*/ 	.word	0x000000c0


	//   ....[2]....
        /*0180*/ 	.word	0x00003d90


	//   ....[3]....
        /*0184*/ 	.word	0x00003de0


	//----- nvinfo : EIATTR_MAX_THREADS
	.align		4
.L_124:
        /*0188*/ 	.byte	0x04, 0x05
        /*018a*/ 	.short	(.L_126 - .L_125)
.L_125:
        /*018c*/ 	.word	0x00000100
        /*0190*/ 	.word	0x00000001
        /*0194*/ 	.word	0x00000001


	//----- nvinfo : EIATTR_CRS_STACK_SIZE
	.align		4
.L_126:
        /*0198*/ 	.byte	0x04, 0x1e
        /*019a*/ 	.short	(.L_128 - .L_127)
.L_127:
        /*019c*/ 	.word	0x00000000


	//----- nvinfo : EIATTR_CBANK_PARAM_SIZE
	.align		4
.L_128:
        /*01a0*/ 	.byte	0x03, 0x19
        /*01a2*/ 	.short	0x001d


	//----- nvinfo : EIATTR_PARAM_CBANK
	.align		4
        /*01a4*/ 	.byte	0x04, 0x0a
        /*01a6*/ 	.short	(.L_130 - .L_129)
	.align		4
.L_129:
        /*01a8*/ 	.word	index@(.nv.constant0._ZN3cub18CUB_300001_SM_10006detail6reduce28DeviceReduceSingleTileKernelINS2_10policy_hubIfyN4cuda3std3__44plusIfEEE10Policy1000EPfSC_iS9_ffNS7_10__identityEEEvT0_T1_T2_T3_T4_T6_)
        /*01ac*/ 	.short	0x0380
        /*01ae*/ 	.short	0x001d


	//----- nvinfo : EIATTR_SW_WAR
	.align		4
.L_130:
        /*01b0*/ 	.byte	0x04, 0x36
        /*01b2*/ 	.short	(.L_132 - .L_131)
.L_131:
        /*01b4*/ 	.word	0x00000008
.L_132:


//--------------------- .nv.info._ZN3cub18CUB_300001_SM_10006detail6reduce18DeviceReduceKernelINS2_10policy_hubIfyN4cuda3std3__44plusIfEEE10Policy1000EN6thrust24THRUST_300001_SM_1000_NS6detail15normal_iteratorINSD_10device_ptrIdEEEEyS9_f16calculate_squareEEvT0_PT3_T1_NS0_13GridEvenShareISN_EET2_T4_ --------------------------
	.section	.nv.info._ZN3cub18CUB_300001_SM_10006detail6reduce18DeviceReduceKernelINS2_10policy_hubIfyN4cuda3std3__44plusIfEEE10Policy1000EN6thrust24THRUST_300001_SM_1000_NS6detail15normal_iteratorINSD_10device_ptrIdEEEEyS9_f16calculate_squareEEvT0_PT3_T1_NS0_13GridEvenShareISN_EET2_T4_,"",@"SHT_CUDA_INFO"
	.sectionflags	@""
	.align	4


	//----- nvinfo : EIATTR_CUDA_API_VERSION
	.align		4
        /*0000*/ 	.byte	0x04, 0x37
        /*0002*/ 	.short	(.L_134 - .L_133)
.L_133:
        /*0004*/ 	.word	0x00000082


	//----- nvinfo : EIATTR_KPARAM_INFO
	.align		4
.L_134:
        /*0008*/ 	.byte	0x04, 0x17
        /*000a*/ 	.short	(.L_136 - .L_135)
.L_135:
        /*000c*/ 	.word	0x00000000
        /*0010*/ 	.short	0x0005
        /*0012*/ 	.short	0x0061
        /*0014*/ 	.byte	0x00, 0xf0, 0x05, 0x00


	//----- nvinfo : EIATTR_KPARAM_INFO
	.align		4
.L_136:
        /*0018*/ 	.byte	0x04, 0x17
        /*001a*/ 	.short	(.L_138 - .L_137)
.L_137:
        /*001c*/ 	.word	0x00000000
        /*0020*/ 	.short	0x0004
        /*0022*/ 	.short	0x0060
        /*0024*/ 	.byte	0x00, 0xf0, 0x05, 0x00


	//----- nvinfo : EIATTR_KPARAM_INFO
	.align		4
.L_138:
        /*0028*/ 	.byte	0x04, 0x17
        /*002a*/ 	.short	(.L_140 - .L_139)
.L_139:
        /*002c*/ 	.word	0x00000000
        /*0030*/ 	.short	0x0003
        /*0032*/ 	.short	0x0018
        /*0034*/ 	.byte	0x00, 0xf0, 0x21, 0x01


	//----- nvinfo : EIATTR_KPARAM_INFO
	.align		4
.L_140:
        /*0038*/ 	.byte	0x04, 0x17
        /*003a*/ 	.short	(.L_142 - .L_141)
.L_141:
        /*003c*/ 	.word	0x00000000
        /*0040*/ 	.short	0x0002
        /*0042*/ 	.short	0x0010
        /*0044*/ 	.byte	0x00, 0xf0, 0x21, 0x00


	//----- nvinfo : EIATTR_KPARAM_INFO
	.align		4
.L_142:
        /*0048*/ 	.byte	0x04, 0x17
        /*004a*/ 	.short	(.L_144 - .L_143)
.L_143:
        /*004c*/ 	.word	0x00000000
        /*0050*/ 	.short	0x0001
        /*0052*/ 	.short	0x0008
        /*0054*/ 	.byte	0x00, 0xf5, 0x21, 0x00


	//----- nvinfo : EIATTR_KPARAM_INFO
	.align		4
.L_144:
        /*0058*/ 	.byte	0x04, 0x17
        /*005a*/ 	.short	(.L_146 - .L_145)
.L_145:
        /*005c*/ 	.word	0x00000000
        /*0060*/ 	.short	0x0000
        /*0062*/ 	.short	0x0000
        /*0064*/ 	.byte	0x00, 0xf0, 0x21, 0x00


	//----- nvinfo : EIATTR_SPARSE_MMA_MASK
	.align		4
.L_146:
        /*0068*/ 	.byte	0x03, 0x50
        /*006a*/ 	.short	0x0000


	//----- nvinfo : EIATTR_MAXREG_COUNT
	.align		4
        /*006c*/ 	.byte	0x03, 0x1b
        /*006e*/ 	.short	0x00ff


	//----- nvinfo : EIATTR_NUM_BARRIERS
	.align		4
        /*0070*/ 	.byte	0x02, 0x4c
        /*0072*/ 	.byte	0x01
	.zero		1


	//----- nvinfo : EIATTR_MERCURY_ISA_VERSION
	.align		4
        /*0074*/ 	.byte	0x03, 0x5f
        /*0076*/ 	.short	0x0101


	//----- nvinfo : EIATTR_COOP_GROUP_MASK_REGIDS
	.align		4
        /*0078*/ 	.byte	0x04, 0x29
        /*007a*/ 	.short	(.L_148 - .L_147)


	//   ....[0]....
.L_147:
        /*007c*/ 	.word	0xffffffff


	//   ....[1]....
        /*0080*/ 	.word	0xffffffff


	//   ....[2]....
        /*0084*/ 	.word	0xffffffff


	//   ....[3]....
        /*0088*/ 	.word	0xffffffff


	//   ....[4]....
        /*008c*/ 	.word	0xffffffff


	//   ....[5]....
        /*0090*/ 	.word	0xffffffff


	//   ....[6]....
        /*0094*/ 	.word	0xffffffff


	//   ....[7]....
        /*0098*/ 	.word	0xffffffff


	//   ....[8]....
        /*009c*/ 	.word	0xffffffff


	//   ....[9]....
        /*00a0*/ 	.word	0xffffffff


	//   ....[10]....
        /*00a4*/ 	.word	0xffffffff


	//   ....[11]....
        /*00a8*/ 	.word	0xffffffff


	//   ....[12]....
        /*00ac*/ 	.word	0xffffffff


	//   ....[13]....
        /*00b0*/ 	.word	0xffffffff


	//   ....[14]....
        /*00b4*/ 	.word	0xffffffff


	//----- nvinfo : EIATTR_COOP_GROUP_INSTR_OFFSETS
	.align		4
.L_148:
        /*00b8*/ 	.byte	0x04, 0x28
        /*00ba*/ 	.short	(.L_150 - .L_149)


	//   ....[0]....
.L_149:
        /*00bc*/ 	.word	0x00000d80


	//   ....[1]....
        /*00c0*/ 	.word	0x00000de0


	//   ....[2]....
        /*00c4*/ 	.word	0x00000e50


	//   ....[3]....
        /*00c8*/ 	.word	0x00000ea0


	//   ....[4]....
        /*00cc*/ 	.word	0x00000ed0


	//   ....[5]....
        /*00d0*/ 	.word	0x00001090


	//   ....[6]....
        /*00d4*/ 	.word	0x00001120


	//   ....[7]....
        /*00d8*/ 	.word	0x00001160


	//   ....[8]....
        /*00dc*/ 	.word	0x000011b0


	//   ....[9]....
        /*00e0*/ 	.word	0x000011f0


	//   ....[10]....
        /*00e4*/ 	.word	0x00002b60


	//   ....[11]....
        /*00e8*/ 	.word	0x00002be0


	//   ....[12]....
        /*00ec*/ 	.word	0x00002c30


	//   ....[13]....
        /*00f0*/ 	.word	0x00002c70


	//   ....[14]....
        /*00f4*/ 	.word	0x00002ca0


	//----- nvinfo : EIATTR_VRC_CTA_INIT_COUNT
	.align		4
.L_150:
        /*00f8*/ 	.byte	0x02, 0x4a
	.zero		1
	.zero		1


	//----- nvinfo : EIATTR_EXIT_INSTR_OFFSETS
	.align		4
        /*00fc*/ 	.byte	0x04, 0x1c
        /*00fe*/ 	.short	(.L_152 - .L_151)


	//   ....[0]....
.L_151:
        /*0100*/ 	.word	0x00002df0


	//   ....[1]....
        /*0104*/ 	.word	0x00002e50


	//----- nvinfo : EIATTR_MAX_THREADS
	.align		4
.L_152:
        /*0108*/ 	.byte	0x04, 0x05
        /*010a*/ 	.short	(.L_154 - .L_153)
.L_153:
        /*010c*/ 	.word	0x00000100
        /*0110*/ 	.word	0x00000001
        /*0114*/ 	.word	0x00000001


	//----- nvinfo : EIATTR_CRS_STACK_SIZE
	.align		4
.L_154:
        /*0118*/ 	.byte	0x04, 0x1e
        /*011a*/ 	.short	(.L_156 - .L_155)
.L_155:
        /*011c*/ 	.word	0x00000000


	//----- nvinfo : EIATTR_CBANK_PARAM_SIZE
	.align		4
.L_156:
        /*0120*/ 	.byte	0x03, 0x19
        /*0122*/ 	.short	0x0062


	//----- nvinfo : EIATTR_PARAM_CBANK
	.align		4
        /*0124*/ 	.byte	0x04, 0x0a
        /*0126*/ 	.short	(.L_158 - .L_157)
	.align		4
.L_157:
        /*0128*/ 	.word	index@(.nv.constant0._ZN3cub18CUB_300001_SM_10006detail6reduce18DeviceReduceKernelINS2_10policy_hubIfyN4cuda3std3__44plusIfEEE10Policy1000EN6thrust24THRUST_300001_SM_1000_NS6detail15normal_iteratorINSD_10device_ptrIdEEEEyS9_f16calculate_squareEEvT0_PT3_T1_NS0_13GridEvenShareISN_EET2_T4_)
        /*012c*/ 	.short	0x0380
        /*012e*/ 	.short	0x0062


	//----- nvinfo : EIATTR_SW_WAR
	.align		4
.L_158:
        /*0130*/ 	.byte	0x04, 0x36
        /*0132*/ 	.short	(.L_160 - .L_159)
.L_159:
        /*0134*/ 	.word	0x00000008
.L_160:


//--------------------- .nv.info._ZN3cub18CUB_300001_SM_10006detail6reduce28DeviceReduceSingleTileKernelINS2_10policy_hubIfyN4cuda3std3__44plusIfEEE10Policy1000EN6thrust24THRUST_300001_SM_1000_NS6detail15normal_iteratorINSD_10device_ptrIdEEEEPfyS9_ff16calculate_squareEEvT0_T1_T2_T3_T4_T6_ --------------------------
	.section	.nv.info._ZN3cub18CUB_300001_SM_10006detail6reduce28DeviceReduceSingleTileKernelINS2_10policy_hubIfyN4cuda3std3__44plusIfEEE10Policy1000EN6thrust24THRUST_300001_SM_1000_NS6detail15normal_iteratorINSD_10device_ptrIdEEEEPfyS9_ff16calculate_squareEEvT0_T1_T2_T3_T4_T6_,"",@"SHT_CUDA_INFO"
	.sectionflags	@""
	.align	4


	//----- nvinfo : EIATTR_CUDA_API_VERSION
	.align		4
        /*0000*/ 	.byte	0x04, 0x37
        /*0002*/ 	.short	(.L_162 - .L_161)
.L_161:
        /*0004*/ 	.word	0x00000082


	//----- nvinfo : EIATTR_KPARAM_INFO
	.align		4
.L_162:
        /*0008*/ 	.byte	0x04, 0x17
        /*000a*/ 	.short	(.L_164 - .L_163)
.L_163:
        /*000c*/ 	.word	0x00000000
        /*0010*/ 	.short	0x0005
        /*0012*/ 	.short	0x0020
        /*0014*/ 	.byte	0x00, 0xf0, 0x05, 0x00


	//----- nvinfo : EIATTR_KPARAM_INFO
	.align		4
.L_164:
        /*0018*/ 	.byte	0x04, 0x17
        /*001a*/ 	.short	(.L_166 - .L_165)
.L_165:
        /*001c*/ 	.word	0x00000000
        /*0020*/ 	.short	0x0004
        /*0022*/ 	.short	0x001c
        /*0024*/ 	.byte	0x00, 0xf0, 0x11, 0x00


	//----- nvinfo : EIATTR_KPARAM_INFO
	.align		4
.L_166:
        /*0028*/ 	.byte	0x04, 0x17
        /*002a*/ 	.short	(.L_168 - .L_167)
.L_167:
        /*002c*/ 	.word	0x00000000
        /*0030*/ 	.short	0x0003
        /*0032*/ 	.short	0x0018
        /*0034*/ 	.byte	0x00, 0xf0, 0x05, 0x00


	//----- nvinfo : EIATTR_KPARAM_INFO
	.align		4
.L_168:
        /*0038*/ 	.byte	0x04, 0x17
        /*003a*/ 	.short	(.L_170 - .L_169)
.L_169:
        /*003c*/ 	.word	0x00000000
        /*0040*/ 	.short	0x0002
        /*0042*/ 	.short	0x0010
        /*0044*/ 	.byte	0x00, 0xf0, 0x21, 0x00


	//----- nvinfo : EIATTR_KPARAM_INFO
	.align		4
.L_170:
        /*0048*/ 	.byte	0x04, 0x17
        /*004a*/ 	.short	(.L_172 - .L_171)
.L_171:
        /*004c*/ 	.word	0x00000000
        /*0050*/ 	.short	0x0001
        /*0052*/ 	.short	0x0008
        /*0054*/ 	.byte	0x00, 0xf5, 0x21, 0x00


	//----- nvinfo : EIATTR_KPARAM_INFO
	.align		4
.L_172:
        /*0058*/ 	.byte	0x04, 0x17
        /*005a*/ 	.short	(.L_174 - .L_173)
.L_173:
        /*005c*/ 	.word	0x00000000
        /*0060*/ 	.short	0x0000
        /*0062*/ 	.short	0x0000
        /*0064*/ 	.byte	0x00, 0xf0, 0x21, 0x00


	//----- nvinfo : EIATTR_SPARSE_MMA_MASK
	.align		4
.L_174:
        /*0068*/ 	.byte	0x03, 0x50
        /*006a*/ 	.short	0x0000


	//----- nvinfo : EIATTR_MAXREG_COUNT
	.align		4
        /*006c*/ 	.byte	0x03, 0x1b
        /*006e*/ 	.short	0x00ff


	//----- nvinfo : EIATTR_NUM_BARRIERS
	.align		4
        /*0070*/ 	.byte	0x02, 0x4c
        /*0072*/ 	.byte	0x01
	.zero		1


	//----- nvinfo : EIATTR_MERCURY_ISA_VERSION
	.align		4
        /*0074*/ 	.byte	0x03, 0x5f
        /*0076*/ 	.short	0x0101


	//----- nvinfo : EIATTR_COOP_GROUP_MASK_REGIDS
	.align		4
        /*0078*/ 	.byte	0x04, 0x29
        /*007a*/ 	.short	(.L_176 - .L_175)


	//   ....[0]....
.L_175:
        /*007c*/ 	.word	0xffffffff


	//   ....[1]....
        /*0080*/ 	.word	0xffffffff


	//   ....[2]....
        /*0084*/ 	.word	0xffffffff


	//   ....[3]....
        /*0088*/ 	.word	0xffffffff


	//   ....[4]....
        /*008c*/ 	.word	0xffffffff


	//   ....[5]....
        /*0090*/ 	.word	0xffffffff


	//   ....[6]....
        /*0094*/ 	.word	0xffffffff


	//   ....[7]....
        /*0098*/ 	.word	0xffffffff


	//   ....[8]....
        /*009c*/ 	.word	0xffffffff


	//   ....[9]....
        /*00a0*/ 	.word	0xffffffff


	//   ....[10]....
        /*00a4*/ 	.word	0xffffffff


	//   ....[11]....
        /*00a8*/ 	.word	0xffffffff


	//   ....[12]....
        /*00ac*/ 	.word	0xffffffff


	//   ....[13]....
        /*00b0*/ 	.word	0xffffffff


	//   ....[14]....
        /*00b4*/ 	.word	0xffffffff


	//----- nvinfo : EIATTR_COOP_GROUP_INSTR_OFFSETS
	.align		4
.L_176:
        /*00b8*/ 	.byte	0x04, 0x28
        /*00ba*/ 	.short	(.L_178 - .L_177)


	//   ....[0]....
.L_177:
        /*00bc*/ 	.word	0x00000ce0


	//   ....[1]....
        /*00c0*/ 	.word	0x00000d40


	//   ....[2]....
        /*00c4*/ 	.word	0x00000db0


	//   ....[3]....
        /*00c8*/ 	.word	0x00000e00


	//   ....[4]....
        /*00cc*/ 	.word	0x00000e30


	//   ....[5]....
        /*00d0*/ 	.word	0x00000ff0


	//   ....[6]....
        /*00d4*/ 	.word	0x00001070


	//   ....[7]....
        /*00d8*/ 	.word	0x000010b0


	//   ....[8]....
        /*00dc*/ 	.word	0x000010f0


	//   ....[9]....
        /*00e0*/ 	.word	0x00001150


	//   ....[10]....
        /*00e4*/ 	.word	0x00002910


	//   ....[11]....
        /*00e8*/ 	.word	0x00002990


	//   ....[12]....
        /*00ec*/ 	.word	0x000029e0


	//   ....[13]....
        /*00f0*/ 	.word	0x00002a20


	//   ....[14]....
        /*00f4*/ 	.word	0x00002a50


	//----- nvinfo : EIATTR_VRC_CTA_INIT_COUNT
	.align		4
.L_178:
        /*00f8*/ 	.byte	0x02, 0x4a
	.zero		1
	.zero		1


	//----- nvinfo : EIATTR_EXIT_INSTR_OFFSETS
	.align		4
        /*00fc*/ 	.byte	0x04, 0x1c
        /*00fe*/ 	.short	(.L_180 - .L_179)


	//   ....[0]....
.L_179:
        /*0100*/ 	.word	0x000000a0


	//   ....[1]....
        /*0104*/ 	.word	0x000000e0


	//   ....[2]....
        /*0108*/ 	.word	0x00002b90


	//   ....[3]....
        /*010c*/ 	.word	0x00002be0


	//----- nvinfo : EIATTR_MAX_THREADS
	.align		4
.L_180:
        /*0110*/ 	.byte	0x04, 0x05
        /*0112*/ 	.short	(.L_182 - .L_181)
.L_181:
        /*0114*/ 	.word	0x00000100
        /*0118*/ 	.word	0x00000001
        /*011c*/ 	.word	0x00000001


	//----- nvinfo : EIATTR_CRS_STACK_SIZE
	.align		4
.L_182:
        /*0120*/ 	.byte	0x04, 0x1e
        /*0122*/ 	.short	(.L_184 - .L_183)
.L_183:
        /*0124*/ 	.word	0x00000000


	//----- nvinfo : EIATTR_CBANK_PARAM_SIZE
	.align		4
.L_184:
        /*0128*/ 	.byte	0x03, 0x19
        /*012a*/ 	.short	0x0021


	//----- nvinfo : EIATTR_PARAM_CBANK
	.align		4
        /*012c*/ 	.byte	0x04, 0x0a
        /*012e*/ 	.short	(.L_186 - .L_185)
	.align		4
.L_185:
        /*0130*/ 	.word	index@(.nv.constant0._ZN3cub18CUB_300001_SM_10006detail6reduce28DeviceReduceSingleTileKernelINS2_10policy_hubIfyN4cuda3std3__44plusIfEEE10Policy1000EN6thrust24THRUST_300001_SM_1000_NS6detail15normal_iteratorINSD_10device_ptrIdEEEEPfyS9_ff16calculate_squareEEvT0_T1_T2_T3_T4_T6_)
        /*0134*/ 	.short	0x0380
        /*0136*/ 	.short	0x0021


	//----- nvinfo : EIATTR_SW_WAR
	.align		4
.L_186:
        /*0138*/ 	.byte	0x04, 0x36
        /*013a*/ 	.short	(.L_188 - .L_187)
.L_187:
        /*013c*/ 	.word	0x00000008
.L_188:


//--------------------- .nv.info._ZN3cub18CUB_300001_SM_10006detail6reduce28DeviceReduceSingleTileKernelINS2_10policy_hubIfjN4cuda3std3__44plusIfEEE10Policy1000EPfSC_iS9_ffNS7_10__identityEEEvT0_T1_T2_T3_T4_T6_ --------------------------
	.section	.nv.info._ZN3cub18CUB_300001_SM_10006detail6reduce28DeviceReduceSingleTileKernelINS2_10policy_hubIfjN4cuda3std3__44plusIfEEE10Policy1000EPfSC_iS9_ffNS7_10__identityEEEvT0_T1_T2_T3_T4_T6_,"",@"SHT_CUDA_INFO"
	.sectionflags	@""
	.align	4


	//----- nvinfo : EIATTR_CUDA_API_VERSION
	.align		4
        /*0000*/ 	.byte	0x04, 0x37
        /*0002*/ 	.short	(.L_190 - .L_189)
.L_189:
        /*0004*/ 	.word	0x00000082


	//----- nvinfo : EIATTR_KPARAM_INFO
	.align		4
.L_190:
        /*0008*/ 	.byte	0x04, 0x17
        /*000a*/ 	.short	(.L_192 - .L_191)
.L_191:
        /*000c*/ 	.word	0x00000000
        /*0010*/ 	.short	0x0005
        /*0012*/ 	.short	0x001c
        /*0014*/ 	.byte	0x00, 0xf0, 0x05, 0x00


	//----- nvinfo : EIATTR_KPARAM_INFO
	.align		4
.L_192:
        /*0018*/ 	.byte	0x04, 0x17
        /*001a*/ 	.short	(.L_194 - .L_193)
.L_193:
        /*001c*/ 	.word	0x00000000
        /*0020*/ 	.short	0x0004
        /*0022*/ 	.short	0x0018
        /*0024*/ 	.byte	0x00, 0xf0, 0x11, 0x00


	//----- nvinfo : EIATTR_KPARAM_INFO
	.align		4
.L_194:
        /*0028*/ 	.byte	0x04, 0x17
        /*002a*/ 	.short	(.L_196 - .L_195)
.L_195:
        /*002c*/ 	.word	0x00000000
        /*0030*/ 	.short	0x0003
        /*0032*/ 	.short	0x0014
        /*0034*/ 	.byte	0x00, 0xf0, 0x05, 0x00


	//----- nvinfo : EIATTR_KPARAM_INFO
	.align		4
.L_196:
        /*0038*/ 	.byte	0x04, 0x17
        /*003a*/ 	.short	(.L_198 - .L_197)
.L_197:
        /*003c*/ 	.word	0x00000000
        /*0040*/ 	.short	0x0002
        /*0042*/ 	.short	0x0010
        /*0044*/ 	.byte	0x00, 0xf0, 0x11, 0x00


	//----- nvinfo : EIATTR_KPARAM_INFO
	.align		4
.L_198:
        /*0048*/ 	.byte	0x04, 0x17
        /*004a*/ 	.short	(.L_200 - .L_199)
.L_199:
        /*004c*/ 	.word	0x00000000
        /*0050*/ 	.short	0x0001
        /*0052*/ 	.short	0x0008
        /*0054*/ 	.byte	0x00, 0xf5, 0x21, 0x00


	//----- nvinfo : EIATTR_KPARAM_INFO
	.align		4
.L_200:
        /*0058*/ 	.byte	0x04, 0x17
        /*005a*/ 	.short	(.L_202 - .L_201)
.L_201:
        /*005c*/ 	.word	0x00000000
        /*0060*/ 	.short	0x0000
        /*0062*/ 	.short	0x0000
        /*0064*/ 	.byte	0x00, 0xf5, 0x21, 0x00


	//----- nvinfo : EIATTR_SPARSE_MMA_MASK
	.align		4
.L_202:
        /*0068*/ 	.byte	0x03, 0x50
        /*006a*/ 	.short	0x0000


	//----- nvinfo : EIATTR_MAXREG_COUNT
	.align		4
        /*006c*/ 	.byte	0x03, 0x1b
        /*006e*/ 	.short	0x0080


	//----- nvinfo : EIATTR_NUM_BARRIERS
	.align		4
        /*0070*/ 	.byte	0x02, 0x4c
        /*0072*/ 	.byte	0x01
	.zero		1


	//----- nvinfo : EIATTR_MERCURY_ISA_VERSION
	.align		4
        /*0074*/ 	.byte	0x03, 0x5f
        /*0076*/ 	.short	0x0101


	//----- nvinfo : EIATTR_UNUSED_LOAD_BYTE_OFFSET
	.align		4
        /*0078*/ 	.byte	0x04, 0x44
        /*007a*/ 	.short	(.L_204 - .L_203)


	//   ....[0]....
.L_203:
        /*007c*/ 	.word	0x00000b70
        /*0080*/ 	.word	0x0000fff0


	//   ....[1]....
        /*0084*/ 	.word	0x00000f80
        /*0088*/ 	.word	0x0000fff0


	//   ....[2]....
        /*008c*/ 	.word	0x00002010
        /*0090*/ 	.word	0x0000fff0


	//   ....[3]....
        /*0094*/ 	.word	0x00002bb0
        /*0098*/ 	.word	0x0000fff0


	//   ....[4]....
        /*009c*/ 	.word	0x00002fc0
        /*00a0*/ 	.word	0x0000fff0


	//   ....[5]....
        /*00a4*/ 	.word	0x00004140
        /*00a8*/ 	.word	0x0000fff0


	//----- nvinfo : EIATTR_COOP_GROUP_MASK_REGIDS
	.align		4
.L_204:
        /*00ac*/ 	.byte	0x04, 0x29
        /*00ae*/ 	.short	(.L_206 - .L_205)


	//   ....[0]....
.L_205:
        /*00b0*/ 	.word	0xffffffff


	//   ....[1]....
        /*00b4*/ 	.word	0xffffffff


	//   ....[2]....
        /*00b8*/ 	.word	0xffffffff


	//   ....[3]....
        /*00bc*/ 	.word	0xffffffff


	//   ....[4]....
        /*00c0*/ 	.word	0xffffffff


	//   ....[5]....
        /*00c4*/ 	.word	0xffffffff


	//   ....[6]....
        /*00c8*/ 	.word	0xffffffff


	//   ....[7]....
        /*00cc*/ 	.word	0xffffffff


	//   ....[8]....
        /*00d0*/ 	.word	0xffffffff


	//   ....[9]....
        /*00d4*/ 	.word	0xffffffff


	//   ....[10]....
        /*00d8*/ 	.word	0xffffffff


	//   ....[11]....
        /*00dc*/ 	.word	0xffffffff


	//   ....[12]....
        /*00e0*/ 	.word	0xffffffff


	//   ....[13]....
        /*00e4*/ 	.word	0xffffffff


	//   ....[14]....
        /*00e8*/ 	.word	0xffffffff


	//   ....[15]....
        /*00ec*/ 	.word	0xffffffff


	//   ....[16]....
        /*00f0*/ 	.word	0xffffffff


	//   ....[17]....
        /*00f4*/ 	.word	0xffffffff


	//   ....[18]....
        /*00f8*/ 	.word	0xffffffff


	//   ....[19]....
        /*00fc*/ 	.word	0xffffffff


	//   ....[20]....
        /*0100*/ 	.word	0xffffffff


	//   ....[21]....
        /*0104*/ 	.word	0xffffffff


	//   ....[22]....
        /*0108*/ 	.word	0xffffffff


	//   ....[23]....
        /*010c*/ 	.word	0xffffffff


	//   ....[24]....
        /*0110*/ 	.word	0xffffffff


	//   ....[25]....
        /*0114*/ 	.word	0xffffffff


	//   ....[26]....
        /*0118*/ 	.word	0xffffffff


	//   ....[27]....
        /*011c*/ 	.word	0xffffffff


	//   ....[28]....
        /*0120*/ 	.word	0xffffffff


	//   ....[29]....
        /*0124*/ 	.word	0xffffffff


	//----- nvinfo : EIATTR_COOP_GROUP_INSTR_OFFSETS
	.align		4
.L_206:
        /*0128*/ 	.byte	0x04, 0x28
        /*012a*/ 	.short	(.L_208 - .L_207)


	//   ....[0]....
.L_207:
        /*012c*/ 	.word	0x00000980


	//   ....[1]....
        /*0130*/ 	.word	0x000009e0


	//   ....[2]....
        /*0134*/ 	.word	0x00000a50


	//   ....[3]....
        /*0138*/ 	.word	0x00000aa0


	//   ....[4]....
        /*013c*/ 	.word	0x00000ad0


	//   ....[5]....
        /*0140*/ 	.word	0x00000d20


	//   ....[6]....
        /*0144*/ 	.word	0x00000db0


	//   ....[7]....
        /*0148*/ 	.word	0x00000df0


	//   ....[8]....
        /*014c*/ 	.word	0x00000e40


	//   ....[9]....
        /*0150*/ 	.word	0x00000e80


	//   ....[10]....
        /*0154*/ 	.word	0x00001e30


	//   ....[11]....
        /*0158*/ 	.word	0x00001eb0


	//   ....[12]....
        /*015c*/ 	.word	0x00001f00


	//   ....[13]....
        /*0160*/ 	.word	0x00001f40


	//   ....[14]....
        /*0164*/ 	.word	0x00001f70


	//   ....[15]....
        /*0168*/ 	.word	0x000029c0


	//   ....[16]....
        /*016c*/ 	.word	0x00002a20


	//   ....[17]....
        /*0170*/ 	.word	0x00002a90


	//   ....[18]....
        /*0174*/ 	.word	0x00002ae0


	//   ....[19]....
        /*0178*/ 	.word	0x00002b10


	//   ....[20]....
        /*017c*/ 	.word	0x00002d60


	//   ....[21]....
        /*0180*/ 	.word	0x00002de0


	//   ....[22]....
        /*0184*/ 	.word	0x00002e20


	//   ....[23]....
        /*0188*/ 	.word	0x00002e60


	//   ....[24]....
        /*018c*/ 	.word	0x00002ec0


	//   ....[25]....
        /*0190*/ 	.word	0x00003f60


	//   ....[26]....
        /*0194*/ 	.word	0x00003fe0


	//   ....[27]....
        /*0198*/ 	.word	0x00004030


	//   ....[28]....
        /*019c*/ 	.word	0x00004070


	//   ....[29]....
        /*01a0*/ 	.word	0x000040a0


	//----- nvinfo : EIATTR_VRC_CTA_INIT_COUNT
	.align		4
.L_208:
        /*01a4*/ 	.byte	0x02, 0x4a
	.zero		1
	.zero		1


	//----- nvinfo : EIATTR_EXIT_INSTR_OFFSETS
	.align		4
        /*01a8*/ 	.byte	0x04, 0x1c
        /*01aa*/ 	.short	(.L_210 - .L_209)


	//   ....[0]....
.L_209:
        /*01ac*/ 	.word	0x00000080


	//   ....[1]....
        /*01b0*/ 	.word	0x000000c0


	//   ....[2]....
        /*01b4*/ 	.word	0x00004280


	//   ....[3]....
        /*01b8*/ 	.word	0x000042d0


	//----- nvinfo : EIATTR_MAX_THREADS
	.align		4
.L_210:
        /*01bc*/ 	.byte	0x04, 0x05
        /*01be*/ 	.short	(.L_212 - .L_211)
.L_211:
        /*01c0*/ 	.word	0x00000200
        /*01c4*/ 	.word	0x00000001
        /*01c8*/ 	.word	0x00000001


	//----- nvinfo : EIATTR_CRS_STACK_SIZE
	.align		4
.L_212:
        /*01cc*/ 	.byte	0x04, 0x1e
        /*01ce*/ 	.short	(.L_214 - .L_213)
.L_213:
        /*01d0*/ 	.word	0x00000000


	//----- nvinfo : EIATTR_CBANK_PARAM_SIZE
	.align		4
.L_214:
        /*01d4*/ 	.byte	0x03, 0x19
        /*01d6*/ 	.short	0x001d


	//----- nvinfo : EIATTR_PARAM_CBANK
	.align		4
        /*01d8*/ 	.byte	0x04, 0x0a
        /*01da*/ 	.short	(.L_216 - .L_215)
	.align		4
.L_215:
        /*01dc*/ 	.word	index@(.nv.constant0._ZN3cub18CUB_300001_SM_10006detail6reduce28DeviceReduceSingleTileKernelINS2_10policy_hubIfjN4cuda3std3__44plusIfEEE10Policy1000EPfSC_iS9_ffNS7_10__identityEEEvT0_T1_T2_T3_T4_T6_)
        /*01e0*/ 	.short	0x0380
        /*01e2*/ 	.short	0x001d


	//----- nvinfo : EIATTR_SW_WAR
	.align		4
.L_216:
        /*01e4*/ 	.byte	0x04, 0x36
        /*01e6*/ 	.short	(.L_218 - .L_217)
.L_217:
        /*01e8*/ 	.word	0x00000008
.L_218:


//--------------------- .nv.info._ZN3cub18CUB_300001_SM_10006detail6reduce18DeviceReduceKernelINS2_10policy_hubIfjN4cuda3std3__44plusIfEEE10Policy1000EN6thrust24THRUST_300001_SM_1000_NS6detail15normal_iteratorINSD_10device_ptrIdEEEEjS9_f16calculate_squareEEvT0_PT3_T1_NS0_13GridEvenShareISN_EET2_T4_ --------------------------
	.section	.nv.info._ZN3cub18CUB_300001_SM_10006detail6reduce18DeviceReduceKernelINS2_10policy_hubIfjN4cuda3std3__44plusIfEEE10Policy1000EN6thrust24THRUST_300001_SM_1000_NS6detail15normal_iteratorINSD_10device_ptrIdEEEEjS9_f16calculate_squareEEvT0_PT3_T1_NS0_13GridEvenShareISN_EET2_T4_,"",@"SHT_CUDA_INFO"
	.sectionflags	@""
	.align	4


	//----- nvinfo : EIATTR_CUDA_API_VERSION
	.align		4
        /*0000*/ 	.byte	0x04, 0x37
        /*0002*/ 	.short	(.L_220 - .L_219)
.L_219:
        /*0004*/ 	.word	0x00000082


	//----- nvinfo : EIATTR_KPARAM_INFO
	.align		4
.L_220:
        /*0008*/ 	.byte	0x04, 0x17
        /*000a*/ 	.short	(.L_222 - .L_221)
.L_221:
        /*000c*/ 	.word	0x00000000
        /*0010*/ 	.short	0x0005
        /*0012*/ 	.short	0x003d
        /*0014*/ 	.byte	0x00, 0xf0, 0x05, 0x00


	//----- nvinfo : EIATTR_KPARAM_INFO
	.align		4
.L_222:
        /*0018*/ 	.byte	0x04, 0x17
        /*001a*/ 	.short	(.L_224 - .L_223)
.L_223:
        /*001c*/ 	.word	0x00000000
        /*0020*/ 	.short	0x0004
        /*0022*/ 	.short	0x003c
        /*0024*/ 	.byte	0x00, 0xf0, 0x05, 0x00


	//----- nvinfo : EIATTR_KPARAM_INFO
	.align		4
.L_224:
        /*0028*/ 	.byte	0x04, 0x17
        /*002a*/ 	.short	(.L_226 - .L_225)
.L_225:
        /*002c*/ 	.word	0x00000000
        /*0030*/ 	.short	0x0003
        /*0032*/ 	.short	0x0014
        /*0034*/ 	.byte	0x00, 0xf0, 0xa1, 0x00


	//----- nvinfo : EIATTR_KPARAM_INFO
	.align		4
.L_226:
        /*0038*/ 	.byte	0x04, 0x17
        /*003a*/ 	.short	(.L_228 - .L_227)
.L_227:
        /*003c*/ 	.word	0x00000000
        /*0040*/ 	.short	0x0002
        /*0042*/ 	.short	0x0010
        /*0044*/ 	.byte	0x00, 0xf0, 0x11, 0x00


	//----- nvinfo : EIATTR_KPARAM_INFO
	.align		4
.L_228:
        /*0048*/ 	.byte	0x04, 0x17
        /*004a*/ 	.short	(.L_230 - .L_229)
.L_229:
        /*004c*/ 	.word	0x00000000
        /*0050*/ 	.short	0x0001
        /*0052*/ 	.short	0x0008
        /*0054*/ 	.byte	0x00, 0xf5, 0x21, 0x00


	//----- nvinfo : EIATTR_KPARAM_INFO
	.align		4
.L_230:
        /*0058*/ 	.byte	0x04, 0x17
        /*005a*/ 	.short	(.L_232 - .L_231)
.L_231:
        /*005c*/ 	.word	0x00000000
        /*0060*/ 	.short	0x0000
        /*0062*/ 	.short	0x0000
        /*0064*/ 	.byte	0x00, 0xf0, 0x21, 0x00


	//----- nvinfo : EIATTR_SPARSE_MMA_MASK
	.align		4
.L_232:
        /*0068*/ 	.byte	0x03, 0x50
        /*006a*/ 	.short	0x0000


	//----- nvinfo : EIATTR_MAXREG_COUNT
	.align		4
        /*006c*/ 	.byte	0x03, 0x1b
        /*006e*/ 	.short	0x0080


	//----- nvinfo : EIATTR_NUM_BARRIERS
	.align		4
        /*0070*/ 	.byte	0x02, 0x4c
        /*0072*/ 	.byte	0x01
	.zero		1


	//----- nvinfo : EIATTR_MERCURY_ISA_VERSION
	.align		4
        /*0074*/ 	.byte	0x03, 0x5f
        /*0076*/ 	.short	0x0101


	//----- nvinfo : EIATTR_UNUSED_LOAD_BYTE_OFFSET
	.align		4
        /*0078*/ 	.byte	0x04, 0x44
        /*007a*/ 	.short	(.L_234 - .L_233)


	//   ....[0]....
.L_233:
        /*007c*/ 	.word	0x000011a0
        /*0080*/ 	.word	0x0000fff0


	//   ....[1]....
        /*0084*/ 	.word	0x000015b0
        /*0088*/ 	.word	0x0000fff0


	//   ....[2]....
        /*008c*/ 	.word	0x00003230
        /*0090*/ 	.word	0x0000fff0


	//----- nvinfo : EIATTR_COOP_GROUP_MASK_REGIDS
	.align		4
.L_234:
        /*0094*/ 	.byte	0x04, 0x29
        /*0096*/ 	.short	(.L_236 - .L_235)


	//   ....[0]....
.L_235:
        /*0098*/ 	.word	0xffffffff


	//   ....[1]....
        /*009c*/ 	.word	0xffffffff


	//   ....[2]....
        /*00a0*/ 	.word	0xffffffff


	//   ....[3]....
        /*00a4*/ 	.word	0xffffffff


	//   ....[4]....
        /*00a8*/ 	.word	0xffffffff


	//   ....[5]....
        /*00ac*/ 	.word	0xffffffff


	//   ....[6]....
        /*00b0*/ 	.word	0xffffffff


	//   ....[7]....
        /*00b4*/ 	.word	0xffffffff


	//   ....[8]....
        /*00b8*/ 	.word	0xffffffff


	//   ....[9]....
        /*00bc*/ 	.word	0xffffffff


	//   ....[10]....
        /*00c0*/ 	.word	0xffffffff


	//   ....[11]....
        /*00c4*/ 	.word	0xffffffff


	//   ....[12]....
        /*00c8*/ 	.word	0xffffffff


	//   ....[13]....
        /*00cc*/ 	.word	0xffffffff


	//   ....[14]....
        /*00d0*/ 	.word	0xffffffff


	//----- nvinfo : EIATTR_COOP_GROUP_INSTR_OFFSETS
	.align		4
.L_236:
        /*00d4*/ 	.byte	0x04, 0x28
        /*00d6*/ 	.short	(.L_238 - .L_237)


	//   ....[0]....
.L_237:
        /*00d8*/ 	.word	0x00000fb0


	//   ....[1]....
        /*00dc*/ 	.word	0x00001010


	//   ....[2]....
        /*00e0*/ 	.word	0x00001080


	//   ....[3]....
        /*00e4*/ 	.word	0x000010d0


	//   ....[4]....
        /*00e8*/ 	.word	0x00001100


	//   ....[5]....
        /*00ec*/ 	.word	0x00001350


	//   ....[6]....
        /*00f0*/ 	.word	0x000013e0


	//   ....[7]....
        /*00f4*/ 	.word	0x00001430


	//   ....[8]....
        /*00f8*/ 	.word	0x00001470


	//   ....[9]....
        /*00fc*/ 	.word	0x000014b0


	//   ....[10]....
        /*0100*/ 	.word	0x00003040


	//   ....[11]....
        /*0104*/ 	.word	0x000030d0


	//   ....[12]....
        /*0108*/ 	.word	0x00003120


	//   ....[13]....
        /*010c*/ 	.word	0x00003160


	//   ....[14]....
        /*0110*/ 	.word	0x00003190


	//----- nvinfo : EIATTR_VRC_CTA_INIT_COUNT
	.align		4
.L_238:
        /*0114*/ 	.byte	0x02, 0x4a
	.zero		1
	.zero		1


	//----- nvinfo : EIATTR_EXIT_INSTR_OFFSETS
	.align		4
        /*0118*/ 	.byte	0x04, 0x1c
        /*011a*/ 	.short	(.L_240 - .L_239)


	//   ....[0]....
.L_239:
        /*011c*/ 	.word	0x00003370


	//   ....[1]....
        /*0120*/ 	.word	0x000033b0


	//----- nvinfo : EIATTR_MAX_THREADS
	.align		4
.L_240:
        /*0124*/ 	.byte	0x04, 0x05
        /*0126*/ 	.short	(.L_242 - .L_241)
.L_241:
        /*0128*/ 	.word	0x00000200
        /*012c*/ 	.word	0x00000001
        /*0130*/ 	.word	0x00000001


	//----- nvinfo : EIATTR_CRS_STACK_SIZE
	.align		4
.L_242:
        /*0134*/ 	.byte	0x04, 0x1e
        /*0136*/ 	.short	(.L_244 - .L_243)
.L_243:
        /*0138*/ 	.word	0x00000000


	//----- nvinfo : EIATTR_CBANK_PARAM_SIZE
	.align		4
.L_244:
        /*013c*/ 	.byte	0x03, 0x19
        /*013e*/ 	.short	0x003e


	//----- nvinfo : EIATTR_PARAM_CBANK
	.align		4
        /*0140*/ 	.byte	0x04, 0x0a
        /*0142*/ 	.short	(.L_246 - .L_245)
	.align		4
.L_245:
        /*0144*/ 	.word	index@(.nv.constant0._ZN3cub18CUB_300001_SM_10006detail6reduce18DeviceReduceKernelINS2_10policy_hubIfjN4cuda3std3__44plusIfEEE10Policy1000EN6thrust24THRUST_300001_SM_1000_NS6detail15normal_iteratorINSD_10device_ptrIdEEEEjS9_f16calculate_squareEEvT0_PT3_T1_NS0_13GridEvenShareISN_EET2_T4_)
        /*0148*/ 	.short	0x0380
        /*014a*/ 	.short	0x003e


	//----- nvinfo : EIATTR_SW_WAR
	.align		4
.L_246:
        /*014c*/ 	.byte	0x04, 0x36
        /*014e*/ 	.short	(.L_248 - .L_247)
.L_247:
        /*0150*/ 	.word	0x00000008
.L_248:


//--------------------- .nv.info._ZN3cub18CUB_300001_SM_10006detail6reduce28DeviceReduceSingleTileKernelINS2_10policy_hubIfjN4cuda3std3__44plusIfEEE10Policy1000EN6thrust24THRUST_300001_SM_1000_NS6detail15normal_iteratorINSD_10device_ptrIdEEEEPfjS9_ff16calculate_squareEEvT0_T1_T2_T3_T4_T6_ --------------------------
	.section	.nv.info._ZN3cub18CUB_300001_SM_10006detail6reduce28DeviceReduceSingleTileKernelINS2_10policy_hubIfjN4cuda3std3__44plusIfEEE10Policy1000EN6thrust24THRUST_300001_SM_1000_NS6detail15normal_iteratorINSD_10device_ptrIdEEEEPfjS9_ff16calculate_squareEEvT0_T1_T2_T3_T4_T6_,"",@"SHT_CUDA_INFO"
	.sectionflags	@""
	.align	4


	//----- nvinfo : EIATTR_CUDA_API_VERSION
	.align		4
        /*0000*/ 	.byte	0x04, 0x37
        /*0002*/ 	.short	(.L_250 - .L_249)
.L_249:
        /*0004*/ 	.word	0x00000082


	//----- nvinfo : EIATTR_KPARAM_INFO
	.align		4
.L_250:
        /*0008*/ 	.byte	0x04, 0x17
        /*000a*/ 	.short	(.L_252 - .L_251)
.L_251:
        /*000c*/ 	.word	0x00000000
        /*0010*/ 	.short	0x0005
        /*0012*/ 	.short	0x001c
        /*0014*/ 	.byte	0x00, 0xf0, 0x05, 0x00


	//----- nvinfo : EIATTR_KPARAM_INFO
	.align		4
.L_252:
        /*0018*/ 	.byte	0x04, 0x17
        /*001a*/ 	.short	(.L_254 - .L_253)
.L_253:
        /*001c*/ 	.word	0x00000000
        /*0020*/ 	.short	0x0004
        /*0022*/ 	.short	0x0018
        /*0024*/ 	.byte	0x00, 0xf0, 0x11, 0x00


	//----- nvinfo : EIATTR_KPARAM_INFO
	.align		4
.L_254:
        /*0028*/ 	.byte	0x04, 0x17
        /*002a*/ 	.short	(.L_256 - .L_255)
.L_255:
        /*002c*/ 	.word	0x00000000
        /*0030*/ 	.short	0x0003
        /*0032*/ 	.short	0x0014
        /*0034*/ 	.byte	0x00, 0xf0, 0x05, 0x00


	//----- nvinfo : EIATTR_KPARAM_INFO
	.align		4
.L_256:
        /*0038*/ 	.byte	0x04, 0x17
        /*003a*/ 	.short	(.L_258 - .L_257)
.L_257:
        /*003c*/ 	.word	0x00000000
        /*0040*/ 	.short	0x0002
        /*0042*/ 	.short	0x0010
        /*0044*/ 	.byte	0x00, 0xf0, 0x11, 0x00


	//----- nvinfo : EIATTR_KPARAM_INFO
	.align		4
.L_258:
        /*0048*/ 	.byte	0x04, 0x17
        /*004a*/ 	.short	(.L_260 - .L_259)
.L_259:
        /*004c*/ 	.word	0x00000000
        /*0050*/ 	.short	0x0001
        /*0052*/ 	.short	0x0008
        /*0054*/ 	.byte	0x00, 0xf5, 0x21, 0x00


	//----- nvinfo : EIATTR_KPARAM_INFO
	.align		4
.L_260:
        /*0058*/ 	.byte	0x04, 0x17
        /*005a*/ 	.short	(.L_262 - .L_261)
.L_261:
        /*005c*/ 	.word	0x00000000
        /*0060*/ 	.short	0x0000
        /*0062*/ 	.short	0x0000
        /*0064*/ 	.byte	0x00, 0xf0, 0x21, 0x00


	//----- nvinfo : EIATTR_SPARSE_MMA_MASK
	.align		4
.L_262:
        /*0068*/ 	.byte	0x03, 0x50
        /*006a*/ 	.short	0x0000


	//----- nvinfo : EIATTR_MAXREG_COUNT
	.align		4
        /*006c*/ 	.byte	0x03, 0x1b
        /*006e*/ 	.short	0x0080


	//----- nvinfo : EIATTR_NUM_BARRIERS
	.align		4
        /*0070*/ 	.byte	0x02, 0x4c
        /*0072*/ 	.byte	0x01
	.zero		1


	//----- nvinfo : EIATTR_MERCURY_ISA_VERSION
	.align		4
        /*0074*/ 	.byte	0x03, 0x5f
        /*0076*/ 	.short	0x0101


	//----- nvinfo : EIATTR_UNUSED_LOAD_BYTE_OFFSET
	.align		4
        /*0078*/ 	.byte	0x04, 0x44
        /*007a*/ 	.short	(.L_264 - .L_263)


	//   ....[0]....
.L_263:
        /*007c*/ 	.word	0x00000eb0
        /*0080*/ 	.word	0x0000fff0


	//   ....[1]....
        /*0084*/ 	.word	0x000012c0
        /*0088*/ 	.word	0x0000fff0


	//   ....[2]....
        /*008c*/ 	.word	0x00002dd0
        /*0090*/ 	.word	0x0000fff0


	//----- nvinfo : EIATTR_COOP_GROUP_MASK_REGIDS
	.align		4
.L_264:
        /*0094*/ 	.byte	0x04, 0x29
        /*0096*/ 	.short	(.L_266 - .L_265)


	//   ....[0]....
.L_265:
        /*0098*/ 	.word	0xffffffff


	//   ....[1]....
        /*009c*/ 	.word	0xffffffff


	//   ....[2]....
        /*00a0*/ 	.word	0xffffffff


	//   ....[3]....
        /*00a4*/ 	.word	0xffffffff


	//   ....[4]....
        /*00a8*/ 	.word	0xffffffff


	//   ....[5]....
        /*00ac*/ 	.word	0xffffffff


	//   ....[6]....
        /*00b0*/ 	.word	0xffffffff


	//   ....[7]....
        /*00b4*/ 	.word	0xffffffff


	//   ....[8]....
        /*00b8*/ 	.word	0xffffffff


	//   ....[9]....
        /*00bc*/ 	.word	0xffffffff


	//   ....[10]....
        /*00c0*/ 	.word	0xffffffff


	//   ....[11]....
        /*00c4*/ 	.word	0xffffffff


	//   ....[12]....
        /*00c8*/ 	.word	0xffffffff


	//   ....[13]....
        /*00cc*/ 	.word	0xffffffff


	//   ....[14]....
        /*00d0*/ 	.word	0xffffffff


	//----- nvinfo : EIATTR_COOP_GROUP_INSTR_OFFSETS
	.align		4
.L_266:
        /*00d4*/ 	.byte	0x04, 0x28
        /*00d6*/ 	.short	(.L_268 - .L_267)


	//   ....[0]....
.L_267:
        /*00d8*/ 	.word	0x00000cc0


	//   ....[1]....
        /*00dc*/ 	.word	0x00000d20


	//   ....[2]....
        /*00e0*/ 	.word	0x00000d90


	//   ....[3]....
        /*00e4*/ 	.word	0x00000de0


	//   ....[4]....
        /*00e8*/ 	.word	0x00000e10


	//   ....[5]....
        /*00ec*/ 	.word	0x00001060


	//   ....[6]....
        /*00f0*/ 	.word	0x000010f0


	//   ....[7]....
        /*00f4*/ 	.word	0x00001130


	//   ....[8]....
        /*00f8*/ 	.word	0x00001180


	//   ....[9]....
        /*00fc*/ 	.word	0x000011c0


	//   ....[10]....
        /*0100*/ 	.word	0x00002bf0


	//   ....[11]....
        /*0104*/ 	.word	0x00002c70


	//   ....[12]....
        /*0108*/ 	.word	0x00002cc0


	//   ....[13]....
        /*010c*/ 	.word	0x00002d00


	//   ....[14]....
        /*0110*/ 	.word	0x00002d30


	//----- nvinfo : EIATTR_VRC_CTA_INIT_COUNT
	.align		4
.L_268:
        /*0114*/ 	.byte	0x02, 0x4a
	.zero		1
	.zero		1


	//----- nvinfo : EIATTR_EXIT_INSTR_OFFSETS
	.align		4
        /*0118*/ 	.byte	0x04, 0x1c
        /*011a*/ 	.short	(.L_270 - .L_269)


	//   ....[0]....
.L_269:
        /*011c*/ 	.word	0x00000080


	//   ....[1]....
        /*0120*/ 	.word	0x000000c0


	//   ....[2]....
        /*0124*/ 	.word	0x00002f10


	//   ....[3]....
        /*0128*/ 	.word	0x00002f60


	//----- nvinfo : EIATTR_MAX_THREADS
	.align		4
.L_270:
        /*012c*/ 	.byte	0x04, 0x05
        /*012e*/ 	.short	(.L_272 - .L_271)
.L_271:
        /*0130*/ 	.word	0x00000200
        /*0134*/ 	.word	0x00000001
        /*0138*/ 	.word	0x00000001


	//----- nvinfo : EIATTR_CRS_STACK_SIZE
	.align		4
.L_272:
        /*013c*/ 	.byte	0x04, 0x1e
        /*013e*/ 	.short	(.L_274 - .L_273)
.L_273:
        /*0140*/ 	.word	0x00000000


	//----- nvinfo : EIATTR_CBANK_PARAM_SIZE
	.align		4
.L_274:
        /*0144*/ 	.byte	0x03, 0x19
        /*0146*/ 	.short	0x001d


	//----- nvinfo : EIATTR_PARAM_CBANK
	.align		4
        /*0148*/ 	.byte	0x04, 0x0a
        /*014a*/ 	.short	(.L_276 - .L_275)
	.align		4
.L_275:
        /*014c*/ 	.word	index@(.nv.constant0._ZN3cub18CUB_300001_SM_10006detail6reduce28DeviceReduceSingleTileKernelINS2_10policy_hubIfjN4cuda3std3__44plusIfEEE10Policy1000EN6thrust24THRUST_300001_SM_1000_NS6detail15normal_iteratorINSD_10device_ptrIdEEEEPfjS9_ff16calculate_squareEEvT0_T1_T2_T3_T4_T6_)
        /*0150*/ 	.short	0x0380
        /*0152*/ 	.short	0x001d


	//----- nvinfo : EIATTR_SW_WAR
	.align		4
.L_276:
        /*0154*/ 	.byte	0x04, 0x36
        /*0156*/ 	.short	(.L_278 - .L_277)
.L_277:
        /*0158*/ 	.word	0x00000008
.L_278:


//--------------------- .nv.info._ZN3cub18CUB_300001_SM_10006detail11EmptyKernelIvEEvv --------------------------
	.section	.nv.info._ZN3cub18CUB_300001_SM_10006detail11EmptyKernelIvEEvv,"",@"SHT_CUDA_INFO"
	.sectionflags	@""
	.align	4


	//----- nvinfo : EIATTR_CUDA_API_VERSION
	.align		4
        /*0000*/ 	.byte	0x04, 0x37
        /*0002*/ 	.short	(.L_280 - .L_279)
.L_279:
        /*0004*/ 	.word	0x00000082


	//----- nvinfo : EIATTR_SPARSE_MMA_MASK
	.align		4
.L_280:
        /*0008*/ 	.byte	0x03, 0x50
        /*000a*/ 	.short	0x0000


	//----- nvinfo : EIATTR_MAXREG_COUNT
	.align		4
        /*000c*/ 	.byte	0x03, 0x1b
        /*000e*/ 	.short	0x00ff


	//----- nvinfo : EIATTR_MERCURY_ISA_VERSION
	.align		4
        /*0010*/ 	.byte	0x03, 0x5f
        /*0012*/ 	.short	0x0101


	//----- nvinfo : EIATTR_VRC_CTA_INIT_COUNT
	.align		4
        /*0014*/ 	.byte	0x02, 0x4a
	.zero		1
	.zero		1


	//----- nvinfo : EIATTR_EXIT_INSTR_OFFSETS
	.align		4
        /*0018*/ 	.byte	0x04, 0x1c
        /*001a*/ 	.short	(.L_282 - .L_281)


	//   ....[0]....
.L_281:
        /*001c*/ 	.word	0x00000010


	//----- nvinfo : EIATTR_SW_WAR
	.align		4
.L_282:
        /*0020*/ 	.byte	0x04, 0x36
        /*0022*/ 	.short	(.L_284 - .L_283)
.L_283:
        /*0024*/ 	.word	0x00000008
.L_284:


//--------------------- .nv.callgraph             --------------------------
	.section	.nv.callgraph,"",@"SHT_CUDA_CALLGRAPH"
	.align	4
	.sectionentsize	8
	.align		4
        /*0000*/ 	.word	0x00000000
	.align		4
        /*0004*/ 	.word	0xffffffff
	.align		4
        /*0008*/ 	.word	0x00000000
	.align		4
        /*000c*/ 	.word	0xfffffffe
	.align		4
        /*0010*/ 	.word	0x00000000
	.align		4
        /*0014*/ 	.word	0xfffffffd
	.align		4
        /*0018*/ 	.word	0x00000000
	.align		4
        /*001c*/ 	.word	0xfffffffc


//--------------------- .nv.constant4             --------------------------
	.section	.nv.constant4,"a",@progbits
	.align	8
	.align		8
.nv.constant4:
        /*0000*/ 	.dword	_ZN34_INTERNAL_3eaf77a1_4_k_cu_596b96574cuda3std3__45__cpo5beginE
	.align		8
        /*0008*/ 	.dword	_ZN34_INTERNAL_3eaf77a1_4_k_cu_596b96574cuda3std3__45__cpo3endE
	.align		8
        /*0010*/ 	.dword	_ZN34_INTERNAL_3eaf77a1_4_k_cu_596b96574cuda3std3__45__cpo6cbeginE
	.align		8
        /*0018*/ 	.dword	_ZN34_INTERNAL_3eaf77a1_4_k_cu_596b96574cuda3std3__45__cpo4cendE
	.align		8
        /*0020*/ 	.dword	_ZN34_INTERNAL_3eaf77a1_4_k_cu_596b96574cuda3std3__45__cpo6rbeginE
	.align		8
        /*0028*/ 	.dword	_ZN34_INTERNAL_3eaf77a1_4_k_cu_596b96574cuda3std3__45__cpo4rendE
	.align		8
        /*0030*/ 	.dword	_ZN34_INTERNAL_3eaf77a1_4_k_cu_596b96574cuda3std3__45__cpo7crbeginE
	.align		8
        /*0038*/ 	.dword	_ZN34_INTERNAL_3eaf77a1_4_k_cu_596b96574cuda3std3__45__cpo5crendE
	.align		8
        /*0040*/ 	.dword	_ZN34_INTERNAL_3eaf77a1_4_k_cu_596b96574cuda3std3__436_GLOBAL__N__3eaf77a1_4_k_cu_596b96576ignoreE
	.align		8
        /*0048*/ 	.dword	_ZN34_INTERNAL_3eaf77a1_4_k_cu_596b96574cuda3std3__419piecewise_constructE
	.align		8
        /*0050*/ 	.dword	_ZN34_INTERNAL_3eaf77a1_4_k_cu_596b96574cuda3std3__48in_placeE
	.align		8
        /*0058*/ 	.dword	_ZN34_INTERNAL_3eaf77a1_4_k_cu_596b96574cuda3std3__420unreachable_sentinelE
	.align		8
        /*0060*/ 	.dword	_ZN34_INTERNAL_3eaf77a1_4_k_cu_596b96574cuda3std3__47nulloptE
	.align		8
        /*0068*/ 	.dword	_ZN34_INTERNAL_3eaf77a1_4_k_cu_596b96574cuda3std3__48unexpectE
	.align		8
        /*0070*/ 	.dword	_ZN34_INTERNAL_3eaf77a1_4_k_cu_596b96574cuda3std6ranges3__45__cpo4swapE
	.align		8
        /*0078*/ 	.dword	_ZN34_INTERNAL_3eaf77a1_4_k_cu_596b96574cuda3std6ranges3__45__cpo9iter_moveE
	.align		8
        /*0080*/ 	.dword	_ZN34_INTERNAL_3eaf77a1_4_k_cu_596b96574cuda3std6ranges3__45__cpo5beginE
	.align		8
        /*0088*/ 	.dword	_ZN34_INTERNAL_3eaf77a1_4_k_cu_596b96574cuda3std6ranges3__45__cpo3endE
	.align		8
        /*0090*/ 	.dword	_ZN34_INTERNAL_3eaf77a1_4_k_cu_596b96574cuda3std6ranges3__45__cpo6cbeginE
	.align		8
        /*0098*/ 	.dword	_ZN34_INTERNAL_3eaf77a1_4_k_cu_596b96574cuda3std6ranges3__45__cpo4cendE
	.align		8
        /*00a0*/ 	.dword	_ZN34_INTERNAL_3eaf77a1_4_k_cu_596b96574cuda3std6ranges3__45__cpo7advanceE
	.align		8
        /*00a8*/ 	.dword	_ZN34_INTERNAL_3eaf77a1_4_k_cu_596b96574cuda3std6ranges3__45__cpo9iter_swapE
	.align		8
        /*00b0*/ 	.dword	_ZN34_INTERNAL_3eaf77a1_4_k_cu_596b96574cuda3std6ranges3__45__cpo4nextE
	.align		8
        /*00b8*/ 	.dword	_ZN34_INTERNAL_3eaf77a1_4_k_cu_596b96574cuda3std6ranges3__45__cpo4prevE
	.align		8
        /*00c0*/ 	.dword	_ZN34_INTERNAL_3eaf77a1_4_k_cu_596b96574cuda3std6ranges3__45__cpo4dataE
	.align		8
        /*00c8*/ 	.dword	_ZN34_INTERNAL_3eaf77a1_4_k_cu_596b96574cuda3std6ranges3__45__cpo5cdataE
	.align		8
        /*00d0*/ 	.dword	_ZN34_INTERNAL_3eaf77a1_4_k_cu_596b96574cuda3std6ranges3__45__cpo4sizeE
	.align		8
        /*00d8*/ 	.dword	_ZN34_INTERNAL_3eaf77a1_4_k_cu_596b96574cuda3std6ranges3__45__cpo5ssizeE
	.align		8
        /*00e0*/ 	.dword	_ZN34_INTERNAL_3eaf77a1_4_k_cu_596b96574cuda3std6ranges3__45__cpo8distanceE
	.align		8
        /*00e8*/ 	.dword	_ZN34_INTERNAL_3eaf77a1_4_k_cu_596b96576thrust24THRUST_300001_SM_1000_NS8cuda_cub3parE
	.align		8
        /*00f0*/ 	.dword	_ZN34_INTERNAL_3eaf77a1_4_k_cu_596b96576thrust24THRUST_300001_SM_1000_NS8cuda_cub10par_nosyncE
	.align		8
        /*00f8*/ 	.dword	_ZN34_INTERNAL_3eaf77a1_4_k_cu_596b96576thrust24THRUST_300001_SM_1000_NS6system6detail10sequential3seqE
	.align		8
        /*0100*/ 	.dword	_ZN34_INTERNAL_3eaf77a1_4_k_cu_596b96576thrust24THRUST_300001_SM_1000_NS12placeholders2_1E
	.align		8
        /*0108*/ 	.dword	_ZN34_INTERNAL_3eaf77a1_4_k_cu_596b96576thrust24THRUST_300001_SM_1000_NS12placeholders2_2E
	.align		8
        /*0110*/ 	.dword	_ZN34_INTERNAL_3eaf77a1_4_k_cu_596b96576thrust24THRUST_300001_SM_1000_NS12placeholders2_3E
	.align		8
        /*0118*/ 	.dword	_ZN34_INTERNAL_3eaf77a1_4_k_cu_596b96576thrust24THRUST_300001_SM_1000_NS12placeholders2_4E
	.align		8
        /*0120*/ 	.dword	_ZN34_INTERNAL_3eaf77a1_4_k_cu_596b96576thrust24THRUST_300001_SM_1000_NS12placeholders2_5E
	.align		8
        /*0128*/ 	.dword	_ZN34_INTERNAL_3eaf77a1_4_k_cu_596b96576thrust24THRUST_300001_SM_1000_NS12placeholders2_6E
	.align		8
        /*0130*/ 	.dword	_ZN34_INTERNAL_3eaf77a1_4_k_cu_596b96576thrust24THRUST_300001_SM_1000_NS12placeholders2_7E
	.align		8
        /*0138*/ 	.dword	_ZN34_INTERNAL_3eaf77a1_4_k_cu_596b96576thrust24THRUST_300001_SM_1000_NS12placeholders2_8E
	.align		8
        /*0140*/ 	.dword	_ZN34_INTERNAL_3eaf77a1_4_k_cu_596b96576thrust24THRUST_300001_SM_1000_NS12placeholders2_9E
	.align		8
        /*0148*/ 	.dword	_ZN34_INTERNAL_3eaf77a1_4_k_cu_596b96576thrust24THRUST_300001_SM_1000_NS12placeholders3_10E
	.align		8
        /*0150*/ 	.dword	_ZN34_INTERNAL_3eaf77a1_4_k_cu_596b96576thrust24THRUST_300001_SM_1000_NS3seqE


//--------------------- .text._ZN3cub18CUB_300001_SM_10006detail8for_each13static_kernelINS2_12policy_hub_t12policy_500_tEmN6thrust24THRUST_300001_SM_1000_NS8cuda_cub20__uninitialized_fill7functorINS7_10device_ptrIdEEdEEEEvT0_T1_ --------------------------
	.section	.text._ZN3cub18CUB_300001_SM_10006detail8for_each13static_kernelINS2_12policy_hub_t12policy_500_tEmN6thrust24THRUST_300001_SM_1000_NS8cuda_cub20__uninitialized_fill7functorINS7_10device_ptrIdEEdEEEEvT0_T1_,"ax",@progbits
	.align	128
        .global         _ZN3cub18CUB_300001_SM_10006detail8for_each13static_kernelINS2_12policy_hub_t12policy_500_tEmN6thrust24THRUST_300001_SM_1000_NS8cuda_cub20__uninitialized_fill7functorINS7_10device_ptrIdEEdEEEEvT0_T1_
        .type           _ZN3cub18CUB_300001_SM_10006detail8for_each13static_kernelINS2_12policy_hub_t12policy_500_tEmN6thrust24THRUST_300001_SM_1000_NS8cuda_cub20__uninitialized_fill7functorINS7_10device_ptrIdEEdEEEEvT0_T1_,@function
        .size           _ZN3cub18CUB_300001_SM_10006detail8for_each13static_kernelINS2_12policy_hub_t12policy_500_tEmN6thrust24THRUST_300001_SM_1000_NS8cuda_cub20__uninitialized_fill7functorINS7_10device_ptrIdEEdEEEEvT0_T1_,(.L_x_238 - _ZN3cub18CUB_300001_SM_10006detail8for_each13static_kernelINS2_12policy_hub_t12policy_500_tEmN6thrust24THRUST_300001_SM_1000_NS8cuda_cub20__uninitialized_fill7functorINS7_10device_ptrIdEEdEEEEvT0_T1_)
        .other          _ZN3cub18CUB_300001_SM_10006detail8for_each13static_kernelINS2_12policy_hub_t12policy_500_tEmN6thrust24THRUST_300001_SM_1000_NS8cuda_cub20__uninitialized_fill7functorINS7_10device_ptrIdEEdEEEEvT0_T1_,@"STO_CUDA_ENTRY STV_DEFAULT"
_ZN3cub18CUB_300001_SM_10006detail8for_each13static_kernelINS2_12policy_hub_t12policy_500_tEmN6thrust24THRUST_300001_SM_1000_NS8cuda_cub20__uninitialized_fill7functorINS7_10device_ptrIdEEdEEEEvT0_T1_:
.text._ZN3cub18CUB_300001_SM_10006detail8for_each13static_kernelINS2_12policy_hub_t12policy_500_tEmN6thrust24THRUST_300001_SM_1000_NS8cuda_cub20__uninitialized_fill7functorINS7_10device_ptrIdEEdEEEEvT0_T1_:
[----:B------:R-:W-:Y:S08]  /*0000*/  LDC R1, c[0x0][0x37c] ;  /* 0x0000df00ff017b82 */ /* 0x000ff00000000800 */
[----:B------:R-:W0:Y:S01]  /*0010*/  S2UR UR4, SR_CTAID.X ;  /* 0x00000000000479c3 */ /* 0x000e220000002500 */
[----:B------:R-:W1:Y:S01]  /*0020*/  LDCU.64 UR6, c[0x0][0x380] ;  /* 0x00007000ff0677ac */ /* 0x000e620008000a00 */
[----:B------:R-:W2:Y:S01]  /*0030*/  LDCU.64 UR8, c[0x0][0x358] ;  /* 0x00006b00ff0877ac */ /* 0x000ea20008000a00 */
[----:B0-----:R-:W-:-:S04]  /*0040*/  UIMAD.WIDE.U32 UR4, UR4, 0x200, URZ ;  /* 0x00000200040478a5 */ /* 0x001fc8000f8e00ff */
[----:B-1----:R-:W-:-:S04]  /*0050*/  UIADD3 UR6, UP0, UPT, -UR4, UR6, URZ ;  /* 0x0000000604067290 */ /* 0x002fc8000ff1e1ff */
[----:B------:R-:W-:Y:S02]  /*0060*/  UIADD3.X UR7, UPT, UPT, ~UR5, UR7, URZ, UP0, !UPT ;  /* 0x0000000705077290 */ /* 0x000fe400087fe5ff */
[----:B------:R-:W-:-:S04]  /*0070*/  UISETP.GE.U32.AND UP0, UPT, UR6, 0x200, UPT ;  /* 0x000002000600788c */ /* 0x000fc8000bf06070 */
[----:B------:R-:W-:-:S09]  /*0080*/  UISETP.GE.U32.AND.EX UP0, UPT, UR7, URZ, UPT, UP0 ;  /* 0x000000ff0700728c */ /* 0x000fd2000bf06100 */
[----:B--2---:R-:W-:Y:S05]  /*0090*/  BRA.U !UP0, `(.L_x_0) ;  /* 0x0000000108287547 */ /* 0x004fea000b800000 */
[----:B------:R-:W0:Y:S01]  /*00a0*/  S2R R0, SR_TID.X ;  /* 0x0000000000007919 */ /* 0x000e220000002100 */
[----:B------:R-:W1:Y:S01]  /*00b0*/  LDCU.64 UR6, c[0x0][0x388] ;  /* 0x00007100ff0677ac */ /* 0x000e620008000a00 */
[----:B------:R-:W2:Y:S01]  /*00c0*/  LDC.64 R4, c[0x0][0x390] ;  /* 0x0000e400ff047b82 */ /* 0x000ea20000000a00 */
[----:B0-----:R-:W-:-:S05]  /*00d0*/  IADD3 R0, P0, PT, R0, UR4, RZ ;  /* 0x0000000400007c10 */ /* 0x001fca000ff1e0ff */
[----:B------:R-:W-:Y:S01]  /*00e0*/  IMAD.X R3, RZ, RZ, UR5, P0 ;  /* 0x00000005ff037e24 */ /* 0x000fe200080e06ff */
[----:B-1----:R-:W-:-:S04]  /*00f0*/  LEA R2, P0, R0, UR6, 0x3 ;  /* 0x0000000600027c11 */ /* 0x002fc8000f8018ff */
[----:B------:R-:W-:-:S05]  /*0100*/  LEA.HI.X R3, R0, UR7, R3, 0x3, P0 ;  /* 0x0000000700037c11 */ /* 0x000fca00080f1c03 */
[----:B--2---:R-:W-:Y:S04]  /*0110*/  STG.E.64 desc[UR8][R2.64], R4 ;  /* 0x0000000402007986 */ /* 0x004fe8000c101b08 */
[----:B------:R-:W-:Y:S01]  /*0120*/  STG.E.64 desc[UR8][R2.64+0x800], R4 ;  /* 0x0008000402007986 */ /* 0x000fe2000c101b08 */
[----:B------:R-:W-:Y:S05]  /*0130*/  EXIT ;  /* 0x000000000000794d */ /* 0x000fea0003800000 */
.L_x_0:
[----:B------:R-:W0:Y:S01]  /*0140*/  S2R R0, SR_TID.X ;  /* 0x0000000000007919 */ /* 0x000e220000002100 */
[----:B------:R-:W-:Y:S01]  /*0150*/  IMAD.U32 R2, RZ, RZ, UR7 ;  /* 0x00000007ff027e24 */ /* 0x000fe2000f8e00ff */
[----:B------:R-:W1:Y:S01]  /*0160*/  LDCU.64 UR10, c[0x0][0x388] ;  /* 0x00007100ff0a77ac */ /* 0x000e620008000a00 */
[----:B------:R-:W-:Y:S01]  /*0170*/  IMAD.U32 R6, RZ, RZ, UR7 ;  /* 0x00000007ff067e24 */ /* 0x000fe2000f8e00ff */
[----:B0-----:R-:W-:-:S04]  /*0180*/  ISETP.LT.U32.AND P0, PT, R0, UR6, PT ;  /* 0x0000000600007c0c */ /* 0x001fc8000bf01070 */
[----:B------:R-:W-:Y:S01]  /*0190*/  ISETP.GT.U32.AND.EX P0, PT, R2, RZ, PT, P0 ;  /* 0x000000ff0200720c */ /* 0x000fe20003f04100 */
[C---:B------:R-:W-:Y:S01]  /*01a0*/  VIADD R2, R0.reuse, 0x100 ;  /* 0x0000010000027836 */ /* 0x040fe20000000000 */
[----:B------:R-:W-:-:S04]  /*01b0*/  IADD3 R0, P2, PT, R0, UR4, RZ ;  /* 0x0000000400007c10 */ /* 0x000fc8000ff5e0ff */
[----:B------:R-:W-:Y:S01]  /*01c0*/  ISETP.LT.U32.AND P1, PT, R2, UR6, PT ;  /* 0x0000000602007c0c */ /* 0x000fe2000bf21070 */
[----:B------:R-:W-:Y:S01]  /*01d0*/  IMAD.X R3, RZ, RZ, UR5, P2 ;  /* 0x00000005ff037e24 */ /* 0x000fe200090e06ff */
[----:B-1----:R-:W-:Y:S02]  /*01e0*/  LEA R2, P2, R0, UR10, 0x3 ;  /* 0x0000000a00027c11 */ /* 0x002fe4000f8418ff */
[----:B------:R-:W-:Y:S02]  /*01f0*/  ISETP.GT.U32.AND.EX P1, PT, R6, RZ, PT, P1 ;  /* 0x000000ff0600720c */ /* 0x000fe40003f24110 */
[----:B------:R-:W-:Y:S01]  /*0200*/  LEA.HI.X R3, R0, UR11, R3, 0x3, P2 ;  /* 0x0000000b00037c11 */ /* 0x000fe200090f1c03 */
[----:B------:R-:W0:Y:S04]  /*0210*/  @P0 LDC.64 R4, c[0x0][0x390] ;  /* 0x0000e400ff040b82 */ /* 0x000e280000000a00 */
[----:B0-----:R0:W-:Y:S06]  /*0220*/  @P0 STG.E.64 desc[UR8][R2.64], R4 ;  /* 0x0000000402000986 */ /* 0x0011ec000c101b08 */
[----:B------:R-:W-:Y:S05]  /*0230*/  @!P1 EXIT ;  /* 0x000000000000994d */ /* 0x000fea0003800000 */
[----:B0-----:R-:W0:Y:S02]  /*0240*/  LDC.64 R4, c[0x0][0x390] ;  /* 0x0000e400ff047b82 */ /* 0x001e240000000a00 */
[----:B0-----:R-:W-:Y:S01]  /*0250*/  STG.E.64 desc[UR8][R2.64+0x800], R4 ;  /* 0x0008000402007986 */ /* 0x001fe2000c101b08 */
[----:B------:R-:W-:Y:S05]  /*0260*/  EXIT ;  /* 0x000000000000794d */ /* 0x000fea0003800000 */
.L_x_1:
[----:B------:R-:W-:-:S00]  /*0270*/  BRA `(.L_x_1) ;  /* 0xfffffffc00fc7947 */ /* 0x000fc0000383ffff */
[----:B------:R-:W-:-:S00]  /*0280*/  NOP ;  /* 0x0000000000007918 */ /* 0x000fc00000000000 */
[----:B------:R-:W-:-:S00]  /*0290*/  NOP ;  /* 0x0000000000007918 */ /* 0x000fc00000000000 */
[----:B------:R-:W-:-:S00]  /*02a0*/  NOP ;  /* 0x0000000000007918 */ /* 0x000fc00000000000 */
[----:B------:R-:W-:-:S00]  /*02b0*/  NOP ;  /* 0x0000000000007918 */ /* 0x000fc00000000000 */
[----:B------:R-:W-:-:S00]  /*02c0*/  NOP ;  /* 0x0000000000007918 */ /* 0x000fc00000000000 */
[----:B------:R-:W-:-:S00]  /*02d0*/  NOP ;  /* 0x0000000000007918 */ /* 0x000fc00000000000 */
[----:B------:R-:W-:-:S00]  /*02e0*/  NOP ;  /* 0x0000000000007918 */ /* 0x000fc00000000000 */
[----:B------:R-:W-:-:S00]  /*02f0*/  NOP ;  /* 0x0000000000007918 */ /* 0x000fc00000000000 */
.L_x_238:


//--------------------- .text._ZN3cub18CUB_300001_SM_10006detail6reduce28DeviceReduceSingleTileKernelINS2_10policy_hubIfyN4cuda3std3__44plusIfEEE10Policy1000EPfSC_iS9_ffNS7_10__identityEEEvT0_T1_T2_T3_T4_T6_ --------------------------
	.section	.text._ZN3cub18CUB_300001_SM_10006detail6reduce28DeviceReduceSingleTileKernelINS2_10policy_hubIfyN4cuda3std3__44plusIfEEE10Policy1000EPfSC_iS9_ffNS7_10__identityEEEvT0_T1_T2_T3_T4_T6_,"ax",@progbits
	.align	128
        .global         _ZN3cub18CUB_300001_SM_10006detail6reduce28DeviceReduceSingleTileKernelINS2_10policy_hubIfyN4cuda3std3__44plusIfEEE10Policy1000EPfSC_iS9_ffNS7_10__identityEEEvT0_T1_T2_T3_T4_T6_
        .type           _ZN3cub18CUB_300001_SM_10006detail6reduce28DeviceReduceSingleTileKernelINS2_10policy_hubIfyN4cuda3std3__44plusIfEEE10Policy1000EPfSC_iS9_ffNS7_10__identityEEEvT0_T1_T2_T3_T4_T6_,@function
        .size           _ZN3cub18CUB_300001_SM_10006detail6reduce28DeviceReduceSingleTileKernelINS2_10policy_hubIfyN4cuda3std3__44plusIfEEE10Policy1000EPfSC_iS9_ffNS7_10__identityEEEvT0_T1_T2_T3_T4_T6_,(.L_x_239 - _ZN3cub18CUB_300001_SM_10006detail6reduce28DeviceReduceSingleTileKernelINS2_10policy_hubIfyN4cuda3std3__44plusIfEEE10Policy1000EPfSC_iS9_ffNS7_10__identityEEEvT0_T1_T2_T3_T4_T6_)
        .other          _ZN3cub18CUB_300001_SM_10006detail6reduce28DeviceReduceSingleTileKernelINS2_10policy_hubIfyN4cuda3std3__44plusIfEEE10Policy1000EPfSC_iS9_ffNS7_10__identityEEEvT0_T1_T2_T3_T4_T6_,@"STO_CUDA_ENTRY STV_DEFAULT"
_ZN3cub18CUB_300001_SM_10006detail6reduce28DeviceReduceSingleTileKernelINS2_10policy_hubIfyN4cuda3std3__44plusIfEEE10Policy1000EPfSC_iS9_ffNS7_10__identityEEEvT0_T1_T2_T3_T4_T6_:
.text._ZN3cub18CUB_300001_SM_10006detail6reduce28DeviceReduceSingleTileKernelINS2_10policy_hubIfyN4cuda3std3__44plusIfEEE10Policy1000EPfSC_iS9_ffNS7_10__identityEEEvT0_T1_T2_T3_T4_T6_:
[----:B------:R-:W-:Y:S01]  /*0000*/  LDC R1, c[0x0][0x37c] ;  /* 0x0000df00ff017b82 */ /* 0x000fe20000000800 */
[----:B------:R-:W0:Y:S01]  /*0010*/  LDCU UR4, c[0x0][0x390] ;  /* 0x00007200ff0477ac */ /* 0x000e220008000800 */
[----:B------:R-:W1:Y:S01]  /*0020*/  LDCU.64 UR6, c[0x0][0x358] ;  /* 0x00006b00ff0677ac */ /* 0x000e620008000a00 */
[----:B0-----:R-:W-:-:S04]  /*0030*/  MOV R20, UR4 ;  /* 0x0000000400147c02 */ /* 0x001fc80008000f00 */
[----:B------:R-:W-:-:S13]  /*0040*/  ISETP.NE.AND P0, PT, R20, RZ, PT ;  /* 0x000000ff1400720c */ /* 0x000fda0003f05270 */
[----:B-1----:R-:W-:Y:S05]  /*0050*/  @P0 BRA `(.L_x_2) ;  /* 0x00000000001c0947 */ /* 0x002fea0003800000 */
[----:B------:R-:W0:Y:S02]  /*0060*/  S2R R0, SR_TID.X ;  /* 0x0000000000007919 */ /* 0x000e240000002100 */
[----:B0-----:R-:W-:-:S13]  /*0070*/  ISETP.NE.AND P0, PT, R0, RZ, PT ;  /* 0x000000ff0000720c */ /* 0x001fda0003f05270 */
[----:B------:R-:W-:Y:S05]  /*0080*/  @P0 EXIT ;  /* 0x000000000000094d */ /* 0x000fea0003800000 */
[----:B------:R-:W0:Y:S08]  /*0090*/  LDC R5, c[0x0][0x398] ;  /* 0x0000e600ff057b82 */ /* 0x000e300000000800 */
[----:B------:R-:W0:Y:S02]  /*00a0*/  LDC.64 R2, c[0x0][0x388] ;  /* 0x0000e200ff027b82 */ /* 0x000e240000000a00 */
[----:B0-----:R-:W-:Y:S01]  /*00b0*/  STG.E desc[UR6][R2.64], R5 ;  /* 0x0000000502007986 */ /* 0x001fe2000c101906 */
[----:B------:R-:W-:Y:S05]  /*00c0*/  EXIT ;  /* 0x000000000000794d */ /* 0x000fea0003800000 */
.L_x_2:
[----:B------:R-:W0:Y:S01]  /*00d0*/  LDCU UR4, c[0x0][0x380] ;  /* 0x00007000ff0477ac */ /* 0x000e220008000800 */
[----:B------:R-:W-:Y:S01]  /*00e0*/  BSSY.RECONVERGENT B0, `(.L_x_3) ;  /* 0x00003ca000007945 */ /* 0x000fe20003800200 */
[----:B0-----:R-:W-:-:S09]  /*00f0*/  ULOP3.LUT UP0, URZ, UR4, 0xf, URZ, 0xc0, !UPT ;  /* 0x0000000f04ff7892 */ /* 0x001fd2000f80c0ff */
[----:B------:R-:W-:Y:S05]  /*0100*/  BRA.U UP0, `(.L_x_4) ;  /* 0x0000001d00607547 */ /* 0x000fea000b800000 */
[----:B------:R-:W-:-:S13]  /*0110*/  ISETP.GT.AND P0, PT, R20, 0xfff, PT ;  /* 0x00000fff1400780c */ /* 0x000fda0003f04270 */
[----:B------:R-:W-:Y:S05]  /*0120*/  @P0 BRA `(.L_x_5) ;  /* 0x0000000c00a80947 */ /* 0x000fea0003800000 */
[----:B------:R-:W0:Y:S01]  /*0130*/  S2R R9, SR_TID.X ;  /* 0x0000000000097919 */ /* 0x000e220000002100 */
[----:B------:R-:W-:Y:S01]  /*0140*/  BSSY.RECONVERGENT B1, `(.L_x_6) ;  /* 0x0000009000017945 */ /* 0x000fe20003800200 */
[----:B------:R-:W-:Y:S01]  /*0150*/  HFMA2 R0, -RZ, RZ, 0, 0 ;  /* 0x00000000ff007431 */ /* 0x000fe200000001ff */
[----:B0-----:R-:W-:Y:S02]  /*0160*/  ISETP.GE.AND P0, PT, R9, R20, PT ;  /* 0x000000140900720c */ /* 0x001fe40003f06270 */
[----:B------:R-:W-:-:S11]  /*0170*/  MOV R11, R9 ;  /* 0x00000009000b7202 */ /* 0x000fd60000000f00 */
[----:B------:R-:W-:Y:S05]  /*0180*/  @P0 BRA `(.L_x_7) ;  /* 0x0000000000100947 */ /* 0x000fea0003800000 */
[----:B------:R-:W0:Y:S02]  /*0190*/  LDC.64 R2, c[0x0][0x380] ;  /* 0x0000e000ff027b82 */ /* 0x000e240000000a00 */
[----:B0-----:R-:W-:-:S05]  /*01a0*/  IMAD.WIDE.U32 R2, R9, 0x4, R2 ;  /* 0x0000000409027825 */ /* 0x001fca00078e0002 */
[----:B------:R0:W5:Y:S01]  /*01b0*/  LDG.E.CONSTANT R0, desc[UR6][R2.64] ;  /* 0x0000000602007981 */ /* 0x000162000c1e9900 */
[----:B------:R-:W-:-:S07]  /*01c0*/  IADD3 R11, PT, PT, R9, 0x100, RZ ;  /* 0x00000100090b7810 */ /* 0x000fce0007ffe0ff */
.L_x_7:
[----:B------:R-:W-:Y:S05]  /*01d0*/  BSYNC.RECONVERGENT B1 ;  /* 0x0000000000017941 */ /* 0x000fea0003800200 */
.L_x_6:
[----:B------:R-:W-:Y:S01]  /*01e0*/  ISETP.GE.AND P0, PT, R11, R20, PT ;  /* 0x000000140b00720c */ /* 0x000fe20003f06270 */
[----:B------:R-:W-:-:S12]  /*01f0*/  BSSY.RECONVERGENT B1, `(.L_x_8) ;  /* 0x0000074000017945 */ /* 0x000fd80003800200 */
[----:B------:R-:W-:Y:S05]  /*0200*/  @P0 BRA `(.L_x_9) ;  /* 0x0000000400c80947 */ /* 0x000fea0003800000 */
[----:B0-----:R-:W-:Y:S01]  /*0210*/  LOP3.LUT R3, RZ, R11, RZ, 0x33, !PT ;  /* 0x0000000bff037212 */ /* 0x001fe200078e33ff */
[----:B------:R-:W-:Y:S03]  /*0220*/  BSSY.RECONVERGENT B2, `(.L_x_10) ;  /* 0x0000015000027945 */ /* 0x000fe60003800200 */
[----:B------:R-:W-:-:S04]  /*0230*/  IADD3 R4, PT, PT, R3, R20, RZ ;  /* 0x0000001403047210 */ /* 0x000fc80007ffe0ff */
[C---:B------:R-:W-:Y:S02]  /*0240*/  LOP3.LUT R2, R4.reuse, 0x300, RZ, 0xc0, !PT ;  /* 0x0000030004027812 */ /* 0x040fe400078ec0ff */
[----:B------:R-:W-:Y:S02]  /*0250*/  ISETP.GE.U32.AND P1, PT, R4, 0x300, PT ;  /* 0x000003000400780c */ /* 0x000fe40003f26070 */
[----:B------:R-:W-:-:S13]  /*0260*/  ISETP.NE.AND P0, PT, R2, 0x300, PT ;  /* 0x000003000200780c */ /* 0x000fda0003f05270 */
[----:B------:R-:W-:Y:S05]  /*0270*/  @!P0 BRA `(.L_x_11) ;  /* 0x00000000003c8947 */ /* 0x000fea0003800000 */
[----:B------:R-:W0:Y:S01]  /*0280*/  LDC.64 R2, c[0x0][0x380] ;  /* 0x0000e000ff027b82 */ /* 0x000e220000000a00 */
[----:B------:R-:W-:-:S04]  /*0290*/  LEA.HI R4, R4, 0x1, RZ, 0x18 ;  /* 0x0000000104047811 */ /* 0x000fc800078fc0ff */
[----:B------:R-:W-:-:S04]  /*02a0*/  LOP3.LUT R4, R4, 0x3, RZ, 0xc0, !PT ;  /* 0x0000000304047812 */ /* 0x000fc800078ec0ff */
[----:B------:R-:W-:Y:S01]  /*02b0*/  IADD3 R4, PT, PT, -R4, RZ, RZ ;  /* 0x000000ff04047210 */ /* 0x000fe20007ffe1ff */
[----:B0-----:R-:W-:-:S05]  /*02c0*/  IMAD.WIDE.U32 R2, R11, 0x4, R2 ;  /* 0x000000040b027825 */ /* 0x001fca00078e0002 */
[----:B------:R-:W-:-:S07]  /*02d0*/  MOV R5, R3 ;  /* 0x0000000300057202 */ /* 0x000fce0000000f00 */
.L_x_12:
[----:B------:R-:W-:-:S06]  /*02e0*/  MOV R3, R5 ;  /* 0x0000000500037202 */ /* 0x000fcc0000000f00 */
[----:B------:R0:W2:Y:S01]  /*02f0*/  LDG.E.CONSTANT R3, desc[UR6][R2.64] ;  /* 0x0000000602037981 */ /* 0x0000a2000c1e9900 */
[----:B------:R-:W-:Y:S01]  /*0300*/  IADD3 R4, PT, PT, R4, 0x1, RZ ;  /* 0x0000000104047810 */ /* 0x000fe20007ffe0ff */
[----:B------:R-:W-:-:S03]  /*0310*/  VIADD R11, R11, 0x100 ;  /* 0x000001000b0b7836 */ /* 0x000fc60000000000 */
[----:B------:R-:W-:Y:S02]  /*0320*/  ISETP.NE.AND P0, PT, R4, RZ, PT ;  /* 0x000000ff0400720c */ /* 0x000fe40003f05270 */
[----:B0-----:R-:W-:-:S04]  /*0330*/  IADD3 R2, P2, PT, R2, 0x400, RZ ;  /* 0x0000040002027810 */ /* 0x001fc80007f5e0ff */
[----:B------:R-:W-:Y:S01]  /*0340*/  IADD3.X R5, PT, PT, RZ, R5, RZ, P2, !PT ;  /* 0x00000005ff057210 */ /* 0x000fe200017fe4ff */
[----:B--2--5:R-:W-:-:S06]  /*0350*/  FADD R0, R3, R0 ;  /* 0x0000000003007221 */ /* 0x024fcc0000000000 */
[----:B------:R-:W-:Y:S05]  /*0360*/  @P0 BRA `(.L_x_12) ;  /* 0xfffffffc00dc0947 */ /* 0x000fea000383ffff */
.L_x_11:
[----:B------:R-:W-:Y:S05]  /*0370*/  BSYNC.RECONVERGENT B2 ;  /* 0x0000000000027941 */ /* 0x000fea0003800200 */
.L_x_10:
[----:B------:R-:W-:Y:S05]  /*0380*/  @!P1 BRA `(.L_x_9) ;  /* 0x0000000400689947 */ /* 0x000fea0003800000 */
[----:B------:R-:W-:Y:S01]  /*0390*/  IADD3 R2, PT, PT, -R11, R20, RZ ;  /* 0x000000140b027210 */ /* 0x000fe20007ffe1ff */
[----:B------:R-:W-:Y:S01]  /*03a0*/  BSSY.RECONVERGENT B2, `(.L_x_13) ;  /* 0x0000031000027945 */ /* 0x000fe20003800200 */
[----:B------:R-:W-:Y:S02]  /*03b0*/  PLOP3.LUT P0, PT, PT, PT, PT, 0x80, 0x8 ;  /* 0x000000000008781c */ /* 0x000fe40003f0f070 */
[----:B------:R-:W-:-:S13]  /*03c0*/  ISETP.GT.AND P1, PT, R2, 0xc00, PT ;  /* 0x00000c000200780c */ /* 0x000fda0003f24270 */
[----:B------:R-:W-:Y:S05]  /*03d0*/  @!P1 BRA `(.L_x_14) ;  /* 0x0000000000b49947 */ /* 0x000fea0003800000 */
[----:B------:R-:W-:Y:S02]  /*03e0*/  PLOP3.LUT P0, PT, PT, PT, PT, 0x8, 0x80 ;  /* 0x000000000080781c */ /* 0x000fe40003f0e170 */
[----:B------:R-:W-:-:S11]  /*03f0*/  IADD3 R8, PT, PT, R20, -0xc00, RZ ;  /* 0xfffff40014087810 */ /* 0x000fd60007ffe0ff */
.L_x_15:
[----:B------:R-:W0:Y:S01]  /*0400*/  LDC.64 R6, c[0x0][0x380] ;  /* 0x0000e000ff067b82 */ /* 0x000e220000000a00 */
[C---:B------:R-:W-:Y:S01]  /*0410*/  IADD3 R5, PT, PT, R11.reuse, 0x400, RZ ;  /* 0x000004000b057810 */ /* 0x040fe20007ffe0ff */
[----:B0-----:R-:W-:-:S05]  /*0420*/  IMAD.WIDE R24, R11, 0x4, R6 ;  /* 0x000000040b187825 */ /* 0x001fca00078e0206 */
[----:B------:R-:W2:Y:S04]  /*0430*/  LDG.E.CONSTANT R13, desc[UR6][R24.64] ;  /* 0x00000006180d7981 */ /* 0x000ea8000c1e9900 */
[----:B------:R-:W3:Y:S01]  /*0440*/  LDG.E.CONSTANT R10, desc[UR6][R24.64+0x400] ;  /* 0x00040006180a7981 */ /* 0x000ee2000c1e9900 */
[----:B------:R-:W-:-:S03]  /*0450*/  IMAD.WIDE R4, R5, 0x4, R6 ;  /* 0x0000000405047825 */ /* 0x000fc600078e0206 */
[----:B------:R-:W4:Y:S04]  /*0460*/  LDG.E.CONSTANT R12, desc[UR6][R24.64+0x800] ;  /* 0x00080006180c7981 */ /* 0x000f28000c1e9900 */
[----:B------:R-:W4:Y:S04]  /*0470*/  LDG.E.CONSTANT R17, desc[UR6][R24.64+0xc00] ;  /* 0x000c000618117981 */ /* 0x000f28000c1e9900 */
[----:B------:R-:W4:Y:S01]  /*0480*/  LDG.E.CONSTANT R16, desc[UR6][R4.64] ;  /* 0x0000000604107981 */ /* 0x000f22000c1e9900 */
[----:B------:R-:W-:-:S03]  /*0490*/  IADD3 R3, PT, PT, R11, 0x800, RZ ;  /* 0x000008000b037810 */ /* 0x000fc60007ffe0ff */
[----:B------:R-:W4:Y:S04]  /*04a0*/  LDG.E.CONSTANT R15, desc[UR6][R4.64+0x400] ;  /* 0x00040006040f7981 */ /* 0x000f28000c1e9900 */
[----:B------:R-:W4:Y:S01]  /*04b0*/  LDG.E.CONSTANT R14, desc[UR6][R4.64+0x800] ;  /* 0x00080006040e7981 */ /* 0x000f22000c1e9900 */
[----:B------:R-:W-:-:S03]  /*04c0*/  IMAD.WIDE R2, R3, 0x4, R6 ;  /* 0x0000000403027825 */ /* 0x000fc600078e0206 */
[----:B------:R-:W4:Y:S04]  /*04d0*/  LDG.E.CONSTANT R22, desc[UR6][R4.64+0xc00] ;  /* 0x000c000604167981 */ /* 0x000f28000c1e9900 */
[----:B------:R-:W4:Y:S01]  /*04e0*/  LDG.E.CONSTANT R21, desc[UR6][R2.64] ;  /* 0x0000000602157981 */ /* 0x000f22000c1e9900 */
[----:B------:R-:W-:-:S03]  /*04f0*/  IADD3 R23, PT, PT, R11, 0xc00, RZ ;  /* 0x00000c000b177810 */ /* 0x000fc60007ffe0ff */
[----:B------:R-:W4:Y:S04]  /*0500*/  LDG.E.CONSTANT R19, desc[UR6][R2.64+0x400] ;  /* 0x0004000602137981 */ /* 0x000f28000c1e9900 */
[----:B------:R-:W4:Y:S01]  /*0510*/  LDG.E.CONSTANT R18, desc[UR6][R2.64+0x800] ;  /* 0x0008000602127981 */ /* 0x000f22000c1e9900 */
[----:B------:R-:W-:-:S03]  /*0520*/  IMAD.WIDE R6, R23, 0x4, R6 ;  /* 0x0000000417067825 */ /* 0x000fc600078e0206 */
[----:B------:R-:W4:Y:S04]  /*0530*/  LDG.E.CONSTANT R26, desc[UR6][R2.64+0xc00] ;  /* 0x000c0006021a7981 */ /* 0x000f28000c1e9900 */
[----:B------:R-:W4:Y:S04]  /*0540*/  LDG.E.CONSTANT R25, desc[UR6][R6.64] ;  /* 0x0000000606197981 */ /* 0x000f28000c1e9900 */
[----:B------:R-:W4:Y:S04]  /*0550*/  LDG.E.CONSTANT R23, desc[UR6][R6.64+0x400] ;  /* 0x0004000606177981 */ /* 0x000f28000c1e9900 */
[----:B------:R-:W4:Y:S04]  /*0560*/  LDG.E.CONSTANT R24, desc[UR6][R6.64+0x800] ;  /* 0x0008000606187981 */ /* 0x000f28000c1e9900 */
[----:B------:R-:W4:Y:S01]  /*0570*/  LDG.E.CONSTANT R27, desc[UR6][R6.64+0xc00] ;  /* 0x000c0006061b7981 */ /* 0x000f22000c1e9900 */
[----:B------:R-:W-:-:S04]  /*0580*/  IADD3 R11, PT, PT, R11, 0x1000, RZ ;  /* 0x000010000b0b7810 */ /* 0x000fc80007ffe0ff */
[----:B------:R-:W-:Y:S01]  /*0590*/  ISETP.GE.AND P1, PT, R11, R8, PT ;  /* 0x000000080b00720c */ /* 0x000fe20003f26270 */
[----:B--2--5:R-:W-:-:S04]  /*05a0*/  FADD R13, R13, R0 ;  /* 0x000000000d0d7221 */ /* 0x024fc80000000000 */
[----:B---3--:R-:W-:-:S04]  /*05b0*/  FADD R13, R13, R10 ;  /* 0x0000000a0d0d7221 */ /* 0x008fc80000000000 */
[----:B----4-:R-:W-:-:S04]  /*05c0*/  FADD R12, R13, R12 ;  /* 0x0000000c0d0c7221 */ /* 0x010fc80000000000 */
[----:B------:R-:W-:-:S04]  /*05d0*/  FADD R17, R12, R17 ;  /* 0x000000110c117221 */ /* 0x000fc80000000000 */
        /* <DEDUP_REMOVED lines=11> */
[----:B------:R-:W-:Y:S01]  /*0690*/  FADD R0, R24, R27 ;  /* 0x0000001b18007221 */ /* 0x000fe20000000000 */
[----:B------:R-:W-:Y:S06]  /*06a0*/  @!P1 BRA `(.L_x_15) ;  /* 0xfffffffc00549947 */ /* 0x000fec000383ffff */
.L_x_14:
[----:B------:R-:W-:Y:S05]  /*06b0*/  BSYNC.RECONVERGENT B2 ;  /* 0x0000000000027941 */ /* 0x000fea0003800200 */
.L_x_13:
[----:B------:R-:W-:Y:S01]  /*06c0*/  IADD3 R2, PT, PT, -R11, R20, RZ ;  /* 0x000000140b027210 */ /* 0x000fe20007ffe1ff */
[----:B------:R-:W-:Y:S03]  /*06d0*/  BSSY.RECONVERGENT B2, `(.L_x_16) ;  /* 0x0000019000027945 */ /* 0x000fe60003800200 */
[----:B------:R-:W-:-:S13]  /*06e0*/  ISETP.GT.AND P1, PT, R2, 0x400, PT ;  /* 0x000004000200780c */ /* 0x000fda0003f24270 */
[----:B------:R-:W-:Y:S05]  /*06f0*/  @!P1 BRA `(.L_x_17) ;  /* 0x0000000000589947 */ /* 0x000fea0003800000 */
[----:B------:R-:W0:Y:S01]  /*0700*/  LDC.64 R4, c[0x0][0x380] ;  /* 0x0000e000ff047b82 */ /* 0x000e220000000a00 */
[C---:B------:R-:W-:Y:S02]  /*0710*/  VIADD R15, R11.reuse, 0x400 ;  /* 0x000004000b0f7836 */ /* 0x040fe40000000000 */
[----:B0-----:R-:W-:-:S05]  /*0720*/  IMAD.WIDE R2, R11, 0x4, R4 ;  /* 0x000000040b027825 */ /* 0x001fca00078e0204 */
[----:B------:R-:W2:Y:S04]  /*0730*/  LDG.E.CONSTANT R7, desc[UR6][R2.64] ;  /* 0x0000000602077981 */ /* 0x000ea8000c1e9900 */
[----:B------:R-:W3:Y:S01]  /*0740*/  LDG.E.CONSTANT R6, desc[UR6][R2.64+0x400] ;  /* 0x0004000602067981 */ /* 0x000ee2000c1e9900 */
[----:B------:R-:W-:-:S03]  /*0750*/  IMAD.WIDE R4, R15, 0x4, R4 ;  /* 0x000000040f047825 */ /* 0x000fc600078e0204 */
[----:B------:R-:W4:Y:S04]  /*0760*/  LDG.E.CONSTANT R13, desc[UR6][R2.64+0x800] ;  /* 0x00080006020d7981 */ /* 0x000f28000c1e9900 */
[----:B------:R-:W4:Y:S04]  /*0770*/  LDG.E.CONSTANT R15, desc[UR6][R2.64+0xc00] ;  /* 0x000c0006020f7981 */ /* 0x000f28000c1e9900 */
[----:B------:R-:W4:Y:S04]  /*0780*/  LDG.E.CONSTANT R17, desc[UR6][R4.64] ;  /* 0x0000000604117981 */ /* 0x000f28000c1e9900 */
[----:B------:R-:W4:Y:S04]  /*0790*/  LDG.E.CONSTANT R19, desc[UR6][R4.64+0x400] ;  /* 0x0004000604137981 */ /* 0x000f28000c1e9900 */
[----:B------:R-:W4:Y:S04]  /*07a0*/  LDG.E.CONSTANT R21, desc[UR6][R4.64+0x800] ;  /* 0x0008000604157981 */ /* 0x000f28000c1e9900 */
[----:B------:R-:W4:Y:S01]  /*07b0*/  LDG.E.CONSTANT R23, desc[UR6][R4.64+0xc00] ;  /* 0x000c000604177981 */ /* 0x000f22000c1e9900 */
[----:B------:R-:W-:-:S02]  /*07c0*/  PLOP3.LUT P0, PT, PT, PT, PT, 0x8, 0x80 ;  /* 0x000000000080781c */ /* 0x000fc40003f0e170 */
[----:B------:R-:W-:Y:S01]  /*07d0*/  IADD3 R11, PT, PT, R11, 0x800, RZ ;  /* 0x000008000b0b7810 */ /* 0x000fe20007ffe0ff */
[----:B--2--5:R-:W-:-:S04]  /*07e0*/  FADD R7, R0, R7 ;  /* 0x0000000700077221 */ /* 0x024fc80000000000 */
[----:B---3--:R-:W-:-:S04]  /*07f0*/  FADD R6, R7, R6 ;  /* 0x0000000607067221 */ /* 0x008fc80000000000 */
[----:B----4-:R-:W-:-:S04]  /*0800*/  FADD R6, R6, R13 ;  /* 0x0000000d06067221 */ /* 0x010fc80000000000 */
[----:B------:R-:W-:-:S04]  /*0810*/  FADD R6, R6, R15 ;  /* 0x0000000f06067221 */ /* 0x000fc80000000000 */
[----:B------:R-:W-:-:S04]  /*0820*/  FADD R6, R6, R17 ;  /* 0x0000001106067221 */ /* 0x000fc80000000000 */
[----:B------:R-:W-:-:S04]  /*0830*/  FADD R6, R6, R19 ;  /* 0x0000001306067221 */ /* 0x000fc80000000000 */
[----:B------:R-:W-:-:S04]  /*0840*/  FADD R6, R6, R21 ;  /* 0x0000001506067221 */ /* 0x000fc80000000000 */
[----:B------:R-:W-:-:S07]  /*0850*/  FADD R0, R6, R23 ;  /* 0x0000001706007221 */ /* 0x000fce0000000000 */
.L_x_17:
[----:B------:R-:W-:Y:S05]  /*0860*/  BSYNC.RECONVERGENT B2 ;  /* 0x0000000000027941 */ /* 0x000fea0003800200 */
.L_x_16:
[----:B------:R-:W-:-:S13]  /*0870*/  ISETP.LT.OR P0, PT, R11, R20, P0 ;  /* 0x000000140b00720c */ /* 0x000fda0000701670 */
[----:B------:R-:W-:Y:S05]  /*0880*/  @!P0 BRA `(.L_x_9) ;  /* 0x0000000000288947 */ /* 0x000fea0003800000 */
[----:B------:R-:W0:Y:S02]  /*0890*/  LDC.64 R2, c[0x0][0x380] ;  /* 0x0000e000ff027b82 */ /* 0x000e240000000a00 */
[----:B0-----:R-:W-:-:S05]  /*08a0*/  IMAD.WIDE R2, R11, 0x4, R2 ;  /* 0x000000040b027825 */ /* 0x001fca00078e0202 */
[----:B------:R-:W2:Y:S04]  /*08b0*/  LDG.E.CONSTANT R5, desc[UR6][R2.64] ;  /* 0x0000000602057981 */ /* 0x000ea8000c1e9900 */
[----:B------:R-:W3:Y:S04]  /*08c0*/  LDG.E.CONSTANT R4, desc[UR6][R2.64+0x400] ;  /* 0x0004000602047981 */ /* 0x000ee8000c1e9900 */
[----:B------:R-:W4:Y:S04]  /*08d0*/  LDG.E.CONSTANT R7, desc[UR6][R2.64+0x800] ;  /* 0x0008000602077981 */ /* 0x000f28000c1e9900 */
[----:B------:R-:W4:Y:S01]  /*08e0*/  LDG.E.CONSTANT R11, desc[UR6][R2.64+0xc00] ;  /* 0x000c0006020b7981 */ /* 0x000f22000c1e9900 */
[----:B--2--5:R-:W-:-:S04]  /*08f0*/  FADD R5, R0, R5 ;  /* 0x0000000500057221 */ /* 0x024fc80000000000 */
[----:B---3--:R-:W-:-:S04]  /*0900*/  FADD R4, R5, R4 ;  /* 0x0000000405047221 */ /* 0x008fc80000000000 */
[----:B----4-:R-:W-:-:S04]  /*0910*/  FADD R4, R4, R7 ;  /* 0x0000000704047221 */ /* 0x010fc80000000000 */
[----:B------:R-:W-:-:S07]  /*0920*/  FADD R0, R4, R11 ;  /* 0x0000000b04007221 */ /* 0x000fce0000000000 */
.L_x_9:
[----:B------:R-:W-:Y:S05]  /*0930*/  BSYNC.RECONVERGENT B1 ;  /* 0x0000000000017941 */ /* 0x000fea0003800200 */
.L_x_8:
[----:B------:R-:W-:Y:S02]  /*0940*/  ISETP.GE.AND P0, PT, R20, 0x100, PT ;  /* 0x000001001400780c */ /* 0x000fe40003f06270 */
[----:B-----5:R-:W-:-:S11]  /*0950*/  MOV R7, R0 ;  /* 0x0000000000077202 */ /* 0x020fd60000000f00 */
[----:B------:R-:W-:Y:S05]  /*0960*/  @!P0 BRA `(.L_x_18) ;  /* 0x0000000000ac8947 */ /* 0x000fea0003800000 */
[----:B------:R-:W1:Y:S01]  /*0970*/  S2R R6, SR_LANEID ;  /* 0x0000000000067919 */ /* 0x000e620000000000 */
[----:B------:R-:W2:Y:S02]  /*0980*/  SHFL.DOWN PT, R0, R7, 0x1, 0x1f ;  /* 0x08201f0007007f89 */ /* 0x000ea400000e0000 */
[----:B--2---:R-:W-:Y:S01]  /*0990*/  FADD R0, R0, R7 ;  /* 0x0000000700007221 */ /* 0x004fe20000000000 */
[C---:B-1----:R-:W-:Y:S02]  /*09a0*/  ISETP.GT.AND P0, PT, R6.reuse, 0x1e, PT ;  /* 0x0000001e0600780c */ /* 0x042fe40003f04270 */
[C---:B------:R-:W-:Y:S02]  /*09b0*/  ISETP.NE.AND P1, PT, R6.reuse, RZ, PT ;  /* 0x000000ff0600720c */ /* 0x040fe40003f25270 */
[----:B------:R-:W-:Y:S02]  /*09c0*/  FSEL R0, R7, R0, P0 ;  /* 0x0000000007007208 */ /* 0x000fe40000000000 */
[----:B------:R-:W-:-:S03]  /*09d0*/  ISETP.GT.AND P0, PT, R6, 0x1d, PT ;  /* 0x0000001d0600780c */ /* 0x000fc60003f04270 */
[----:B0-----:R-:W0:Y:S06]  /*09e0*/  SHFL.DOWN PT, R3, R0, 0x2, 0x1f ;  /* 0x08401f0000037f89 */ /* 0x001e2c00000e0000 */
[----:B------:R-:W1:Y:S01]  /*09f0*/  @!P1 S2R R5, SR_CgaCtaId ;  /* 0x0000000000059919 */ /* 0x000e620000008800 */
[----:B------:R-:W-:Y:S02]  /*0a00*/  @!P1 MOV R4, 0x400 ;  /* 0x0000040000049802 */ /* 0x000fe40000000f00 */
[----:B------:R-:W-:-:S04]  /*0a10*/  @!P1 SHF.R.U32.HI R2, RZ, 0x3, R9 ;  /* 0x00000003ff029819 */ /* 0x000fc80000011609 */
[----:B------:R-:W-:Y:S01]  /*0a20*/  @!P1 LOP3.LUT R2, R2, 0x7c, RZ, 0xc0, !PT ;  /* 0x0000007c02029812 */ /* 0x000fe200078ec0ff */
[----:B0-----:R-:W-:Y:S01]  /*0a30*/  @!P0 FADD R0, R0, R3 ;  /* 0x0000000300008221 */ /* 0x001fe20000000000 */
[----:B------:R-:W-:-:S04]  /*0a40*/  ISETP.GT.AND P0, PT, R6, 0x1b, PT ;  /* 0x0000001b0600780c */ /* 0x000fc80003f04270 */
[----:B------:R-:W0:Y:S01]  /*0a50*/  SHFL.DOWN PT, R3, R0, 0x4, 0x1f ;  /* 0x08801f0000037f89 */ /* 0x000e2200000e0000 */
[----:B-1----:R-:W-:-:S04]  /*0a60*/  @!P1 LEA R5, R5, R4, 0x18 ;  /* 0x0000000405059211 */ /* 0x002fc800078ec0ff */
[----:B------:R-:W-:-:S04]  /*0a70*/  @!P1 IADD3 R2, PT, PT, R2, R5, RZ ;  /* 0x0000000502029210 */ /* 0x000fc80007ffe0ff */
[----:B0-----:R-:W-:Y:S01]  /*0a80*/  @!P0 FADD R0, R0, R3 ;  /* 0x0000000300008221 */ /* 0x001fe20000000000 */
[----:B------:R-:W-:-:S04]  /*0a90*/  ISETP.GT.AND P0, PT, R6, 0x17, PT ;  /* 0x000000170600780c */ /* 0x000fc80003f04270 */
[----:B------:R-:W0:Y:S09]  /*0aa0*/  SHFL.DOWN PT, R3, R0, 0x8, 0x1f ;  /* 0x09001f0000037f89 */ /* 0x000e3200000e0000 */
[----:B0-----:R-:W-:Y:S01]  /*0ab0*/  @!P0 FADD R0, R0, R3 ;  /* 0x0000000300008221 */ /* 0x001fe20000000000 */
[----:B------:R-:W-:-:S04]  /*0ac0*/  ISETP.NE.AND P0, PT, R9, RZ, PT ;  /* 0x000000ff0900720c */ /* 0x000fc80003f05270 */
[----:B------:R-:W0:Y:S02]  /*0ad0*/  SHFL.DOWN PT, R3, R0, 0x10, 0x1f ;  /* 0x0a001f0000037f89 */ /* 0x000e2400000e0000 */
[----:B0-----:R-:W-:-:S05]  /*0ae0*/  FADD R3, R0, R3 ;  /* 0x0000000300037221 */ /* 0x001fca0000000000 */
[----:B------:R0:W-:Y:S01]  /*0af0*/  @!P1 STS [R2+0x8], R3 ;  /* 0x0000080302009388 */ /* 0x0001e20000000800 */
[----:B------:R-:W-:Y:S01]  /*0b00*/  BAR.SYNC.DEFER_BLOCKING 0x0 ;  /* 0x0000000000007b1d */ /* 0x000fe20000010000 */
[----:B------:R-:W-:-:S04]  /*0b10*/  ISETP.GT.AND P1, PT, R6, 0xf, PT ;  /* 0x0000000f0600780c */ /* 0x000fc80003f24270 */
[----:B------:R-:W-:Y:S01]  /*0b20*/  FSEL R0, R0, R3, P1 ;  /* 0x0000000300007208 */ /* 0x000fe20000800000 */
[----:B------:R-:W-:Y:S08]  /*0b30*/  @P0 BRA `(.L_x_19) ;  /* 0x0000003000900947 */ /* 0x000ff00003800000 */
[----:B------:R-:W1:Y:S01]  /*0b40*/  S2UR UR5, SR_CgaCtaId ;  /* 0x00000000000579c3 */ /* 0x000e620000008800 */
[----:B------:R-:W-:Y:S02]  /*0b50*/  UMOV UR4, 0x400 ;  /* 0x0000040000047882 */ /* 0x000fe40000000000 */
[----:B-1----:R-:W-:-:S09]  /*0b60*/  ULEA UR4, UR5, UR4, 0x18 ;  /* 0x0000000405047291 */ /* 0x002fd2000f8ec0ff */
[----:B0-----:R-:W0:Y:S04]  /*0b70*/  LDS R3, [UR4+0xc] ;  /* 0x00000c04ff037984 */ /* 0x001e280008000800 */
[----:B------:R-:W1:Y:S04]  /*0b80*/  LDS.128 R4, [UR4+0x10] ;  /* 0x00001004ff047984 */ /* 0x000e680008000c00 */
[----:B------:R-:W2:Y:S01]  /*0b90*/  LDS.64 R8, [UR4+0x20] ;  /* 0x00002004ff087984 */ /* 0x000ea20008000a00 */
[----:B0-----:R-:W-:-:S04]  /*0ba0*/  FADD R3, R0, R3 ;  /* 0x0000000300037221 */ /* 0x001fc80000000000 */
[----:B-1----:R-:W-:-:S04]  /*0bb0*/  FADD R4, R3, R4 ;  /* 0x0000000403047221 */ /* 0x002fc80000000000 */
[----:B------:R-:W-:-:S04]  /*0bc0*/  FADD R5, R4, R5 ;  /* 0x0000000504057221 */ /* 0x000fc80000000000 */
[----:B------:R-:W-:-:S04]  /*0bd0*/  FADD R6, R5, R6 ;  /* 0x0000000605067221 */ /* 0x000fc80000000000 */
[----:B------:R-:W-:-:S04]  /*0be0*/  FADD R7, R6, R7 ;  /* 0x0000000706077221 */ /* 0x000fc80000000000 */
[----:B--2---:R-:W-:-:S04]  /*0bf0*/  FADD R8, R7, R8 ;  /* 0x0000000807087221 */ /* 0x004fc80000000000 */
[----:B------:R-:W-:Y:S01]  /*0c00*/  FADD R0, R8, R9 ;  /* 0x0000000908007221 */ /* 0x000fe20000000000 */
[----:B------:R-:W-:Y:S06]  /*0c10*/  BRA `(.L_x_19) ;  /* 0x0000003000587947 */ /* 0x000fec0003800000 */
.L_x_18:
[----:B------:R-:W1:Y:S01]  /*0c20*/  S2R R4, SR_LANEID ;  /* 0x0000000000047919 */ /* 0x000e620000000000 */
[----:B------:R-:W-:-:S04]  /*0c30*/  LOP3.LUT R0, R9, 0x3e0, RZ, 0xc0, !PT ;  /* 0x000003e009007812 */ /* 0x000fc800078ec0ff */
[----:B0-----:R-:W-:Y:S02]  /*0c40*/  IADD3 R3, PT, PT, R0, 0x20, RZ ;  /* 0x0000002000037810 */ /* 0x001fe40007ffe0ff */
[----:B------:R-:W-:Y:S02]  /*0c50*/  LOP3.LUT R5, RZ, R0, RZ, 0x33, !PT ;  /* 0x00000000ff057212 */ /* 0x000fe400078e33ff */
[-C--:B------:R-:W-:Y:S02]  /*0c60*/  ISETP.GT.AND P0, PT, R3, R20.reuse, PT ;  /* 0x000000140300720c */ /* 0x080fe40003f04270 */
[----:B------:R-:W-:-:S04]  /*0c70*/  IADD3 R5, PT, PT, R5, R20, RZ ;  /* 0x0000001405057210 */ /* 0x000fc80007ffe0ff */
[----:B------:R-:W-:-:S05]  /*0c80*/  SEL R5, R5, 0x1f, P0 ;  /* 0x0000001f05057807 */ /* 0x000fca0000000000 */
[----:B------:R-:W0:Y:S01]  /*0c90*/  SHFL.DOWN PT, R0, R7, 0x1, R5 ;  /* 0x0820000007007989 */ /* 0x000e2200000e0005 */
[C---:B-1----:R-:W-:Y:S02]  /*0ca0*/  ISETP.GE.AND P0, PT, R4.reuse, R5, PT ;  /* 0x000000050400720c */ /* 0x042fe40003f06270 */
[C---:B------:R-:W-:Y:S02]  /*0cb0*/  IADD3 R2, PT, PT, R4.reuse, 0x2, RZ ;  /* 0x0000000204027810 */ /* 0x040fe40007ffe0ff */
[----:B------:R-:W-:-:S09]  /*0cc0*/  ISETP.NE.AND P1, PT, R4, RZ, PT ;  /* 0x000000ff0400720c */ /* 0x000fd20003f25270 */
[----:B0-----:R-:W-:Y:S01]  /*0cd0*/  @!P0 FADD R7, R0, R7 ;  /* 0x0000000700078221 */ /* 0x001fe20000000000 */
[-C--:B------:R-:W-:Y:S02]  /*0ce0*/  ISETP.GT.AND P0, PT, R2, R5.reuse, PT ;  /* 0x000000050200720c */ /* 0x080fe40003f04270 */
[----:B------:R-:W-:Y:S01]  /*0cf0*/  IADD3 R2, PT, PT, R4, 0x4, RZ ;  /* 0x0000000404027810 */ /* 0x000fe20007ffe0ff */
[----:B------:R-:W0:Y:S01]  /*0d00*/  @!P1 S2R R6, SR_CgaCtaId ;  /* 0x0000000000069919 */ /* 0x000e220000008800 */
[----:B------:R-:W-:Y:S01]  /*0d10*/  @!P1 MOV R3, 0x400 ;  /* 0x0000040000039802 */ /* 0x000fe20000000f00 */
[----:B------:R-:W1:Y:S08]  /*0d20*/  SHFL.DOWN PT, R0, R7, 0x2, R5 ;  /* 0x0840000007007989 */ /* 0x000e7000000e0005 */
[----:B-1----:R-:W-:Y:S01]  /*0d30*/  @!P0 FADD R7, R7, R0 ;  /* 0x0000000007078221 */ /* 0x002fe20000000000 */
[----:B------:R-:W-:-:S02]  /*0d40*/  ISETP.GT.AND P0, PT, R2, R5, PT ;  /* 0x000000050200720c */ /* 0x000fc40003f04270 */
[----:B------:R-:W-:Y:S02]  /*0d50*/  IADD3 R2, PT, PT, R4, 0x8, RZ ;  /* 0x0000000804027810 */ /* 0x000fe40007ffe0ff */
[----:B------:R-:W1:Y:S01]  /*0d60*/  SHFL.DOWN PT, R0, R7, 0x4, R5 ;  /* 0x0880000007007989 */ /* 0x000e6200000e0005 */
[----:B0-----:R-:W-:-:S08]  /*0d70*/  @!P1 LEA R3, R6, R3, 0x18 ;  /* 0x0000000306039211 */ /* 0x001fd000078ec0ff */
[----:B-1----:R-:W-:Y:S01]  /*0d80*/  @!P0 FADD R7, R7, R0 ;  /* 0x0000000007078221 */ /* 0x002fe20000000000 */
[----:B------:R-:W-:Y:S01]  /*0d90*/  ISETP.GT.AND P0, PT, R2, R5, PT ;  /* 0x000000050200720c */ /* 0x000fe20003f04270 */
[----:B------:R-:W-:-:S03]  /*0da0*/  VIADD R2, R4, 0x10 ;  /* 0x0000001004027836 */ /* 0x000fc60000000000 */
[----:B------:R-:W0:Y:S09]  /*0db0*/  SHFL.DOWN PT, R0, R7, 0x8, R5 ;  /* 0x0900000007007989 */ /* 0x000e3200000e0005 */
[----:B0-----:R-:W-:Y:S01]  /*0dc0*/  @!P0 FADD R7, R7, R0 ;  /* 0x0000000007078221 */ /* 0x001fe20000000000 */
[----:B------:R-:W-:-:S02]  /*0dd0*/  ISETP.GT.AND P0, PT, R2, R5, PT ;  /* 0x000000050200720c */ /* 0x000fc40003f04270 */
[----:B------:R-:W-:Y:S02]  /*0de0*/  @!P1 SHF.R.U32.HI R2, RZ, 0x3, R9 ;  /* 0x00000003ff029819 */ /* 0x000fe40000011609 */
[----:B------:R-:W0:Y:S02]  /*0df0*/  SHFL.DOWN PT, R0, R7, 0x10, R5 ;  /* 0x0a00000007007989 */ /* 0x000e2400000e0005 */
[----:B------:R-:W-:-:S04]  /*0e00*/  @!P1 LOP3.LUT R2, R2, 0x7c, RZ, 0xc0, !PT ;  /* 0x0000007c02029812 */ /* 0x000fc800078ec0ff */
[----:B------:R-:W-:-:S03]  /*0e10*/  @!P1 IADD3 R3, PT, PT, R2, R3, RZ ;  /* 0x0000000302039210 */ /* 0x000fc60007ffe0ff */
[----:B0-----:R-:W-:Y:S01]  /*0e20*/  @!P0 FADD R7, R7, R0 ;  /* 0x0000000007078221 */ /* 0x001fe20000000000 */
[----:B------:R-:W-:-:S04]  /*0e30*/  ISETP.NE.AND P0, PT, R9, RZ, PT ;  /* 0x000000ff0900720c */ /* 0x000fc80003f05270 */
[----:B------:R-:W-:-:S05]  /*0e40*/  MOV R0, R7 ;  /* 0x0000000700007202 */ /* 0x000fca0000000f00 */
[----:B------:R4:W-:Y:S01]  /*0e50*/  @!P1 STS [R3+0x8], R0 ;  /* 0x0000080003009388 */ /* 0x0009e20000000800 */
[----:B------:R-:W-:Y:S06]  /*0e60*/  BAR.SYNC.DEFER_BLOCKING 0x0 ;  /* 0x0000000000007b1d */ /* 0x000fec0000010000 */
[----:B------:R-:W-:Y:S05]  /*0e70*/  @P0 BRA `(.L_x_19) ;  /* 0x0000002c00c00947 */ /* 0x000fea0003800000 */
[----:B------:R-:W0:Y:S01]  /*0e80*/  S2UR UR5, SR_CgaCtaId ;  /* 0x00000000000579c3 */ /* 0x000e220000008800 */
[----:B------:R-:W-:Y:S01]  /*0e90*/  UMOV UR4, 0x400 ;  /* 0x0000040000047882 */ /* 0x000fe20000000000 */
[C---:B------:R-:W-:Y:S02]  /*0ea0*/  ISETP.GT.AND P2, PT, R20.reuse, 0x20, PT ;  /* 0x000000201400780c */ /* 0x040fe40003f44270 */
[C---:B------:R-:W-:Y:S02]  /*0eb0*/  ISETP.GT.AND P4, PT, R20.reuse, 0x40, PT ;  /* 0x000000401400780c */ /* 0x040fe40003f84270 */
[C---:B------:R-:W-:Y:S02]  /*0ec0*/  ISETP.GT.AND P3, PT, R20.reuse, 0x60, PT ;  /* 0x000000601400780c */ /* 0x040fe40003f64270 */
[----:B------:R-:W-:Y:S01]  /*0ed0*/  ISETP.GT.AND P1, PT, R20, 0x80, PT ;  /* 0x000000801400780c */ /* 0x000fe20003f24270 */
[----:B0-----:R-:W-:-:S09]  /*0ee0*/  ULEA UR4, UR5, UR4, 0x18 ;  /* 0x0000000405047291 */ /* 0x001fd2000f8ec0ff */
[----:B----4-:R-:W0:Y:S04]  /*0ef0*/  LDS R3, [UR4+0xc] ;  /* 0x00000c04ff037984 */ /* 0x010e280008000800 */
[----:B------:R-:W1:Y:S04]  /*0f00*/  LDS.128 R4, [UR4+0x10] ;  /* 0x00001004ff047984 */ /* 0x000e680008000c00 */
[----:B------:R-:W2:Y:S01]  /*0f10*/  LDS.64 R8, [UR4+0x20] ;  /* 0x00002004ff087984 */ /* 0x000ea20008000a00 */
[----:B0-----:R-:W-:Y:S01]  /*0f20*/  @P2 FADD R0, R0, R3 ;  /* 0x0000000300002221 */ /* 0x001fe20000000000 */
[----:B------:R-:W-:-:S03]  /*0f30*/  ISETP.GT.AND P2, PT, R20, 0xa0, PT ;  /* 0x000000a01400780c */ /* 0x000fc60003f44270 */
[----:B-1----:R-:W-:Y:S01]  /*0f40*/  @P4 FADD R0, R0, R4 ;  /* 0x0000000400004221 */ /* 0x002fe20000000000 */
[----:B------:R-:W-:-:S03]  /*0f50*/  ISETP.GT.AND P4, PT, R20, 0xc0, PT ;  /* 0x000000c01400780c */ /* 0x000fc60003f84270 */
[----:B------:R-:W-:Y:S01]  /*0f60*/  @P3 FADD R0, R0, R5 ;  /* 0x0000000500003221 */ /* 0x000fe20000000000 */
[----:B------:R-:W-:-:S03]  /*0f70*/  ISETP.GT.AND P3, PT, R20, 0xe0, PT ;  /* 0x000000e01400780c */ /* 0x000fc60003f64270 */
[----:B------:R-:W-:-:S04]  /*0f80*/  @P1 FADD R0, R0, R6 ;  /* 0x0000000600001221 */ /* 0x000fc80000000000 */
[----:B------:R-:W-:-:S04]  /*0f90*/  @P2 FADD R0, R0, R7 ;  /* 0x0000000700002221 */ /* 0x000fc80000000000 */
[----:B--2---:R-:W-:-:S04]  /*0fa0*/  @P4 FADD R0, R0, R8 ;  /* 0x0000000800004221 */ /* 0x004fc80000000000 */
[----:B------:R-:W-:Y:S01]  /*0fb0*/  @P3 FADD R0, R0, R9 ;  /* 0x0000000900003221 */ /* 0x000fe20000000000 */
[----:B------:R-:W-:Y:S06]  /*0fc0*/  BRA `(.L_x_19) ;  /* 0x0000002c006c7947 */ /* 0x000fec0003800000 */
.L_x_5:
[----:B------:R-:W0:Y:S01]  /*0fd0*/  S2R R0, SR_TID.X ;  /* 0x0000000000007919 */ /* 0x000e220000002100 */
[----:B------:R-:W1:Y:S01]  /*0fe0*/  LDC.64 R2, c[0x0][0x380] ;  /* 0x0000e000ff027b82 */ /* 0x000e620000000a00 */
[----:B0-----:R-:W-:-:S05]  /*0ff0*/  SHF.L.U32 R5, R0, 0x2, RZ ;  /* 0x0000000200057819 */ /* 0x001fca00000006ff */
[----:B-1----:R-:W-:-:S05]  /*1000*/  IMAD.WIDE.U32 R2, R5, 0x4, R2 ;  /* 0x0000000405027825 */ /* 0x002fca00078e0002 */
[----:B------:R-:W2:Y:S04]  /*1010*/  LDG.E.128.CONSTANT R4, desc[UR6][R2.64] ;  /* 0x0000000602047981 */ /* 0x000ea8000c1e9d00 */
[----:B------:R-:W3:Y:S04]  /*1020*/  LDG.E.128.CONSTANT R8, desc[UR6][R2.64+0x1000] ;  /* 0x0010000602087981 */ /* 0x000ee8000c1e9d00 */
[----:B------:R-:W4:Y:S04]  /*1030*/  LDG.E.128.CONSTANT R12, desc[UR6][R2.64+0x2000] ;  /* 0x00200006020c7981 */ /* 0x000f28000c1e9d00 */
[----:B------:R-:W5:Y:S01]  /*1040*/  LDG.E.128.CONSTANT R16, desc[UR6][R2.64+0x3000] ;  /* 0x0030000602107981 */ /* 0x000f62000c1e9d00 */
[----:B------:R-:W-:Y:S01]  /*1050*/  ISETP.GE.U32.AND P0, PT, R20, 0x2000, PT ;  /* 0x000020001400780c */ /* 0x000fe20003f06070 */
[----:B------:R-:W-:-:S02]  /*1060*/  HFMA2 R23, -RZ, RZ, 0, 0.00048828125 ;  /* 0x00001000ff177431 */ /* 0x000fc400000001ff */
[----:B--2---:R-:W-:Y:S01]  /*1070*/  FADD R4, R4, R5 ;  /* 0x0000000504047221 */ /* 0x004fe20000000000 */
[----:B------:R-:W-:Y:S01]  /*1080*/  FADD R7, R6, R7 ;  /* 0x0000000706077221 */ /* 0x000fe20000000000 */
[----:B---3--:R-:W-:Y:S01]  /*1090*/  FADD R8, R8, R9 ;  /* 0x0000000908087221 */ /* 0x008fe20000000000 */
[----:B------:R-:W-:Y:S02]  /*10a0*/  FADD R11, R10, R11 ;  /* 0x0000000b0a0b7221 */ /* 0x000fe40000000000 */
[----:B------:R-:W-:Y:S01]  /*10b0*/  FADD R4, R4, R7 ;  /* 0x0000000704047221 */ /* 0x000fe20000000000 */
[----:B----4-:R-:W-:Y:S01]  /*10c0*/  FADD R12, R12, R13 ;  /* 0x0000000d0c0c7221 */ /* 0x010fe20000000000 */
[----:B------:R-:W-:Y:S01]  /*10d0*/  FADD R15, R14, R15 ;  /* 0x0000000f0e0f7221 */ /* 0x000fe20000000000 */
[----:B------:R-:W-:Y:S01]  /*10e0*/  FADD R11, R8, R11 ;  /* 0x0000000b080b7221 */ /* 0x000fe20000000000 */
[----:B-----5:R-:W-:Y:S01]  /*10f0*/  FADD R16, R16, R17 ;  /* 0x0000001110107221 */ /* 0x020fe20000000000 */
[----:B------:R-:W-:Y:S01]  /*1100*/  FADD R19, R18, R19 ;  /* 0x0000001312137221 */ /* 0x000fe20000000000 */
[----:B------:R-:W-:Y:S01]  /*1110*/  FADD R12, R12, R15 ;  /* 0x0000000f0c0c7221 */ /* 0x000fe20000000000 */
[----:B------:R-:W-:-:S02]  /*1120*/  FADD R4, R4, R11 ;  /* 0x0000000b04047221 */ /* 0x000fc40000000000 */
[----:B------:R-:W-:-:S04]  /*1130*/  FADD R19, R16, R19 ;  /* 0x0000001310137221 */ /* 0x000fc80000000000 */
[----:B------:R-:W-:-:S04]  /*1140*/  FADD R19, R12, R19 ;  /* 0x000000130c137221 */ /* 0x000fc80000000000 */
[----:B------:R-:W-:Y:S01]  /*1150*/  FADD R21, R4, R19 ;  /* 0x0000001304157221 */ /* 0x000fe20000000000 */
[----:B------:R-:W-:Y:S06]  /*1160*/  @!P0 BRA `(.L_x_20) ;  /* 0x00000000007c8947 */ /* 0x000fec0003800000 */
[----:B------:R-:W0:Y:S01]  /*1170*/  LDC R24, c[0x0][0x390] ;  /* 0x0000e400ff187b82 */ /* 0x000e220000000800 */
[----:B------:R-:W-:Y:S02]  /*1180*/  IADD3 R22, PT, PT, R20, -0x1000, RZ ;  /* 0xfffff00014167810 */ /* 0x000fe40007ffe0ff */
[----:B------:R-:W-:-:S07]  /*1190*/  MOV R23, 0x1000 ;  /* 0x0000100000177802 */ /* 0x000fce0000000f00 */
.L_x_22:
[----:B------:R-:W-:-:S05]  /*11a0*/  IMAD.WIDE R26, R23, 0x4, R2 ;  /* 0x00000004171a7825 */ /* 0x000fca00078e0202 */
[----:B------:R-:W2:Y:S04]  /*11b0*/  LDG.E.128.CONSTANT R16, desc[UR6][R26.64+0x2000] ;  /* 0x002000061a107981 */ /* 0x000ea8000c1e9d00 */
[----:B------:R-:W3:Y:S04]  /*11c0*/  LDG.E.128.CONSTANT R4, desc[UR6][R26.64+0x3000] ;  /* 0x003000061a047981 */ /* 0x000ee8000c1e9d00 */
[----:B------:R-:W4:Y:S04]  /*11d0*/  LDG.E.128.CONSTANT R8, desc[UR6][R26.64] ;  /* 0x000000061a087981 */ /* 0x000f28000c1e9d00 */
[----:B------:R-:W5:Y:S01]  /*11e0*/  LDG.E.128.CONSTANT R12, desc[UR6][R26.64+0x1000] ;  /* 0x001000061a0c7981 */ /* 0x000f62000c1e9d00 */
[----:B0-----:R-:W-:Y:S01]  /*11f0*/  MOV R20, R24 ;  /* 0x0000001800147202 */ /* 0x001fe20000000f00 */
[----:B--2---:R-:W-:Y:S01]  /*1200*/  FADD R17, R17, R18 ;  /* 0x0000001211117221 */ /* 0x004fe20000000000 */
[----:B---3--:R-:W-:-:S02]  /*1210*/  FADD R18, R19, R4 ;  /* 0x0000000413127221 */ /* 0x008fc40000000000 */
[----:B------:R-:W-:Y:S01]  /*1220*/  IADD3 R4, PT, PT, -R23, R20, RZ ;  /* 0x0000001417047210 */ /* 0x000fe20007ffe1ff */
[----:B------:R-:W-:Y:S01]  /*1230*/  FADD R5, R5, R6 ;  /* 0x0000000605057221 */ /* 0x000fe20000000000 */
[----:B----4-:R-:W-:Y:S01]  /*1240*/  FADD R9, R9, R10 ;  /* 0x0000000a09097221 */ /* 0x010fe20000000000 */
[----:B------:R-:W-:Y:S01]  /*1250*/  FADD R8, R8, R21 ;  /* 0x0000001508087221 */ /* 0x000fe20000000000 */
[----:B------:R-:W-:Y:S01]  /*1260*/  ISETP.GE.AND P0, PT, R4, 0x1000, PT ;  /* 0x000010000400780c */ /* 0x000fe20003f06270 */
[----:B-----5:R-:W-:Y:S01]  /*1270*/  FADD R13, R13, R14 ;  /* 0x0000000e0d0d7221 */ /* 0x020fe20000000000 */
[----:B------:R-:W-:Y:S01]  /*1280*/  FADD R10, R11, R12 ;  /* 0x0000000c0b0a7221 */ /* 0x000fe20000000000 */
[----:B------:R-:W-:Y:S01]  /*1290*/  FADD R14, R15, R16 ;  /* 0x000000100f0e7221 */ /* 0x000fe20000000000 */
[----:B------:R-:W-:Y:S01]  /*12a0*/  FADD R8, R8, R9 ;  /* 0x0000000908087221 */ /* 0x000fe20000000000 */
[----:B------:R-:W-:Y:S01]  /*12b0*/  FADD R5, R18, R5 ;  /* 0x0000000512057221 */ /* 0x000fe20000000000 */
[----:B------:R-:W-:Y:S01]  /*12c0*/  FADD R13, R10, R13 ;  /* 0x0000000d0a0d7221 */ /* 0x000fe20000000000 */
[----:B------:R-:W-:-:S03]  /*12d0*/  FADD R14, R14, R17 ;  /* 0x000000110e0e7221 */ /* 0x000fc60000000000 */
[----:B------:R-:W-:Y:S01]  /*12e0*/  FADD R8, R8, R13 ;  /* 0x0000000d08087221 */ /* 0x000fe20000000000 */
[----:B------:R-:W-:-:S04]  /*12f0*/  FADD R5, R14, R5 ;  /* 0x000000050e057221 */ /* 0x000fc80000000000 */
[----:B------:R-:W-:-:S04]  /*1300*/  FADD R5, R8, R5 ;  /* 0x0000000508057221 */ /* 0x000fc80000000000 */
[----:B------:R-:W-:Y:S01]  /*1310*/  FADD R21, R7, R5 ;  /* 0x0000000507157221 */ /* 0x000fe20000000000 */
[----:B------:R-:W-:Y:S06]  /*1320*/  @!P0 BRA `(.L_x_21) ;  /* 0x0000000800308947 */ /* 0x000fec0003800000 */
[----:B------:R-:W-:-:S04]  /*1330*/  IADD3 R23, PT, PT, R23, 0x1000, RZ ;  /* 0x0000100017177810 */ /* 0x000fc80007ffe0ff */
[----:B------:R-:W-:-:S13]  /*1340*/  ISETP.GT.AND P0, PT, R23, R22, PT ;  /* 0x000000161700720c */ /* 0x000fda0003f04270 */
[----:B------:R-:W-:Y:S05]  /*1350*/  @!P0 BRA `(.L_x_22) ;  /* 0xfffffffc00908947 */ /* 0x000fea000383ffff */
.L_x_20:
[----:B------:R-:W-:-:S13]  /*1360*/  ISETP.GE.AND P0, PT, R23, R20, PT ;  /* 0x000000141700720c */ /* 0x000fda0003f06270 */
[----:B------:R-:W-:Y:S05]  /*1370*/  @P0 BRA `(.L_x_21) ;  /* 0x00000008001c0947 */ /* 0x000fea0003800000 */
[----:B------:R-:W-:Y:S01]  /*1380*/  IMAD.IADD R9, R20, 0x1, -R23 ;  /* 0x0000000114097824 */ /* 0x000fe200078e0a17 */
[----:B------:R-:W-:Y:S04]  /*1390*/  BSSY.RECONVERGENT B1, `(.L_x_21) ;  /* 0x0000085000017945 */ /* 0x000fe80003800200 */
[----:B------:R-:W-:-:S13]  /*13a0*/  ISETP.GE.AND P0, PT, R0, R9, PT ;  /* 0x000000090000720c */ /* 0x000fda0003f06270 */
[----:B------:R-:W-:Y:S05]  /*13b0*/  @P0 BRA `(.L_x_23) ;  /* 0x0000000800080947 */ /* 0x000fea0003800000 */
[-C--:B------:R-:W-:Y:S01]  /*13c0*/  LOP3.LUT R2, RZ, R0.reuse, RZ, 0x33, !PT ;  /* 0x00000000ff027212 */ /* 0x080fe200078e33ff */
[----:B------:R-:W-:Y:S01]  /*13d0*/  BSSY.RECONVERGENT B2, `(.L_x_24) ;  /* 0x0000015000027945 */ /* 0x000fe20003800200 */
[----:B------:R-:W-:Y:S02]  /*13e0*/  MOV R8, R0 ;  /* 0x0000000000087202 */ /* 0x000fe40000000f00 */
[----:B------:R-:W-:-:S04]  /*13f0*/  IADD3 R2, PT, PT, -R23, R20, R2 ;  /* 0x0000001417027210 */ /* 0x000fc80007ffe102 */
[C---:B------:R-:W-:Y:S02]  /*1400*/  LOP3.LUT R3, R2.reuse, 0x300, RZ, 0xc0, !PT ;  /* 0x0000030002037812 */ /* 0x040fe400078ec0ff */
[----:B------:R-:W-:Y:S02]  /*1410*/  ISETP.GE.U32.AND P1, PT, R2, 0x300, PT ;  /* 0x000003000200780c */ /* 0x000fe40003f26070 */
[----:B------:R-:W-:-:S13]  /*1420*/  ISETP.NE.AND P0, PT, R3, 0x300, PT ;  /* 0x000003000300780c */ /* 0x000fda0003f05270 */
[----:B------:R-:W-:Y:S05]  /*1430*/  @!P0 BRA `(.L_x_25) ;  /* 0x0000000000388947 */ /* 0x000fea0003800000 */
[----:B------:R-:W0:Y:S01]  /*1440*/  LDC.64 R4, c[0x0][0x380] ;  /* 0x0000e000ff047b82 */ /* 0x000e220000000a00 */
[----:B------:R-:W-:Y:S02]  /*1450*/  LEA.HI R2, R2, 0x1, RZ, 0x18 ;  /* 0x0000000102027811 */ /* 0x000fe400078fc0ff */
[----:B------:R-:W-:Y:S02]  /*1460*/  IADD3 R7, PT, PT, R0, R23, RZ ;  /* 0x0000001700077210 */ /* 0x000fe40007ffe0ff */
[----:B------:R-:W-:Y:S02]  /*1470*/  LOP3.LUT R2, R2, 0x3, RZ, 0xc0, !PT ;  /* 0x0000000302027812 */ /* 0x000fe400078ec0ff */
[----:B------:R-:W-:Y:S02]  /*1480*/  MOV R8, R0 ;  /* 0x0000000000087202 */ /* 0x000fe40000000f00 */
[----:B------:R-:W-:-:S07]  /*1490*/  IADD3 R6, PT, PT, -R2, RZ, RZ ;  /* 0x000000ff02067210 */ /* 0x000fce0007ffe1ff */
.L_x_26:
[----:B0-----:R-:W-:-:S06]  /*14a0*/  IMAD.WIDE.U32 R2, R7, 0x4, R4 ;  /* 0x0000000407027825 */ /* 0x001fcc00078e0004 */
[----:B------:R-:W2:Y:S01]  /*14b0*/  LDG.E.CONSTANT R2, desc[UR6][R2.64] ;  /* 0x0000000602027981 */ /* 0x000ea2000c1e9900 */
[----:B------:R-:W-:Y:S02]  /*14c0*/  IADD3 R6, PT, PT, R6, 0x1, RZ ;  /* 0x0000000106067810 */ /* 0x000fe40007ffe0ff */
[----:B------:R-:W-:Y:S02]  /*14d0*/  IADD3 R8, PT, PT, R8, 0x100, RZ ;  /* 0x0000010008087810 */ /* 0x000fe40007ffe0ff */
[----:B------:R-:W-:Y:S02]  /*14e0*/  ISETP.NE.AND P0, PT, R6, RZ, PT ;  /* 0x000000ff0600720c */ /* 0x000fe40003f05270 */
[----:B------:R-:W-:Y:S01]  /*14f0*/  IADD3 R7, PT, PT, R7, 0x100, RZ ;  /* 0x0000010007077810 */ /* 0x000fe20007ffe0ff */
[----:B--2---:R-:W-:-:S10]  /*1500*/  FADD R21, R2, R21 ;  /* 0x0000001502157221 */ /* 0x004fd40000000000 */
[----:B------:R-:W-:Y:S05]  /*1510*/  @P0 BRA `(.L_x_26) ;  /* 0xfffffffc00e00947 */ /* 0x000fea000383ffff */
.L_x_25:
[----:B------:R-:W-:Y:S05]  /*1520*/  BSYNC.RECONVERGENT B2 ;  /* 0x0000000000027941 */ /* 0x000fea0003800200 */
.L_x_24:
[----:B------:R-:W-:Y:S05]  /*1530*/  @!P1 BRA `(.L_x_23) ;  /* 0x0000000400a89947 */ /* 0x000fea0003800000 */
[----:B------:R-:W0:Y:S01]  /*1540*/  LDCU.64 UR4, c[0x0][0x380] ;  /* 0x00007000ff0477ac */ /* 0x000e220008000a00 */
[----:B------:R-:W-:Y:S01]  /*1550*/  IADD3 R5, PT, PT, R9, -R8, RZ ;  /* 0x8000000809057210 */ /* 0x000fe20007ffe0ff */
[----:B------:R-:W-:Y:S01]  /*1560*/  BSSY.RECONVERGENT B2, `(.L_x_27) ;  /* 0x000003b000027945 */ /* 0x000fe20003800200 */
[CC--:B------:R-:W-:Y:S02]  /*1570*/  IADD3 R3, P0, PT, R8.reuse, R23.reuse, RZ ;  /* 0x0000001708037210 */ /* 0x0c0fe40007f1e0ff */
[----:B------:R-:W-:Y:S02]  /*1580*/  ISETP.GT.AND P1, PT, R5, 0xc00, PT ;  /* 0x00000c000500780c */ /* 0x000fe40003f24270 */
[----:B------:R-:W-:Y:S02]  /*1590*/  IADD3.X R4, PT, PT, RZ, RZ, RZ, P0, !PT ;  /* 0x000000ffff047210 */ /* 0x000fe400007fe4ff */
[----:B------:R-:W-:Y:S02]  /*15a0*/  IADD3 R11, PT, PT, R8, R23, RZ ;  /* 0x00000017080b7210 */ /* 0x000fe40007ffe0ff */
[----:B0-----:R-:W-:-:S04]  /*15b0*/  LEA R2, P0, R3, UR4, 0x2 ;  /* 0x0000000403027c11 */ /* 0x001fc8000f8010ff */
[----:B------:R-:W-:Y:S02]  /*15c0*/  LEA.HI.X R3, R3, UR5, R4, 0x2, P0 ;  /* 0x0000000503037c11 */ /* 0x000fe400080f1404 */
[----:B------:R-:W-:-:S05]  /*15d0*/  IADD3 R2, P0, PT, R2, 0x800, RZ ;  /* 0x0000080002027810 */ /* 0x000fca0007f1e0ff */
[----:B------:R-:W-:Y:S01]  /*15e0*/  IMAD.X R3, RZ, RZ, R3, P0 ;  /* 0x000000ffff037224 */ /* 0x000fe200000e0603 */
[----:B------:R-:W-:Y:S01]  /*15f0*/  PLOP3.LUT P0, PT, PT, PT, PT, 0x80, 0x8 ;  /* 0x000000000008781c */ /* 0x000fe20003f0f070 */
[----:B------:R-:W-:-:S12]  /*1600*/  @!P1 BRA `(.L_x_28) ;  /* 0x0000000000c09947 */ /* 0x000fd80003800000 */
[----:B------:R-:W-:Y:S02]  /*1610*/  PLOP3.LUT P0, PT, PT, PT, PT, 0x8, 0x80 ;  /* 0x000000000080781c */ /* 0x000fe40003f0e170 */
[----:B------:R-:W-:-:S11]  /*1620*/  IADD3 R13, PT, PT, R9, -0xc00, RZ ;  /* 0xfffff400090d7810 */ /* 0x000fd60007ffe0ff */
.L_x_29:
[----:B------:R-:W0:Y:S01]  /*1630*/  LDC.64 R4, c[0x0][0x380] ;  /* 0x0000e000ff047b82 */ /* 0x000e220000000a00 */
[----:B------:R-:W2:Y:S01]  /*1640*/  LDG.E.CONSTANT R10, desc[UR6][R2.64+-0x400] ;  /* 0xfffc0006020a7981 */ /* 0x000ea2000c1e9900 */
[----:B------:R-:W-:-:S03]  /*1650*/  IADD3 R25, PT, PT, R11, 0x400, RZ ;  /* 0x000004000b197810 */ /* 0x000fc60007ffe0ff */
[----:B------:R-:W3:Y:S04]  /*1660*/  LDG.E.CONSTANT R19, desc[UR6][R2.64] ;  /* 0x0000000602137981 */ /* 0x000ee8000c1e9900 */
[----:B------:R-:W4:Y:S01]  /*1670*/  LDG.E.CONSTANT R18, desc[UR6][R2.64+0x400] ;  /* 0x0004000602127981 */ /* 0x000f22000c1e9900 */
[----:B------:R-:W-:-:S03]  /*1680*/  IADD3 R7, PT, PT, R11, 0x800, RZ ;  /* 0x000008000b077810 */ /* 0x000fc60007ffe0ff */
[----:B------:R-:W5:Y:S04]  /*1690*/  LDG.E.CONSTANT R16, desc[UR6][R2.64+0xc00] ;  /* 0x000c000602107981 */ /* 0x000f68000c1e9900 */
[----:B------:R-:W5:Y:S04]  /*16a0*/  LDG.E.CONSTANT R15, desc[UR6][R2.64+0x1000] ;  /* 0x00100006020f7981 */ /* 0x000f68000c1e9900 */
[----:B------:R-:W5:Y:S01]  /*16b0*/  LDG.E.CONSTANT R14, desc[UR6][R2.64+0x1400] ;  /* 0x00140006020e7981 */ /* 0x000f62000c1e9900 */
[----:B0-----:R-:W-:-:S03]  /*16c0*/  IMAD.WIDE.U32 R22, R11, 0x4, R4 ;  /* 0x000000040b167825 */ /* 0x001fc600078e0004 */
[----:B------:R-:W5:Y:S04]  /*16d0*/  LDG.E.CONSTANT R20, desc[UR6][R2.64+0x2000] ;  /* 0x0020000602147981 */ /* 0x000f68000c1e9900 */
[----:B------:R0:W2:Y:S01]  /*16e0*/  LDG.E.CONSTANT R12, desc[UR6][R22.64] ;  /* 0x00000006160c7981 */ /* 0x0000a2000c1e9900 */
[----:B------:R-:W-:-:S03]  /*16f0*/  IMAD.WIDE.U32 R24, R25, 0x4, R4 ;  /* 0x0000000419187825 */ /* 0x000fc600078e0004 */
[----:B------:R-:W5:Y:S04]  /*1700*/  LDG.E.CONSTANT R26, desc[UR6][R2.64+0x3000] ;  /* 0x00300006021a7981 */ /* 0x000f68000c1e9900 */
[----:B------:R-:W5:Y:S01]  /*1710*/  LDG.E.CONSTANT R17, desc[UR6][R24.64] ;  /* 0x0000000618117981 */ /* 0x000f62000c1e9900 */
[--C-:B------:R-:W-:Y:S01]  /*1720*/  IMAD.WIDE.U32 R6, R7, 0x4, R4.reuse ;  /* 0x0000000407067825 */ /* 0x100fe200078e0004 */
[----:B0-----:R-:W-:Y:S02]  /*1730*/  IADD3 R23, PT, PT, R11, 0xc00, RZ ;  /* 0x00000c000b177810 */ /* 0x001fe40007ffe0ff */
[----:B------:R-:W5:Y:S04]  /*1740*/  LDG.E.CONSTANT R22, desc[UR6][R2.64+0x1c00] ;  /* 0x001c000602167981 */ /* 0x000f68000c1e9900 */
[----:B------:R-:W5:Y:S01]  /*1750*/  LDG.E.CONSTANT R6, desc[UR6][R6.64] ;  /* 0x0000000606067981 */ /* 0x000f62000c1e9900 */
[----:B------:R-:W-:-:S03]  /*1760*/  IMAD.WIDE.U32 R4, R23, 0x4, R4 ;  /* 0x0000000417047825 */ /* 0x000fc600078e0004 */
[----:B------:R-:W5:Y:S04]  /*1770*/  LDG.E.CONSTANT R23, desc[UR6][R2.64+0x2400] ;  /* 0x0024000602177981 */ /* 0x000f68000c1e9900 */
[----:B------:R-:W5:Y:S04]  /*1780*/  LDG.E.CONSTANT R4, desc[UR6][R4.64] ;  /* 0x0000000604047981 */ /* 0x000f68000c1e9900 */
[----:B------:R-:W5:Y:S04]  /*1790*/  LDG.E.CONSTANT R24, desc[UR6][R2.64+0x2c00] ;  /* 0x002c000602187981 */ /* 0x000f68000c1e9900 */
[----:B------:R0:W5:Y:S01]  /*17a0*/  LDG.E.CONSTANT R25, desc[UR6][R2.64+0x3400] ;  /* 0x0034000602197981 */ /* 0x000162000c1e9900 */
[----:B------:R-:W-:-:S04]  /*17b0*/  IADD3 R8, PT, PT, R8, 0x1000, RZ ;  /* 0x0000100008087810 */ /* 0x000fc80007ffe0ff */
[----:B------:R-:W-:Y:S02]  /*17c0*/  ISETP.GE.AND P1, PT, R8, R13, PT ;  /* 0x0000000d0800720c */ /* 0x000fe40003f26270 */
[----:B0-----:R-:W-:Y:S02]  /*17d0*/  IADD3 R2, P2, PT, R2, 0x4000, RZ ;  /* 0x0000400002027810 */ /* 0x001fe40007f5e0ff */
[----:B------:R-:W-:Y:S02]  /*17e0*/  IADD3 R11, PT, PT, R11, 0x1000, RZ ;  /* 0x000010000b0b7810 */ /* 0x000fe40007ffe0ff */
[----:B------:R-:W-:Y:S01]  /*17f0*/  IADD3.X R3, PT, PT, RZ, R3, RZ, P2, !PT ;  /* 0x00000003ff037210 */ /* 0x000fe200017fe4ff */
[----:B--2---:R-:W-:-:S04]  /*1800*/  FADD R21, R12, R21 ;  /* 0x000000150c157221 */ /* 0x004fc80000000000 */
[----:B------:R-:W-:-:S04]  /*1810*/  FADD R10, R21, R10 ;  /* 0x0000000a150a7221 */ /* 0x000fc80000000000 */
[----:B---3--:R-:W-:-:S04]  /*1820*/  FADD R19, R10, R19 ;  /* 0x000000130a137221 */ /* 0x008fc80000000000 */
[----:B----4-:R-:W-:-:S04]  /*1830*/  FADD R18, R19, R18 ;  /* 0x0000001213127221 */ /* 0x010fc80000000000 */
[----:B-----5:R-:W-:-:S04]  /*1840*/  FADD R17, R18, R17 ;  /* 0x0000001112117221 */ /* 0x020fc80000000000 */
        /* <DEDUP_REMOVED lines=12> */
.L_x_28:
[----:B------:R-:W-:Y:S05]  /*1910*/  BSYNC.RECONVERGENT B2 ;  /* 0x0000000000027941 */ /* 0x000fea0003800200 */
.L_x_27:
[----:B------:R-:W-:Y:S01]  /*1920*/  IADD3 R4, PT, PT, R9, -R8, RZ ;  /* 0x8000000809047210 */ /* 0x000fe20007ffe0ff */
[----:B------:R-:W-:Y:S03]  /*1930*/  BSSY.RECONVERGENT B2, `(.L_x_30) ;  /* 0x000001e000027945 */ /* 0x000fe60003800200 */
[----:B------:R-:W-:-:S13]  /*1940*/  ISETP.GT.AND P1, PT, R4, 0x400, PT ;  /* 0x000004000400780c */ /* 0x000fda0003f24270 */
[----:B------:R-:W-:Y:S05]  /*1950*/  @!P1 BRA `(.L_x_31) ;  /* 0x00000000006c9947 */ /* 0x000fea0003800000 */
[----:B------:R-:W0:Y:S01]  /*1960*/  LDC.64 R6, c[0x0][0x380] ;  /* 0x0000e000ff067b82 */ /* 0x000e220000000a00 */
[----:B------:R-:W2:Y:S01]  /*1970*/  LDG.E.CONSTANT R10, desc[UR6][R2.64+-0x400] ;  /* 0xfffc0006020a7981 */ /* 0x000ea2000c1e9900 */
[----:B------:R-:W-:-:S03]  /*1980*/  VIADD R15, R11, 0x400 ;  /* 0x000004000b0f7836 */ /* 0x000fc60000000000 */
[----:B------:R-:W3:Y:S04]  /*1990*/  LDG.E.CONSTANT R13, desc[UR6][R2.64] ;  /* 0x00000006020d7981 */ /* 0x000ee8000c1e9900 */
[----:B------:R-:W4:Y:S04]  /*19a0*/  LDG.E.CONSTANT R17, desc[UR6][R2.64+0xc00] ;  /* 0x000c000602117981 */ /* 0x000f28000c1e9900 */
[----:B------:R-:W5:Y:S04]  /*19b0*/  LDG.E.CONSTANT R19, desc[UR6][R2.64+0x1000] ;  /* 0x0010000602137981 */ /* 0x000f68000c1e9900 */
[----:B------:R1:W5:Y:S01]  /*19c0*/  LDG.E.CONSTANT R23, desc[UR6][R2.64+0x1400] ;  /* 0x0014000602177981 */ /* 0x000362000c1e9900 */
[----:B0-----:R-:W-:-:S06]  /*19d0*/  IMAD.WIDE.U32 R4, R11, 0x4, R6 ;  /* 0x000000040b047825 */ /* 0x001fcc00078e0006 */
[----:B------:R-:W2:Y:S01]  /*19e0*/  LDG.E.CONSTANT R4, desc[UR6][R4.64] ;  /* 0x0000000604047981 */ /* 0x000ea2000c1e9900 */
[----:B------:R-:W-:-:S03]  /*19f0*/  IMAD.WIDE.U32 R6, R15, 0x4, R6 ;  /* 0x000000040f067825 */ /* 0x000fc600078e0006 */
[----:B------:R-:W4:Y:S04]  /*1a00*/  LDG.E.CONSTANT R15, desc[UR6][R2.64+0x400] ;  /* 0x00040006020f7981 */ /* 0x000f28000c1e9900 */
[----:B------:R-:W5:Y:S01]  /*1a10*/  LDG.E.CONSTANT R7, desc[UR6][R6.64] ;  /* 0x0000000606077981 */ /* 0x000f62000c1e9900 */
[----:B------:R-:W-:Y:S02]  /*1a20*/  PLOP3.LUT P0, PT, PT, PT, PT, 0x8, 0x80 ;  /* 0x000000000080781c */ /* 0x000fe40003f0e170 */
[----:B------:R-:W-:Y:S02]  /*1a30*/  IADD3 R8, PT, PT, R8, 0x800, RZ ;  /* 0x0000080008087810 */ /* 0x000fe40007ffe0ff */
[----:B------:R-:W-:Y:S01]  /*1a40*/  IADD3 R11, PT, PT, R11, 0x800, RZ ;  /* 0x000008000b0b7810 */ /* 0x000fe20007ffe0ff */
[----:B--2---:R-:W-:-:S04]  /*1a50*/  FADD R21, R21, R4 ;  /* 0x0000000415157221 */ /* 0x004fc80000000000 */
[----:B------:R-:W-:-:S04]  /*1a60*/  FADD R10, R21, R10 ;  /* 0x0000000a150a7221 */ /* 0x000fc80000000000 */
[----:B---3--:R-:W-:-:S04]  /*1a70*/  FADD R10, R10, R13 ;  /* 0x0000000d0a0a7221 */ /* 0x008fc80000000000 */
[----:B----4-:R-:W-:-:S04]  /*1a80*/  FADD R10, R10, R15 ;  /* 0x0000000f0a0a7221 */ /* 0x010fc80000000000 */
[----:B-----5:R-:W-:Y:S01]  /*1a90*/  FADD R10, R10, R7 ;  /* 0x000000070a0a7221 */ /* 0x020fe20000000000 */
[----:B------:R-:W-:-:S03]  /*1aa0*/  IADD3 R4, P1, PT, R2, 0x2000, RZ ;  /* 0x0000200002047810 */ /* 0x000fc60007f3e0ff */
[----:B------:R-:W-:Y:S01]  /*1ab0*/  FADD R10, R10, R17 ;  /* 0x000000110a0a7221 */ /* 0x000fe20000000000 */
[----:B------:R-:W-:-:S03]  /*1ac0*/  IADD3.X R5, PT, PT, RZ, R3, RZ, P1, !PT ;  /* 0x00000003ff057210 */ /* 0x000fc60000ffe4ff */
[----:B------:R-:W-:Y:S01]  /*1ad0*/  FADD R10, R10, R19 ;  /* 0x000000130a0a7221 */ /* 0x000fe20000000000 */
[----:B-1----:R-:W-:Y:S02]  /*1ae0*/  MOV R2, R4 ;  /* 0x0000000400027202 */ /* 0x002fe40000000f00 */
[----:B------:R-:W-:Y:S01]  /*1af0*/  MOV R3, R5 ;  /* 0x0000000500037202 */ /* 0x000fe20000000f00 */
[----:B------:R-:W-:-:S07]  /*1b00*/  FADD R21, R10, R23 ;  /* 0x000000170a157221 */ /* 0x000fce0000000000 */
.L_x_31:
[----:B------:R-:W-:Y:S05]  /*1b10*/  BSYNC.RECONVERGENT B2 ;  /* 0x0000000000027941 */ /* 0x000fea0003800200 */
.L_x_30:
[----:B------:R-:W-:-:S13]  /*1b20*/  ISETP.LT.OR P0, PT, R8, R9, P0 ;  /* 0x000000090800720c */ /* 0x000fda0000701670 */
[----:B------:R-:W-:Y:S05]  /*1b30*/  @!P0 BRA `(.L_x_23) ;  /* 0x0000000000288947 */ /* 0x000fea0003800000 */
[----:B------:R-:W0:Y:S01]  /*1b40*/  LDC.64 R4, c[0x0][0x380] ;  /* 0x0000e000ff047b82 */ /* 0x000e220000000a00 */
[----:B------:R-:W2:Y:S04]  /*1b50*/  LDG.E.CONSTANT R6, desc[UR6][R2.64+-0x400] ;  /* 0xfffc000602067981 */ /* 0x000ea8000c1e9900 */
[----:B------:R-:W3:Y:S04]  /*1b60*/  LDG.E.CONSTANT R7, desc[UR6][R2.64] ;  /* 0x0000000602077981 */ /* 0x000ee8000c1e9900 */
[----:B------:R-:W4:Y:S01]  /*1b70*/  LDG.E.CONSTANT R9, desc[UR6][R2.64+0x400] ;  /* 0x0004000602097981 */ /* 0x000f22000c1e9900 */
[----:B0-----:R-:W-:-:S06]  /*1b80*/  IMAD.WIDE.U32 R4, R11, 0x4, R4 ;  /* 0x000000040b047825 */ /* 0x001fcc00078e0004 */
[----:B------:R-:W5:Y:S02]  /*1b90*/  LDG.E.CONSTANT R4, desc[UR6][R4.64] ;  /* 0x0000000604047981 */ /* 0x000f64000c1e9900 */
[----:B-----5:R-:W-:-:S04]  /*1ba0*/  FADD R21, R21, R4 ;  /* 0x0000000415157221 */ /* 0x020fc80000000000 */
[----:B--2---:R-:W-:-:S04]  /*1bb0*/  FADD R6, R21, R6 ;  /* 0x0000000615067221 */ /* 0x004fc80000000000 */
[----:B---3--:R-:W-:-:S04]  /*1bc0*/  FADD R6, R6, R7 ;  /* 0x0000000706067221 */ /* 0x008fc80000000000 */
[----:B----4-:R-:W-:-:S07]  /*1bd0*/  FADD R21, R6, R9 ;  /* 0x0000000906157221 */ /* 0x010fce0000000000 */
.L_x_23:
[----:B------:R-:W-:Y:S05]  /*1be0*/  BSYNC.RECONVERGENT B1 ;  /* 0x0000000000017941 */ /* 0x000fea0003800200 */
.L_x_21:
[----:B------:R-:W0:Y:S01]  /*1bf0*/  S2R R6, SR_LANEID ;  /* 0x0000000000067919 */ /* 0x000e220000000000 */
[----:B------:R-:W1:Y:S01]  /*1c00*/  SHFL.DOWN PT, R2, R21, 0x1, 0x1f ;  /* 0x08201f0015027f89 */ /* 0x000e6200000e0000 */
[C---:B0-----:R-:W-:Y:S02]  /*1c10*/  ISETP.GT.AND P0, PT, R6.reuse, 0x1e, PT ;  /* 0x0000001e0600780c */ /* 0x041fe40003f04270 */
[----:B------:R-:W-:-:S11]  /*1c20*/  ISETP.NE.AND P1, PT, R6, RZ, PT ;  /* 0x000000ff0600720c */ /* 0x000fd60003f25270 */
[----:B-1----:R-:W-:Y:S01]  /*1c30*/  @!P0 FADD R21, R2, R21 ;  /* 0x0000001502158221 */ /* 0x002fe20000000000 */
[----:B------:R-:W-:Y:S01]  /*1c40*/  ISETP.GT.AND P0, PT, R6, 0x1d, PT ;  /* 0x0000001d0600780c */ /* 0x000fe20003f04270 */
[----:B------:R-:W0:Y:S01]  /*1c50*/  @!P1 S2R R5, SR_CgaCtaId ;  /* 0x0000000000059919 */ /* 0x000e220000008800 */
[----:B------:R-:W-:Y:S02]  /*1c60*/  @!P1 MOV R4, 0x400 ;  /* 0x0000040000049802 */ /* 0x000fe40000000f00 */
[----:B------:R-:W-:Y:S01]  /*1c70*/  @!P1 SHF.R.U32.HI R3, RZ, 0x3, R0 ;  /* 0x00000003ff039819 */ /* 0x000fe20000011600 */
[----:B------:R-:W1:Y:S03]  /*1c80*/  SHFL.DOWN PT, R2, R21, 0x2, 0x1f ;  /* 0x08401f0015027f89 */ /* 0x000e6600000e0000 */
[----:B------:R-:W-:-:S05]  /*1c90*/  @!P1 LOP3.LUT R3, R3, 0x7c, RZ, 0xc0, !PT ;  /* 0x0000007c03039812 */ /* 0x000fca00078ec0ff */
[----:B-1----:R-:W-:Y:S01]  /*1ca0*/  @!P0 FADD R21, R21, R2 ;  /* 0x0000000215158221 */ /* 0x002fe20000000000 */
[----:B------:R-:W-:Y:S02]  /*1cb0*/  ISETP.GT.AND P0, PT, R6, 0x1b, PT ;  /* 0x0000001b0600780c */ /* 0x000fe40003f04270 */
[----:B0-----:R-:W-:Y:S02]  /*1cc0*/  @!P1 LEA R4, R5, R4, 0x18 ;  /* 0x0000000405049211 */ /* 0x001fe400078ec0ff */
[----:B------:R-:W0:Y:S02]  /*1cd0*/  SHFL.DOWN PT, R2, R21, 0x4, 0x1f ;  /* 0x08801f0015027f89 */ /* 0x000e2400000e0000 */
[----:B------:R-:W-:-:S07]  /*1ce0*/  @!P1 IADD3 R3, PT, PT, R3, R4, RZ ;  /* 0x0000000403039210 */ /* 0x000fce0007ffe0ff */
        /* <DEDUP_REMOVED lines=12> */
[----:B------:R-:W0:Y:S01]  /*1db0*/  S2UR UR5, SR_CgaCtaId ;  /* 0x00000000000579c3 */ /* 0x000e220000008800 */
[----:B------:R-:W-:Y:S02]  /*1dc0*/  UMOV UR4, 0x400 ;  /* 0x0000040000047882 */ /* 0x000fe40000000000 */
[----:B0-----:R-:W-:-:S09]  /*1dd0*/  ULEA UR4, UR5, UR4, 0x18 ;  /* 0x0000000405047291 */ /* 0x001fd2000f8ec0ff */
[----:B---3--:R-:W0:Y:S04]  /*1de0*/  LDS R3, [UR4+0xc] ;  /* 0x00000c04ff037984 */ /* 0x008e280008000800 */
        /* <DEDUP_REMOVED lines=10> */
.L_x_4:
        /* <DEDUP_REMOVED lines=12> */
.L_x_34:
[----:B------:R-:W-:Y:S05]  /*1f50*/  BSYNC.RECONVERGENT B1 ;  /* 0x0000000000017941 */ /* 0x000fea0003800200 */
.L_x_33:
[----:B------:R-:W-:Y:S01]  /*1f60*/  ISETP.GE.AND P0, PT, R11, R20, PT ;  /* 0x000000140b00720c */ /* 0x000fe20003f06270 */
[----:B------:R-:W-:-:S12]  /*1f70*/  BSSY.RECONVERGENT B1, `(.L_x_35) ;  /* 0x0000074000017945 */ /* 0x000fd80003800200 */
[----:B------:R-:W-:Y:S05]  /*1f80*/  @P0 BRA `(.L_x_36) ;  /* 0x0000000400c80947 */ /* 0x000fea0003800000 */
[----:B0-----:R-:W-:Y:S01]  /*1f90*/  LOP3.LUT R3, RZ, R11, RZ, 0x33, !PT ;  /* 0x0000000bff037212 */ /* 0x001fe200078e33ff */
[----:B------:R-:W-:Y:S04]  /*1fa0*/  BSSY.RECONVERGENT B2, `(.L_x_37) ;  /* 0x0000015000027945 */ /* 0x000fe80003800200 */
[----:B------:R-:W-:-:S05]  /*1fb0*/  IMAD.IADD R4, R3, 0x1, R20 ;  /* 0x0000000103047824 */ /* 0x000fca00078e0214 */
        /* <DEDUP_REMOVED lines=10> */
.L_x_39:
[----:B------:R-:W-:-:S06]  /*2060*/  MOV R3, R5 ;  /* 0x0000000500037202 */ /* 0x000fcc0000000f00 */
[----:B------:R0:W2:Y:S01]  /*2070*/  LDG.E.CONSTANT R3, desc[UR6][R2.64] ;  /* 0x0000000602037981 */ /* 0x0000a2000c1e9900 */
[----:B------:R-:W-:Y:S02]  /*2080*/  IADD3 R4, PT, PT, R4, 0x1, RZ ;  /* 0x0000000104047810 */ /* 0x000fe40007ffe0ff */
[----:B------:R-:W-:Y:S02]  /*2090*/  IADD3 R11, PT, PT, R11, 0x100, RZ ;  /* 0x000001000b0b7810 */ /* 0x000fe40007ffe0ff */
[----:B------:R-:W-:Y:S02]  /*20a0*/  ISETP.NE.AND P0, PT, R4, RZ, PT ;  /* 0x000000ff0400720c */ /* 0x000fe40003f05270 */
[----:B0-----:R-:W-:-:S04]  /*20b0*/  IADD3 R2, P2, PT, R2, 0x400, RZ ;  /* 0x0000040002027810 */ /* 0x001fc80007f5e0ff */
[----:B------:R-:W-:Y:S01]  /*20c0*/  IADD3.X R5, PT, PT, RZ, R5, RZ, P2, !PT ;  /* 0x00000005ff057210 */ /* 0x000fe200017fe4ff */
[----:B--2--5:R-:W-:-:S06]  /*20d0*/  FADD R0, R3, R0 ;  /* 0x0000000003007221 */ /* 0x024fcc0000000000 */
[----:B------:R-:W-:Y:S05]  /*20e0*/  @P0 BRA `(.L_x_39) ;  /* 0xfffffffc00dc0947 */ /* 0x000fea000383ffff */
.L_x_38:
[----:B------:R-:W-:Y:S05]  /*20f0*/  BSYNC.RECONVERGENT B2 ;  /* 0x0000000000027941 */ /* 0x000fea0003800200 */
.L_x_37:
        /* <DEDUP_REMOVED lines=8> */
.L_x_42:
        /* <DEDUP_REMOVED lines=9> */
[----:B------:R-:W-:-:S03]  /*2210*/  VIADD R3, R11, 0x800 ;  /* 0x000008000b037836 */ /* 0x000fc60000000000 */
[----:B------:R-:W4:Y:S01]  /*2220*/  LDG.E.CONSTANT R15, desc[UR6][R4.64+0x400] ;  /* 0x00040006040f7981 */ /* 0x000f22000c1e9900 */
        /* <DEDUP_REMOVED lines=32> */
.L_x_41:
[----:B------:R-:W-:Y:S05]  /*2430*/  BSYNC.RECONVERGENT B2 ;  /* 0x0000000000027941 */ /* 0x000fea0003800200 */
.L_x_40:
[----:B------:R-:W-:Y:S01]  /*2440*/  IADD3 R2, PT, PT, -R11, R20, RZ ;  /* 0x000000140b027210 */ /* 0x000fe20007ffe1ff */
[----:B------:R-:W-:Y:S03]  /*2450*/  BSSY.RECONVERGENT B2, `(.L_x_43) ;  /* 0x0000019000027945 */ /* 0x000fe60003800200 */
[----:B------:R-:W-:-:S13]  /*2460*/  ISETP.GT.AND P1, PT, R2, 0x400, PT ;  /* 0x000004000200780c */ /* 0x000fda0003f24270 */
[----:B------:R-:W-:Y:S05]  /*2470*/  @!P1 BRA `(.L_x_44) ;  /* 0x0000000000589947 */ /* 0x000fea0003800000 */
        /* <DEDUP_REMOVED lines=22> */
.L_x_44:
[----:B------:R-:W-:Y:S05]  /*25e0*/  BSYNC.RECONVERGENT B2 ;  /* 0x0000000000027941 */ /* 0x000fea0003800200 */
.L_x_43:
        /* <DEDUP_REMOVED lines=12> */
.L_x_36:
[----:B------:R-:W-:Y:S05]  /*26b0*/  BSYNC.RECONVERGENT B1 ;  /* 0x0000000000017941 */ /* 0x000fea0003800200 */
.L_x_35:
        /* <DEDUP_REMOVED lines=35> */
[----:B--2---:R-:W0:Y:S04]  /*28f0*/  LDS R3, [UR4+0xc] ;  /* 0x00000c04ff037984 */ /* 0x004e280008000800 */
        /* <DEDUP_REMOVED lines=10> */
.L_x_45:
[----:B0-----:R-:W0:Y:S01]  /*29a0*/  S2R R2, SR_LANEID ;  /* 0x0000000000027919 */ /* 0x001e220000000000 */
[----:B------:R-:W-:-:S04]  /*29b0*/  LOP3.LUT R0, R9, 0x3e0, RZ, 0xc0, !PT ;  /* 0x000003e009007812 */ /* 0x000fc800078ec0ff */
[----:B------:R-:W-:Y:S02]  /*29c0*/  IADD3 R3, PT, PT, R0, 0x20, RZ ;  /* 0x0000002000037810 */ /* 0x000fe40007ffe0ff */
[----:B------:R-:W-:Y:S02]  /*29d0*/  LOP3.LUT R7, RZ, R0, RZ, 0x33, !PT ;  /* 0x00000000ff077212 */ /* 0x000fe400078e33ff */
[-C--:B------:R-:W-:Y:S02]  /*29e0*/  ISETP.GT.AND P0, PT, R3, R20.reuse, PT ;  /* 0x000000140300720c */ /* 0x080fe40003f04270 */
[----:B------:R-:W-:-:S04]  /*29f0*/  IADD3 R7, PT, PT, R7, R20, RZ ;  /* 0x0000001407077210 */ /* 0x000fc80007ffe0ff */
[----:B------:R-:W-:-:S05]  /*2a00*/  SEL R4, R7, 0x1f, P0 ;  /* 0x0000001f07047807 */ /* 0x000fca0000000000 */
[----:B------:R-:W1:Y:S01]  /*2a10*/  SHFL.DOWN PT, R0, R5, 0x1, R4 ;  /* 0x0820000005007989 */ /* 0x000e6200000e0004 */
[C---:B0-----:R-:W-:Y:S01]  /*2a20*/  ISETP.GE.AND P0, PT, R2.reuse, R4, PT ;  /* 0x000000040200720c */ /* 0x041fe20003f06270 */
[C---:B------:R-:W-:Y:S01]  /*2a30*/  VIADD R3, R2.reuse, 0x2 ;  /* 0x0000000202037836 */ /* 0x040fe20000000000 */
[----:B------:R-:W-:-:S11]  /*2a40*/  ISETP.NE.AND P1, PT, R2, RZ, PT ;  /* 0x000000ff0200720c */ /* 0x000fd60003f25270 */
[----:B-1----:R-:W-:Y:S01]  /*2a50*/  @!P0 FADD R5, R0, R5 ;  /* 0x0000000500058221 */ /* 0x002fe20000000000 */
[-C--:B------:R-:W-:Y:S01]  /*2a60*/  ISETP.GT.AND P0, PT, R3, R4.reuse, PT ;  /* 0x000000040300720c */ /* 0x080fe20003f04270 */
[----:B------:R-:W0:Y:S01]  /*2a70*/  @!P1 S2R R6, SR_CgaCtaId ;  /* 0x0000000000069919 */ /* 0x000e220000008800 */
[----:B------:R-:W-:Y:S02]  /*2a80*/  IADD3 R3, PT, PT, R2, 0x4, RZ ;  /* 0x0000000402037810 */ /* 0x000fe40007ffe0ff */
[----:B------:R-:W1:Y:S09]  /*2a90*/  SHFL.DOWN PT, R0, R5, 0x2, R4 ;  /* 0x0840000005007989 */ /* 0x000e7200000e0004 */
[----:B-1----:R-:W-:Y:S01]  /*2aa0*/  @!P0 FADD R5, R5, R0 ;  /* 0x0000000005058221 */ /* 0x002fe20000000000 */
[----:B------:R-:W-:-:S02]  /*2ab0*/  ISETP.GT.AND P0, PT, R3, R4, PT ;  /* 0x000000040300720c */ /* 0x000fc40003f04270 */
[----:B------:R-:W-:Y:S02]  /*2ac0*/  IADD3 R3, PT, PT, R2, 0x8, RZ ;  /* 0x0000000802037810 */ /* 0x000fe40007ffe0ff */
[----:B------:R-:W1:Y:S09]  /*2ad0*/  SHFL.DOWN PT, R0, R5, 0x4, R4 ;  /* 0x0880000005007989 */ /* 0x000e7200000e0004 */
[----:B-1----:R-:W-:Y:S01]  /*2ae0*/  @!P0 FADD R5, R5, R0 ;  /* 0x0000000005058221 */ /* 0x002fe20000000000 */
[----:B------:R-:W-:-:S02]  /*2af0*/  ISETP.GT.AND P0, PT, R3, R4, PT ;  /* 0x000000040300720c */ /* 0x000fc40003f04270 */
[----:B------:R-:W-:Y:S02]  /*2b00*/  IADD3 R3, PT, PT, R2, 0x10, RZ ;  /* 0x0000001002037810 */ /* 0x000fe40007ffe0ff */
[----:B------:R-:W1:Y:S01]  /*2b10*/  SHFL.DOWN PT, R0, R5, 0x8, R4 ;  /* 0x0900000005007989 */ /* 0x000e6200000e0004 */
[----:B------:R-:W-:-:S04]  /*2b20*/  @!P1 SHF.R.U32.HI R2, RZ, 0x3, R9 ;  /* 0x00000003ff029819 */ /* 0x000fc80000011609 */
[----:B------:R-:W-:-:S04]  /*2b30*/  @!P1 LOP3.LUT R2, R2, 0x7c, RZ, 0xc0, !PT ;  /* 0x0000007c02029812 */ /* 0x000fc800078ec0ff */
[----:B-1----:R-:W-:Y:S01]  /*2b40*/  @!P0 FADD R5, R5, R0 ;  /* 0x0000000005058221 */ /* 0x002fe20000000000 */
[----:B------:R-:W-:Y:S02]  /*2b50*/  ISETP.GT.AND P0, PT, R3, R4, PT ;  /* 0x000000040300720c */ /* 0x000fe40003f04270 */
[----:B------:R-:W-:Y:S02]  /*2b60*/  @!P1 MOV R3, 0x400 ;  /* 0x0000040000039802 */ /* 0x000fe40000000f00 */
[----:B------:R-:W1:Y:S02]  /*2b70*/  SHFL.DOWN PT, R0, R5, 0x10, R4 ;  /* 0x0a00000005007989 */ /* 0x000e6400000e0004 */
[----:B0-----:R-:W-:-:S04]  /*2b80*/  @!P1 LEA R3, R6, R3, 0x18 ;  /* 0x0000000306039211 */ /* 0x001fc800078ec0ff */
[----:B------:R-:W-:-:S03]  /*2b90*/  @!P1 IADD3 R3, PT, PT, R2, R3, RZ ;  /* 0x0000000302039210 */ /* 0x000fc60007ffe0ff */
[----:B-1----:R-:W-:Y:S01]  /*2ba0*/  @!P0 FADD R5, R5, R0 ;  /* 0x0000000005058221 */ /* 0x002fe20000000000 */
        /* <DEDUP_REMOVED lines=12> */
[----:B-1----:R-:W0:Y:S04]  /*2c70*/  LDS R3, [UR4+0xc] ;  /* 0x00000c04ff037984 */ /* 0x002e280008000800 */
        /* <DEDUP_REMOVED lines=13> */
.L_x_32:
[----:B------:R-:W0:Y:S01]  /*2d50*/  S2R R8, SR_TID.X ;  /* 0x0000000000087919 */ /* 0x000e220000002100 */
[----:B------:R-:W0:Y:S02]  /*2d60*/  LDC.64 R2, c[0x0][0x380] ;  /* 0x0000e000ff027b82 */ /* 0x000e240000000a00 */
[----:B0-----:R-:W-:-:S05]  /*2d70*/  IMAD.WIDE.U32 R2, R8, 0x4, R2 ;  /* 0x0000000408027825 */ /* 0x001fca00078e0002 */
[----:B------:R-:W2:Y:S04]  /*2d80*/  LDG.E.CONSTANT R19, desc[UR6][R2.64] ;  /* 0x0000000602137981 */ /* 0x000ea8000c1e9900 */
[----:B------:R-:W2:Y:S04]  /*2d90*/  LDG.E.CONSTANT R0, desc[UR6][R2.64+0x400] ;  /* 0x0004000602007981 */ /* 0x000ea8000c1e9900 */
[----:B------:R-:W3:Y:S04]  /*2da0*/  LDG.E.CONSTANT R4, desc[UR6][R2.64+0x800] ;  /* 0x0008000602047981 */ /* 0x000ee8000c1e9900 */
[----:B------:R-:W3:Y:S04]  /*2db0*/  LDG.E.CONSTANT R5, desc[UR6][R2.64+0xc00] ;  /* 0x000c000602057981 */ /* 0x000ee8000c1e9900 */
[----:B------:R-:W4:Y:S04]  /*2dc0*/  LDG.E.CONSTANT R6, desc[UR6][R2.64+0x1000] ;  /* 0x0010000602067981 */ /* 0x000f28000c1e9900 */
[----:B------:R-:W4:Y:S04]  /*2dd0*/  LDG.E.CONSTANT R7, desc[UR6][R2.64+0x1400] ;  /* 0x0014000602077981 */ /* 0x000f28000c1e9900 */
[----:B------:R-:W5:Y:S04]  /*2de0*/  LDG.E.CONSTANT R9, desc[UR6][R2.64+0x1800] ;  /* 0x0018000602097981 */ /* 0x000f68000c1e9900 */
        /* <DEDUP_REMOVED lines=8> */
[----:B------:R-:W5:Y:S01]  /*2e70*/  LDG.E.CONSTANT R18, desc[UR6][R2.64+0x3c00] ;  /* 0x003c000602127981 */ /* 0x000f62000c1e9900 */
[----:B------:R-:W-:Y:S01]  /*2e80*/  ISETP.GE.U32.AND P0, PT, R20, 0x2000, PT ;  /* 0x000020001400780c */ /* 0x000fe20003f06070 */
[----:B--2---:R-:W-:Y:S01]  /*2e90*/  FADD R0, R19, R0 ;  /* 0x0000000013007221 */ /* 0x004fe20000000000 */
[----:B---3--:R-:W-:-:S04]  /*2ea0*/  FADD R5, R4, R5 ;  /* 0x0000000504057221 */ /* 0x008fc80000000000 */
[----:B------:R-:W-:Y:S01]  /*2eb0*/  FADD R0, R0, R5 ;  /* 0x0000000500007221 */ /* 0x000fe20000000000 */
[----:B----4-:R-:W-:Y:S01]  /*2ec0*/  FADD R6, R6, R7 ;  /* 0x0000000706067221 */ /* 0x010fe20000000000 */
[----:B-----5:R-:W-:-:S04]  /*2ed0*/  FADD R9, R9, R10 ;  /* 0x0000000a09097221 */ /* 0x020fc80000000000 */
[----:B------:R-:W-:Y:S01]  /*2ee0*/  FADD R9, R6, R9 ;  /* 0x0000000906097221 */ /* 0x000fe20000000000 */
[----:B------:R-:W-:-:S03]  /*2ef0*/  FADD R11, R11, R12 ;  /* 0x0000000c0b0b7221 */ /* 0x000fc60000000000 */
[----:B------:R-:W-:Y:S01]  /*2f00*/  FADD R0, R0, R9 ;  /* 0x0000000900007221 */ /* 0x000fe20000000000 */
[----:B------:R-:W-:-:S04]  /*2f10*/  FADD R14, R13, R14 ;  /* 0x0000000e0d0e7221 */ /* 0x000fc80000000000 */
[----:B------:R-:W-:Y:S01]  /*2f20*/  FADD R11, R11, R14 ;  /* 0x0000000e0b0b7221 */ /* 0x000fe20000000000 */
[----:B------:R-:W-:Y:S01]  /*2f30*/  FADD R15, R15, R16 ;  /* 0x000000100f0f7221 */ /* 0x000fe20000000000 */
[----:B------:R-:W-:-:S04]  /*2f40*/  FADD R18, R17, R18 ;  /* 0x0000001211127221 */ /* 0x000fc80000000000 */
[----:B------:R-:W-:-:S04]  /*2f50*/  FADD R18, R15, R18 ;  /* 0x000000120f127221 */ /* 0x000fc80000000000 */
[----:B------:R-:W-:Y:S01]  /*2f60*/  FADD R5, R11, R18 ;  /* 0x000000120b057221 */ /* 0x000fe20000000000 */
[----:B------:R-:W-:-:S03]  /*2f70*/  HFMA2 R11, -RZ, RZ, 0, 0.00048828125 ;  /* 0x00001000ff0b7431 */ /* 0x000fc600000001ff */
[----:B------:R-:W-:Y:S01]  /*2f80*/  FADD R0, R0, R5 ;  /* 0x0000000500007221 */ /* 0x000fe20000000000 */
[----:B------:R-:W-:Y:S06]  /*2f90*/  @!P0 BRA `(.L_x_46) ;  /* 0x0000000000ac8947 */ /* 0x000fec0003800000 */
[----:B------:R-:W0:Y:S01]  /*2fa0*/  LDC R7, c[0x0][0x390] ;  /* 0x0000e400ff077b82 */ /* 0x000e220000000800 */
[----:B------:R-:W-:Y:S02]  /*2fb0*/  IADD3 R6, PT, PT, R20, -0x1000, RZ ;  /* 0xfffff00014067810 */ /* 0x000fe40007ffe0ff */
[----:B------:R-:W-:-:S07]  /*2fc0*/  MOV R11, 0x1000 ;  /* 0x00001000000b7802 */ /* 0x000fce0000000f00 */
.L_x_48:
[----:B------:R-:W-:-:S05]  /*2fd0*/  IMAD.WIDE R4, R11, 0x4, R2 ;  /* 0x000000040b047825 */ /* 0x000fca00078e0202 */
[----:B------:R-:W2:Y:S04]  /*2fe0*/  LDG.E.CONSTANT R20, desc[UR6][R4.64+0x400] ;  /* 0x0004000604147981 */ /* 0x000ea8000c1e9900 */
[----:B------:R-:W2:Y:S04]  /*2ff0*/  LDG.E.CONSTANT R21, desc[UR6][R4.64+0x800] ;  /* 0x0008000604157981 */ /* 0x000ea8000c1e9900 */
        /* <DEDUP_REMOVED lines=13> */
[----:B------:R1:W5:Y:S01]  /*30d0*/  LDG.E.CONSTANT R18, desc[UR6][R4.64+0x3c00] ;  /* 0x003c000604127981 */ /* 0x000362000c1e9900 */
[----:B--2---:R-:W-:Y:S01]  /*30e0*/  FADD R21, R20, R21 ;  /* 0x0000001514157221 */ /* 0x004fe20000000000 */
[----:B0-----:R-:W-:-:S05]  /*30f0*/  MOV R20, R7 ;  /* 0x0000000700147202 */ /* 0x001fca0000000f00 */
[----:B-1----:R-:W-:Y:S02]  /*3100*/  IMAD.IADD R4, R20, 0x1, -R11 ;  /* 0x0000000114047824 */ /* 0x002fe400078e0a0b */
[----:B---3--:R-:W-:-:S03]  /*3110*/  FADD R0, R19, R0 ;  /* 0x0000000013007221 */ /* 0x008fc60000000000 */
[----:B------:R-:W-:Y:S01]  /*3120*/  ISETP.GE.AND P0, PT, R4, 0x1000, PT ;  /* 0x000010000400780c */ /* 0x000fe20003f06270 */
[----:B----4-:R-:W-:Y:S01]  /*3130*/  FADD R22, R22, R23 ;  /* 0x0000001716167221 */ /* 0x010fe20000000000 */
[----:B------:R-:W-:Y:S01]  /*3140*/  FADD R0, R0, R21 ;  /* 0x0000001500007221 */ /* 0x000fe20000000000 */
[----:B-----5:R-:W-:-:S04]  /*3150*/  FADD R25, R24, R25 ;  /* 0x0000001918197221 */ /* 0x020fc80000000000 */
[----:B------:R-:W-:Y:S01]  /*3160*/  FADD R25, R22, R25 ;  /* 0x0000001916197221 */ /* 0x000fe20000000000 */
[----:B------:R-:W-:Y:S01]  /*3170*/  FADD R16, R16, R17 ;  /* 0x0000001110107221 */ /* 0x000fe20000000000 */
[----:B------:R-:W-:-:S04]  /*3180*/  FADD R15, R15, R10 ;  /* 0x0000000a0f0f7221 */ /* 0x000fc80000000000 */
[----:B------:R-:W-:Y:S01]  /*3190*/  FADD R15, R16, R15 ;  /* 0x0000000f100f7221 */ /* 0x000fe20000000000 */
[----:B------:R-:W-:Y:S01]  /*31a0*/  FADD R9, R14, R9 ;  /* 0x000000090e097221 */ /* 0x000fe20000000000 */
[----:B------:R-:W-:-:S04]  /*31b0*/  FADD R12, R13, R12 ;  /* 0x0000000c0d0c7221 */ /* 0x000fc80000000000 */
[----:B------:R-:W-:Y:S01]  /*31c0*/  FADD R12, R9, R12 ;  /* 0x0000000c090c7221 */ /* 0x000fe20000000000 */
[----:B------:R-:W-:-:S03]  /*31d0*/  FADD R0, R0, R25 ;  /* 0x0000001900007221 */ /* 0x000fc60000000000 */
[----:B------:R-:W-:-:S04]  /*31e0*/  FADD R15, R15, R12 ;  /* 0x0000000c0f0f7221 */ /* 0x000fc80000000000 */
[----:B------:R-:W-:-:S04]  /*31f0*/  FADD R15, R0, R15 ;  /* 0x0000000f000f7221 */ /* 0x000fc80000000000 */
[----:B------:R-:W-:Y:S01]  /*3200*/  FADD R0, R18, R15 ;  /* 0x0000000f12007221 */ /* 0x000fe20000000000 */
[----:B------:R-:W-:Y:S06]  /*3210*/  @!P0 BRA `(.L_x_47) ;  /* 0x0000000800308947 */ /* 0x000fec0003800000 */
[----:B------:R-:W-:-:S04]  /*3220*/  IADD3 R11, PT, PT, R11, 0x1000, RZ ;  /* 0x000010000b0b7810 */ /* 0x000fc80007ffe0ff */
[----:B------:R-:W-:-:S13]  /*3230*/  ISETP.GT.AND P0, PT, R11, R6, PT ;  /* 0x000000060b00720c */ /* 0x000fda0003f04270 */
[----:B------:R-:W-:Y:S05]  /*3240*/  @!P0 BRA `(.L_x_48) ;  /* 0xfffffffc00608947 */ /* 0x000fea000383ffff */
.L_x_46:
[----:B------:R-:W-:-:S13]  /*3250*/  ISETP.GE.AND P0, PT, R11, R20, PT ;  /* 0x000000140b00720c */ /* 0x000fda0003f06270 */
[----:B------:R-:W-:Y:S05]  /*3260*/  @P0 BRA `(.L_x_47) ;  /* 0x00000008001c0947 */ /* 0x000fea0003800000 */
[----:B------:R-:W-:Y:S01]  /*3270*/  IADD3 R9, PT, PT, -R11, R20, RZ ;  /* 0x000000140b097210 */ /* 0x000fe20007ffe1ff */
[----:B------:R-:W-:Y:S03]  /*3280*/  BSSY.RECONVERGENT B1, `(.L_x_47) ;  /* 0x0000085000017945 */ /* 0x000fe60003800200 */
        /* <DEDUP_REMOVED lines=16> */
.L_x_52:
        /* <DEDUP_REMOVED lines=8> */
.L_x_51:
[----:B------:R-:W-:Y:S05]  /*3410*/  BSYNC.RECONVERGENT B2 ;  /* 0x0000000000027941 */ /* 0x000fea0003800200 */
.L_x_50:
[----:B------:R-:W-:Y:S05]  /*3420*/  @!P1 BRA `(.L_x_49) ;  /* 0x0000000400a89947 */ /* 0x000fea0003800000 */
[----:B------:R-:W0:Y:S01]  /*3430*/  LDCU.64 UR4, c[0x0][0x380] ;  /* 0x00007000ff0477ac */ /* 0x000e220008000a00 */
[----:B------:R-:W-:Y:S01]  /*3440*/  IADD3 R5, PT, PT, R9, -R10, RZ ;  /* 0x8000000a09057210 */ /* 0x000fe20007ffe0ff */
[----:B------:R-:W-:Y:S01]  /*3450*/  BSSY.RECONVERGENT B2, `(.L_x_53) ;  /* 0x000003b000027945 */ /* 0x000fe20003800200 */
[CC--:B------:R-:W-:Y:S02]  /*3460*/  IADD3 R3, P0, PT, R10.reuse, R11.reuse, RZ ;  /* 0x0000000b0a037210 */ /* 0x0c0fe40007f1e0ff */
[----:B------:R-:W-:Y:S02]  /*3470*/  ISETP.GT.AND P1, PT, R5, 0xc00, PT ;  /* 0x00000c000500780c */ /* 0x000fe40003f24270 */
[----:B------:R-:W-:Y:S01]  /*3480*/  IADD3 R11, PT, PT, R10, R11, RZ ;  /* 0x0000000b0a0b7210 */ /* 0x000fe20007ffe0ff */
[----:B------:R-:W-:Y:S01]  /*3490*/  IMAD.X R4, RZ, RZ, RZ, P0 ;  /* 0x000000ffff047224 */ /* 0x000fe200000e06ff */
[----:B0-----:R-:W-:-:S04]  /*34a0*/  LEA R2, P0, R3, UR4, 0x2 ;  /* 0x0000000403027c11 */ /* 0x001fc8000f8010ff */
[----:B------:R-:W-:Y:S02]  /*34b0*/  LEA.HI.X R3, R3, UR5, R4, 0x2, P0 ;  /* 0x0000000503037c11 */ /* 0x000fe400080f1404 */
[----:B------:R-:W-:-:S04]  /*34c0*/  IADD3 R2, P0, PT, R2, 0x800, RZ ;  /* 0x0000080002027810 */ /* 0x000fc80007f1e0ff */
[----:B------:R-:W-:Y:S02]  /*34d0*/  IADD3.X R3, PT, PT, RZ, R3, RZ, P0, !PT ;  /* 0x00000003ff037210 */ /* 0x000fe400007fe4ff */
[----:B------:R-:W-:Y:S01]  /*34e0*/  PLOP3.LUT P0, PT, PT, PT, PT, 0x80, 0x8 ;  /* 0x000000000008781c */ /* 0x000fe20003f0f070 */
[----:B------:R-:W-:-:S12]  /*34f0*/  @!P1 BRA `(.L_x_54) ;  /* 0x0000000000c09947 */ /* 0x000fd80003800000 */
[----:B------:R-:W-:Y:S02]  /*3500*/  PLOP3.LUT P0, PT, PT, PT, PT, 0x8, 0x80 ;  /* 0x000000000080781c */ /* 0x000fe40003f0e170 */
[----:B------:R-:W-:-:S11]  /*3510*/  IADD3 R13, PT, PT, R9, -0xc00, RZ ;  /* 0xfffff400090d7810 */ /* 0x000fd60007ffe0ff */
.L_x_55:
[----:B------:R-:W0:Y:S01]  /*3520*/  LDC.64 R4, c[0x0][0x380] ;  /* 0x0000e000ff047b82 */ /* 0x000e220000000a00 */
[----:B------:R-:W2:Y:S01]  /*3530*/  LDG.E.CONSTANT R12, desc[UR6][R2.64+-0x400] ;  /* 0xfffc0006020c7981 */ /* 0x000ea2000c1e9900 */
[----:B------:R-:W-:-:S03]  /*3540*/  IADD3 R25, PT, PT, R11, 0x400, RZ ;  /* 0x000004000b197810 */ /* 0x000fc60007ffe0ff */
[----:B------:R-:W3:Y:S04]  /*3550*/  LDG.E.CONSTANT R20, desc[UR6][R2.64] ;  /* 0x0000000602147981 */ /* 0x000ee8000c1e9900 */
[----:B------:R-:W4:Y:S01]  /*3560*/  LDG.E.CONSTANT R19, desc[UR6][R2.64+0x400] ;  /* 0x0004000602137981 */ /* 0x000f22000c1e9900 */
[----:B------:R-:W-:-:S03]  /*3570*/  IADD3 R7, PT, PT, R11, 0x800, RZ ;  /* 0x000008000b077810 */ /* 0x000fc60007ffe0ff */
[----:B------:R-:W5:Y:S04]  /*3580*/  LDG.E.CONSTANT R17, desc[UR6][R2.64+0xc00] ;  /* 0x000c000602117981 */ /* 0x000f68000c1e9900 */
[----:B------:R-:W5:Y:S01]  /*3590*/  LDG.E.CONSTANT R16, desc[UR6][R2.64+0x1000] ;  /* 0x0010000602107981 */ /* 0x000f62000c1e9900 */
[----:B------:R-:W-:-:S03]  /*35a0*/  IADD3 R23, PT, PT, R11, 0xc00, RZ ;  /* 0x00000c000b177810 */ /* 0x000fc60007ffe0ff */
[----:B------:R-:W5:Y:S01]  /*35b0*/  LDG.E.CONSTANT R22, desc[UR6][R2.64+0x1c00] ;  /* 0x001c000602167981 */ /* 0x000f62000c1e9900 */
[----:B0-----:R-:W-:-:S03]  /*35c0*/  IMAD.WIDE.U32 R14, R11, 0x4, R4 ;  /* 0x000000040b0e7825 */ /* 0x001fc600078e0004 */
[----:B------:R-:W5:Y:S04]  /*35d0*/  LDG.E.CONSTANT R21, desc[UR6][R2.64+0x2000] ;  /* 0x0020000602157981 */ /* 0x000f68000c1e9900 */
[----:B------:R-:W5:Y:S04]  /*35e0*/  LDG.E.CONSTANT R26, desc[UR6][R2.64+0x3000] ;  /* 0x00300006021a7981 */ /* 0x000f68000c1e9900 */
[----:B------:R-:W2:Y:S01]  /*35f0*/  LDG.E.CONSTANT R15, desc[UR6][R14.64] ;  /* 0x000000060e0f7981 */ /* 0x000ea2000c1e9900 */
[----:B------:R-:W-:-:S05]  /*3600*/  IMAD.WIDE.U32 R24, R25, 0x4, R4 ;  /* 0x0000000419187825 */ /* 0x000fca00078e0004 */
[----:B------:R-:W5:Y:S01]  /*3610*/  LDG.E.CONSTANT R18, desc[UR6][R24.64] ;  /* 0x0000000618127981 */ /* 0x000f62000c1e9900 */
[----:B------:R-:W-:-:S03]  /*3620*/  IMAD.WIDE.U32 R6, R7, 0x4, R4 ;  /* 0x0000000407067825 */ /* 0x000fc600078e0004 */
        /* <DEDUP_REMOVED lines=8> */
[----:B------:R-:W-:Y:S01]  /*36b0*/  ISETP.GE.AND P1, PT, R10, R13, PT ;  /* 0x0000000d0a00720c */ /* 0x000fe20003f26270 */
[----:B------:R-:W-:Y:S01]  /*36c0*/  VIADD R11, R11, 0x1000 ;  /* 0x000010000b0b7836 */ /* 0x000fe20000000000 */
[----:B0-----:R-:W-:-:S04]  /*36d0*/  IADD3 R2, P2, PT, R2, 0x4000, RZ ;  /* 0x0000400002027810 */ /* 0x001fc80007f5e0ff */
        /* <DEDUP_REMOVED lines=18> */
.L_x_54:
[----:B------:R-:W-:Y:S05]  /*3800*/  BSYNC.RECONVERGENT B2 ;  /* 0x0000000000027941 */ /* 0x000fea0003800200 */
.L_x_53:
[----:B------:R-:W-:Y:S01]  /*3810*/  IADD3 R4, PT, PT, R9, -R10, RZ ;  /* 0x8000000a09047210 */ /* 0x000fe20007ffe0ff */
[----:B------:R-:W-:Y:S03]  /*3820*/  BSSY.RECONVERGENT B2, `(.L_x_56) ;  /* 0x000001e000027945 */ /* 0x000fe60003800200 */
[----:B------:R-:W-:-:S13]  /*3830*/  ISETP.GT.AND P1, PT, R4, 0x400, PT ;  /* 0x000004000400780c */ /* 0x000fda0003f24270 */
[----:B------:R-:W-:Y:S05]  /*3840*/  @!P1 BRA `(.L_x_57) ;  /* 0x00000000006c9947 */ /* 0x000fea0003800000 */
[----:B------:R-:W0:Y:S01]  /*3850*/  LDC.64 R6, c[0x0][0x380] ;  /* 0x0000e000ff067b82 */ /* 0x000e220000000a00 */
[----:B------:R-:W2:Y:S01]  /*3860*/  LDG.E.CONSTANT R13, desc[UR6][R2.64+-0x400] ;  /* 0xfffc0006020d7981 */ /* 0x000ea2000c1e9900 */
[----:B------:R-:W-:-:S03]  /*3870*/  IADD3 R17, PT, PT, R11, 0x400, RZ ;  /* 0x000004000b117810 */ /* 0x000fc60007ffe0ff */
[----:B------:R-:W3:Y:S04]  /*3880*/  LDG.E.CONSTANT R15, desc[UR6][R2.64] ;  /* 0x00000006020f7981 */ /* 0x000ee8000c1e9900 */
[----:B------:R-:W4:Y:S04]  /*3890*/  LDG.E.CONSTANT R19, desc[UR6][R2.64+0xc00] ;  /* 0x000c000602137981 */ /* 0x000f28000c1e9900 */
[----:B------:R-:W5:Y:S04]  /*38a0*/  LDG.E.CONSTANT R21, desc[UR6][R2.64+0x1000] ;  /* 0x0010000602157981 */ /* 0x000f68000c1e9900 */
[----:B------:R-:W5:Y:S01]  /*38b0*/  LDG.E.CONSTANT R23, desc[UR6][R2.64+0x1400] ;  /* 0x0014000602177981 */ /* 0x000f62000c1e9900 */
[----:B0-----:R-:W-:-:S06]  /*38c0*/  IMAD.WIDE.U32 R4, R11, 0x4, R6 ;  /* 0x000000040b047825 */ /* 0x001fcc00078e0006 */
[----:B------:R0:W2:Y:S01]  /*38d0*/  LDG.E.CONSTANT R5, desc[UR6][R4.64] ;  /* 0x0000000604057981 */ /* 0x0000a2000c1e9900 */
[----:B------:R-:W-:-:S03]  /*38e0*/  IMAD.WIDE.U32 R6, R17, 0x4, R6 ;  /* 0x0000000411067825 */ /* 0x000fc600078e0006 */
[----:B------:R1:W4:Y:S04]  /*38f0*/  LDG.E.CONSTANT R17, desc[UR6][R2.64+0x400] ;  /* 0x0004000602117981 */ /* 0x000328000c1e9900 */
[----:B------:R-:W5:Y:S01]  /*3900*/  LDG.E.CONSTANT R7, desc[UR6][R6.64] ;  /* 0x0000000606077981 */ /* 0x000f62000c1e9900 */
[----:B0-----:R-:W-:Y:S02]  /*3910*/  IADD3 R4, P1, PT, R2, 0x2000, RZ ;  /* 0x0000200002047810 */ /* 0x001fe40007f3e0ff */
[----:B------:R-:W-:Y:S02]  /*3920*/  PLOP3.LUT P0, PT, PT, PT, PT, 0x8, 0x80 ;  /* 0x000000000080781c */ /* 0x000fe40003f0e170 */
[----:B------:R-:W-:Y:S02]  /*3930*/  IADD3 R10, PT, PT, R10, 0x800, RZ ;  /* 0x000008000a0a7810 */ /* 0x000fe40007ffe0ff */
[----:B------:R-:W-:-:S02]  /*3940*/  IADD3 R11, PT, PT, R11, 0x800, RZ ;  /* 0x000008000b0b7810 */ /* 0x000fc40007ffe0ff */
[----:B-1----:R-:W-:Y:S01]  /*3950*/  MOV R2, R4 ;  /* 0x0000000400027202 */ /* 0x002fe20000000f00 */
[----:B--2---:R-:W-:-:S04]  /*3960*/  FADD R0, R0, R5 ;  /* 0x0000000500007221 */ /* 0x004fc80000000000 */
[----:B------:R-:W-:-:S04]  /*3970*/  FADD R0, R0, R13 ;  /* 0x0000000d00007221 */ /* 0x000fc80000000000 */
[----:B---3--:R-:W-:-:S04]  /*3980*/  FADD R0, R0, R15 ;  /* 0x0000000f00007221 */ /* 0x008fc80000000000 */
[----:B----4-:R-:W-:-:S04]  /*3990*/  FADD R0, R0, R17 ;  /* 0x0000001100007221 */ /* 0x010fc80000000000 */
[----:B-----5:R-:W-:-:S04]  /*39a0*/  FADD R0, R0, R7 ;  /* 0x0000000700007221 */ /* 0x020fc80000000000 */
[----:B------:R-:W-:Y:S01]  /*39b0*/  FADD R0, R0, R19 ;  /* 0x0000001300007221 */ /* 0x000fe20000000000 */
[----:B------:R-:W-:-:S03]  /*39c0*/  IADD3.X R5, PT, PT, RZ, R3, RZ, P1, !PT ;  /* 0x00000003ff057210 */ /* 0x000fc60000ffe4ff */
[----:B------:R-:W-:Y:S01]  /*39d0*/  FADD R0, R0, R21 ;  /* 0x0000001500007221 */ /* 0x000fe20000000000 */
[----:B------:R-:W-:-:S03]  /*39e0*/  MOV R3, R5 ;  /* 0x0000000500037202 */ /* 0x000fc60000000f00 */
[----:B------:R-:W-:-:S07]  /*39f0*/  FADD R0, R0, R23 ;  /* 0x0000001700007221 */ /* 0x000fce0000000000 */
.L_x_57:
[----:B------:R-:W-:Y:S05]  /*3a00*/  BSYNC.RECONVERGENT B2 ;  /* 0x0000000000027941 */ /* 0x000fea0003800200 */
.L_x_56:
[----:B------:R-:W-:-:S13]  /*3a10*/  ISETP.LT.OR P0, PT, R10, R9, P0 ;  /* 0x000000090a00720c */ /* 0x000fda0000701670 */
[----:B------:R-:W-:Y:S05]  /*3a20*/  @!P0 BRA `(.L_x_49) ;  /* 0x0000000000288947 */ /* 0x000fea0003800000 */
[----:B------:R-:W0:Y:S01]  /*3a30*/  LDC.64 R4, c[0x0][0x380] ;  /* 0x0000e000ff047b82 */ /* 0x000e220000000a00 */
[----:B------:R-:W2:Y:S04]  /*3a40*/  LDG.E.CONSTANT R7, desc[UR6][R2.64+-0x400] ;  /* 0xfffc000602077981 */ /* 0x000ea8000c1e9900 */
[----:B------:R-:W3:Y:S01]  /*3a50*/  LDG.E.CONSTANT R9, desc[UR6][R2.64] ;  /* 0x0000000602097981 */ /* 0x000ee2000c1e9900 */
[----:B0-----:R-:W-:-:S03]  /*3a60*/  IMAD.WIDE.U32 R4, R11, 0x4, R4 ;  /* 0x000000040b047825 */ /* 0x001fc600078e0004 */
[----:B------:R-:W4:Y:S04]  /*3a70*/  LDG.E.CONSTANT R11, desc[UR6][R2.64+0x400] ;  /* 0x00040006020b7981 */ /* 0x000f28000c1e9900 */
[----:B------:R-:W5:Y:S02]  /*3a80*/  LDG.E.CONSTANT R5, desc[UR6][R4.64] ;  /* 0x0000000604057981 */ /* 0x000f64000c1e9900 */
[----:B-----5:R-:W-:-:S04]  /*3a90*/  FADD R0, R0, R5 ;  /* 0x0000000500007221 */ /* 0x020fc80000000000 */
[----:B--2---:R-:W-:-:S04]  /*3aa0*/  FADD R0, R0, R7 ;  /* 0x0000000700007221 */ /* 0x004fc80000000000 */
[----:B---3--:R-:W-:-:S04]  /*3ab0*/  FADD R0, R0, R9 ;  /* 0x0000000900007221 */ /* 0x008fc80000000000 */
[----:B----4-:R-:W-:-:S07]  /*3ac0*/  FADD R0, R0, R11 ;  /* 0x0000000b00007221 */ /* 0x010fce0000000000 */
.L_x_49:
[----:B------:R-:W-:Y:S05]  /*3ad0*/  BSYNC.RECONVERGENT B1 ;  /* 0x0000000000017941 */ /* 0x000fea0003800200 */
.L_x_47:
[----:B------:R-:W0:Y:S01]  /*3ae0*/  S2R R6, SR_LANEID ;  /* 0x0000000000067919 */ /* 0x000e220000000000 */
[----:B------:R-:W-:-:S05]  /*3af0*/  MOV R3, R0 ;  /* 0x0000000000037202 */ /* 0x000fca0000000f00 */
        /* <DEDUP_REMOVED lines=30> */
[----:B------:R-:W1:Y:S04]  /*3ce0*/  LDS R3, [UR4+0xc] ;  /* 0x00000c04ff037984 */ /* 0x000e680008000800 */
[----:B0-----:R-:W0:Y:S04]  /*3cf0*/  LDS.128 R4, [UR4+0x10] ;  /* 0x00001004ff047984 */ /* 0x001e280008000c00 */
[----:B------:R-:W2:Y:S01]  /*3d00*/  LDS.64 R8, [UR4+0x20] ;  /* 0x00002004ff087984 */ /* 0x000ea20008000a00 */
[----:B-1----:R-:W-:-:S04]  /*3d10*/  FADD R3, R0, R3 ;  /* 0x0000000300037221 */ /* 0x002fc80000000000 */
[----:B0-----:R-:W-:-:S04]  /*3d20*/  FADD R4, R3, R4 ;  /* 0x0000000403047221 */ /* 0x001fc80000000000 */
[----:B------:R-:W-:-:S04]  /*3d30*/  FADD R5, R4, R5 ;  /* 0x0000000504057221 */ /* 0x000fc80000000000 */
[----:B------:R-:W-:-:S04]  /*3d40*/  FADD R6, R5, R6 ;  /* 0x0000000605067221 */ /* 0x000fc80000000000 */
[----:B------:R-:W-:-:S04]  /*3d50*/  FADD R7, R6, R7 ;  /* 0x0000000706077221 */ /* 0x000fc80000000000 */
[----:B--2---:R-:W-:-:S04]  /*3d60*/  FADD R8, R7, R8 ;  /* 0x0000000807087221 */ /* 0x004fc80000000000 */
[----:B------:R-:W-:-:S07]  /*3d70*/  FADD R0, R8, R9 ;  /* 0x0000000908007221 */ /* 0x000fce0000000000 */
.L_x_19:
[----:B------:R-:W-:Y:S05]  /*3d80*/  BSYNC.RECONVERGENT B0 ;  /* 0x0000000000007941 */ /* 0x000fea0003800200 */
.L_x_3:
[----:B------:R-:W-:Y:S05]  /*3d90*/  @P0 EXIT ;  /* 0x000000000000094d */ /* 0x000fea0003800000 */
[----:B01234-:R-:W0:Y:S01]  /*3da0*/  LDC.64 R2, c[0x0][0x388] ;  /* 0x0000e200ff027b82 */ /* 0x01fe220000000a00 */
[----:B------:R-:W1:Y:S02]  /*3db0*/  LDCU UR4, c[0x0][0x398] ;  /* 0x00007300ff0477ac */ /* 0x000e640008000800 */
[----:B-1----:R-:W-:-:S05]  /*3dc0*/  FADD R5, R0, UR4 ;  /* 0x0000000400057e21 */ /* 0x002fca0008000000 */
[----:B0-----:R-:W-:Y:S01]  /*3dd0*/  STG.E desc[UR6][R2.64], R5 ;  /* 0x0000000502007986 */ /* 0x001fe2000c101906 */
[----:B------:R-:W-:Y:S05]  /*3de0*/  EXIT ;  /* 0x000000000000794d */ /* 0x000fea0003800000 */
.L_x_58:
        /* <DEDUP_REMOVED lines=9> */
.L_x_239:


//--------------------- .text._ZN3cub18CUB_300001_SM_10006detail6reduce18DeviceReduceKernelINS2_10policy_hubIfyN4cuda3std3__44plusIfEEE10Policy1000EN6thrust24THRUST_300001_SM_1000_NS6detail15normal_iteratorINSD_10device_ptrIdEEEEyS9_f16calculate_squareEEvT0_PT3_T1_NS0_13GridEvenShareISN_EET2_T4_ --------------------------
	.section	.text._ZN3cub18CUB_300001_SM_10006detail6reduce18DeviceReduceKernelINS2_10policy_hubIfyN4cuda3std3__44plusIfEEE10Policy1000EN6thrust24THRUST_300001_SM_1000_NS6detail15normal_iteratorINSD_10device_ptrIdEEEEyS9_f16calculate_squareEEvT0_PT3_T1_NS0_13GridEvenShareISN_EET2_T4_,"ax",@progbits
	.align	128
        .global         _ZN3cub18CUB_300001_SM_10006detail6reduce18DeviceReduceKernelINS2_10policy_hubIfyN4cuda3std3__44plusIfEEE10Policy1000EN6thrust24THRUST_300001_SM_1000_NS6detail15normal_iteratorINSD_10device_ptrIdEEEEyS9_f16calculate_squareEEvT0_PT3_T1_NS0_13GridEvenShareISN_EET2_T4_
        .type           _ZN3cub18CUB_300001_SM_10006detail6reduce18DeviceReduceKernelINS2_10policy_hubIfyN4cuda3std3__44plusIfEEE10Policy1000EN6thrust24THRUST_300001_SM_1000_NS6detail15normal_iteratorINSD_10device_ptrIdEEEEyS9_f16calculate_squareEEvT0_PT3_T1_NS0_13GridEvenShareISN_EET2_T4_,@function
        .size           _ZN3cub18CUB_300001_SM_10006detail6reduce18DeviceReduceKernelINS2_10policy_hubIfyN4cuda3std3__44plusIfEEE10Policy1000EN6thrust24THRUST_300001_SM_1000_NS6detail15normal_iteratorINSD_10device_ptrIdEEEEyS9_f16calculate_squareEEvT0_PT3_T1_NS0_13GridEvenShareISN_EET2_T4_,(.L_x_240 - _ZN3cub18CUB_300001_SM_10006detail6reduce18DeviceReduceKernelINS2_10policy_hubIfyN4cuda3std3__44plusIfEEE10Policy1000EN6thrust24THRUST_300001_SM_1000_NS6detail15normal_iteratorINSD_10device_ptrIdEEEEyS9_f16calculate_squareEEvT0_PT3_T1_NS0_13GridEvenShareISN_EET2_T4_)
        .other          _ZN3cub18CUB_300001_SM_10006detail6reduce18DeviceReduceKernelINS2_10policy_hubIfyN4cuda3std3__44plusIfEEE10Policy1000EN6thrust24THRUST_300001_SM_1000_NS6detail15normal_iteratorINSD_10device_ptrIdEEEEyS9_f16calculate_squareEEvT0_PT3_T1_NS0_13GridEvenShareISN_EET2_T4_,@"STO_CUDA_ENTRY STV_DEFAULT"
_ZN3cub18CUB_300001_SM_10006detail6reduce18DeviceReduceKernelINS2_10policy_hubIfyN4cuda3std3__44plusIfEEE10Policy1000EN6thrust24THRUST_300001_SM_1000_NS6detail15normal_iteratorINSD_10device_ptrIdEEEEyS9_f16calculate_squareEEvT0_PT3_T1_NS0_13GridEvenShareISN_EET2_T4_:
.text._ZN3cub18CUB_300001_SM_10006detail6reduce18DeviceReduceKernelINS2_10policy_hubIfyN4cuda3std3__44plusIfEEE10Policy1000EN6thrust24THRUST_300001_SM_1000_NS6detail15normal_iteratorINSD_10device_ptrIdEEEEyS9_f16calculate_squareEEvT0_PT3_T1_NS0_13GridEvenShareISN_EET2_T4_:
[----:B------:R-:W-:Y:S08]  /*0000*/  LDC R1, c[0x0][0x37c] ;  /* 0x0000df00ff017b82 */ /* 0x000ff00000000800 */
[----:B------:R-:W0:Y:S01]  /*0010*/  S2UR UR16, SR_CTAID.X ;  /* 0x00000000001079c3 */ /* 0x000e220000002500 */
[----:B------:R-:W1:Y:S01]  /*0020*/  LDCU.64 UR8, c[0x0][0x3b8] ;  /* 0x00007700ff0877ac */ /* 0x000e620008000a00 */
[----:B------:R-:W-:Y:S01]  /*0030*/  BSSY.RECONVERGENT B0, `(.L_x_59) ;  /* 0x00002db000007945 */ /* 0x000fe20003800200 */
[----:B------:R-:W2:Y:S01]  /*0040*/  LDCU UR5, c[0x0][0x3c0] ;  /* 0x00007800ff0577ac */ /* 0x000ea20008000800 */
[----:B------:R-:W3:Y:S01]  /*0050*/  LDCU.64 UR14, c[0x0][0x358] ;  /* 0x00006b00ff0e77ac */ /* 0x000ee20008000a00 */
[----:B-1----:R-:W-:-:S02]  /*0060*/  IMAD.U32 R10, RZ, RZ, UR8 ;  /* 0x00000008ff0a7e24 */ /* 0x002fc4000f8e00ff */
[----:B------:R-:W-:Y:S01]  /*0070*/  IMAD.U32 R11, RZ, RZ, UR9 ;  /* 0x00000009ff0b7e24 */ /* 0x000fe2000f8e00ff */
[----:B--2---:R-:W-:Y:S02]  /*0080*/  USHF.L.U32 UR5, UR5, 0xc, URZ ;  /* 0x0000000c05057899 */ /* 0x004fe400080006ff */
[----:B0-----:R-:W-:Y:S02]  /*0090*/  USHF.L.U32 UR6, UR16, 0xc, URZ ;  /* 0x0000000c10067899 */ /* 0x001fe400080006ff */
[----:B------:R-:W-:-:S04]  /*00a0*/  USHF.R.S32.HI UR4, URZ, 0x1f, UR5 ;  /* 0x0000001fff047899 */ /* 0x000fc80008011405 */
[----:B------:R-:W-:-:S04]  /*00b0*/  IADD3 R5, P1, PT, R10, -UR6, RZ ;  /* 0x800000060a057c10 */ /* 0x000fc8000ff3e0ff */
[----:B------:R-:W-:Y:S02]  /*00c0*/  ISETP.GT.U32.AND P0, PT, R5, 0xfff, PT ;  /* 0x00000fff0500780c */ /* 0x000fe40003f04070 */
[----:B------:R-:W-:-:S04]  /*00d0*/  IADD3.X R2, PT, PT, R11, -0x1, RZ, P1, !PT ;  /* 0xffffffff0b027810 */ /* 0x000fc80000ffe4ff */
[----:B------:R-:W-:-:S13]  /*00e0*/  ISETP.GT.U32.AND.EX P0, PT, R2, RZ, PT, P0 ;  /* 0x000000ff0200720c */ /* 0x000fda0003f04100 */
[----:B---3--:R-:W-:Y:S05]  /*00f0*/  @P0 BRA `(.L_x_60) ;  /* 0x0000001000b40947 */ /* 0x008fea0003800000 */
[----:B------:R-:W0:Y:S01]  /*0100*/  S2R R0, SR_TID.X ;  /* 0x0000000000007919 */ /* 0x000e220000002100 */
[----:B------:R-:W-:Y:S01]  /*0110*/  IADD3 R3, PT, PT, R10, -UR6, RZ ;  /* 0x800000060a037c10 */ /* 0x000fe2000fffe0ff */
[----:B------:R-:W-:Y:S01]  /*0120*/  BSSY.RECONVERGENT B1, `(.L_x_61) ;  /* 0x000000c000017945 */ /* 0x000fe20003800200 */
[----:B------:R-:W-:Y:S02]  /*0130*/  IMAD.MOV.U32 R4, RZ, RZ, RZ ;  /* 0x000000ffff047224 */ /* 0x000fe400078e00ff */
[----:B0-----:R-:W-:Y:S01]  /*0140*/  ISETP.GE.AND P0, PT, R0, R3, PT ;  /* 0x000000030000720c */ /* 0x001fe20003f06270 */
[----:B------:R-:W-:-:S12]  /*0150*/  IMAD.MOV.U32 R2, RZ, RZ, R0 ;  /* 0x000000ffff027224 */ /* 0x000fd800078e0000 */
[----:B------:R-:W-:Y:S05]  /*0160*/  @P0 BRA `(.L_x_62) ;  /* 0x00000000001c0947 */ /* 0x000fea0003800000 */
[----:B------:R-:W0:Y:S01]  /*0170*/  LDC.64 R6, c[0x0][0x380] ;  /* 0x0000e000ff067b82 */ /* 0x000e220000000a00 */
[----:B------:R-:W-:-:S05]  /*0180*/  IADD3 R5, PT, PT, R0, UR6, RZ ;  /* 0x0000000600057c10 */ /* 0x000fca000fffe0ff */
[----:B0-----:R-:W-:-:S06]  /*0190*/  IMAD.WIDE.U32 R6, R5, 0x8, R6 ;  /* 0x0000000805067825 */ /* 0x001fcc00078e0006 */
[----:B------:R-:W2:Y:S01]  /*01a0*/  LDG.E.64 R6, desc[UR14][R6.64] ;  /* 0x0000000e06067981 */ /* 0x000ea2000c1e1b00 */
[----:B------:R-:W-:Y:S01]  /*01b0*/  VIADD R2, R0, 0x100 ;  /* 0x0000010000027836 */ /* 0x000fe20000000000 */
[----:B--2---:R-:W-:-:S10]  /*01c0*/  DMUL R4, R6, R6 ;  /* 0x0000000606047228 */ /* 0x004fd40000000000 */
[----:B------:R0:W1:Y:S02]  /*01d0*/  F2F.F32.F64 R4, R4 ;  /* 0x0000000400047310 */ /* 0x0000640000301000 */
.L_x_62:
[----:B------:R-:W-:Y:S05]  /*01e0*/  BSYNC.RECONVERGENT B1 ;  /* 0x0000000000017941 */ /* 0x000fea0003800200 */
.L_x_61:
[----:B------:R-:W-:Y:S01]  /*01f0*/  ISETP.GE.AND P0, PT, R2, R3, PT ;  /* 0x000000030200720c */ /* 0x000fe20003f06270 */
[----:B------:R-:W-:-:S12]  /*0200*/  BSSY.RECONVERGENT B1, `(.L_x_63) ;  /* 0x00000b3000017945 */ /* 0x000fd80003800200 */
[----:B------:R-:W-:Y:S05]  /*0210*/  @P0 BRA `(.L_x_64) ;  /* 0x0000000800c40947 */ /* 0x000fea0003800000 */
[----:B0-----:R-:W-:Y:S01]  /*0220*/  LOP3.LUT R5, RZ, R2, RZ, 0x33, !PT ;  /* 0x00000002ff057212 */ /* 0x001fe200078e33ff */
[----:B------:R-:W-:Y:S03]  /*0230*/  BSSY.RECONVERGENT B2, `(.L_x_65) ;  /* 0x0000057000027945 */ /* 0x000fe60003800200 */
[----:B------:R-:W-:-:S04]  /*0240*/  IADD3 R10, PT, PT, R10, -UR6, R5 ;  /* 0x800000060a0a7c10 */ /* 0x000fc8000fffe005 */
[C---:B------:R-:W-:Y:S02]  /*0250*/  ISETP.GE.U32.AND P1, PT, R10.reuse, 0xf00, PT ;  /* 0x00000f000a00780c */ /* 0x040fe40003f26070 */
[----:B------:R-:W-:-:S04]  /*0260*/  LEA.HI R5, R10, 0x1, RZ, 0x18 ;  /* 0x000000010a057811 */ /* 0x000fc800078fc0ff */
[----:B------:R-:W-:-:S04]  /*0270*/  LOP3.LUT R6, R5, 0xf, RZ, 0xc0, !PT ;  /* 0x0000000f05067812 */ /* 0x000fc800078ec0ff */
[----:B------:R-:W-:-:S03]  /*0280*/  ISETP.NE.AND P0, PT, R6, RZ, PT ;  /* 0x000000ff0600720c */ /* 0x000fc60003f05270 */
[----:B------:R-:W-:Y:S10]  /*0290*/  @!P1 BRA `(.L_x_66) ;  /* 0x0000000400409947 */ /* 0x000ff40003800000 */
[----:B------:R-:W0:Y:S01]  /*02a0*/  LDCU.64 UR8, c[0x0][0x380] ;  /* 0x00007000ff0877ac */ /* 0x000e220008000a00 */
[----:B------:R-:W-:Y:S01]  /*02b0*/  IMAD.WIDE.U32 R8, R2, 0x8, RZ ;  /* 0x0000000802087825 */ /* 0x000fe200078e00ff */
[----:B------:R-:W-:Y:S01]  /*02c0*/  LOP3.LUT R7, R5, 0x1fffff0, RZ, 0xc0, !PT ;  /* 0x01fffff005077812 */ /* 0x000fe200078ec0ff */
[----:B------:R-:W-:-:S04]  /*02d0*/  UIMAD.WIDE.U32 UR4, UR16, 0x8000, URZ ;  /* 0x00008000100478a5 */ /* 0x000fc8000f8e00ff */
[----:B------:R-:W-:Y:S02]  /*02e0*/  IMAD.MOV R7, RZ, RZ, -R7 ;  /* 0x000000ffff077224 */ /* 0x000fe400078e0a07 */
[----:B------:R-:W-:Y:S02]  /*02f0*/  LOP3.LUT R12, R8, UR4, RZ, 0xfc, !PT ;  /* 0x00000004080c7c12 */ /* 0x000fe4000f8efcff */
[----:B------:R-:W-:Y:S02]  /*0300*/  LOP3.LUT R8, R9, UR5, RZ, 0xfc, !PT ;  /* 0x0000000509087c12 */ /* 0x000fe4000f8efcff */
[----:B0-----:R-:W-:-:S04]  /*0310*/  IADD3 R12, P1, PT, R12, UR8, RZ ;  /* 0x000000080c0c7c10 */ /* 0x001fc8000ff3e0ff */
[----:B------:R-:W-:-:S04]  /*0320*/  IADD3 R12, P2, PT, R12, 0x4000, RZ ;  /* 0x000040000c0c7810 */ /* 0x000fc80007f5e0ff */
[----:B------:R-:W-:-:S09]  /*0330*/  IADD3.X R13, PT, PT, RZ, UR9, R8, P2, P1 ;  /* 0x00000009ff0d7c10 */ /* 0x000fd200097e2408 */
.L_x_67:
[----:B------:R-:W2:Y:S04]  /*0340*/  LDG.E.64 R8, desc[UR14][R12.64+-0x4000] ;  /* 0xffc0000e0c087981 */ /* 0x000ea8000c1e1b00 */
[----:B------:R-:W3:Y:S04]  /*0350*/  LDG.E.64 R14, desc[UR14][R12.64+-0x3800] ;  /* 0xffc8000e0c0e7981 */ /* 0x000ee8000c1e1b00 */
[----:B------:R-:W4:Y:S04]  /*0360*/  LDG.E.64 R10, desc[UR14][R12.64+-0x2800] ;  /* 0xffd8000e0c0a7981 */ /* 0x000f28000c1e1b00 */
[----:B------:R-:W5:Y:S04]  /*0370*/  LDG.E.64 R22, desc[UR14][R12.64+-0x3000] ;  /* 0xffd0000e0c167981 */ /* 0x000f68000c1e1b00 */
[----:B------:R-:W5:Y:S04]  /*0380*/  LDG.E.64 R20, desc[UR14][R12.64+-0x1000] ;  /* 0xfff0000e0c147981 */ /* 0x000f68000c1e1b00 */
[----:B------:R-:W5:Y:S04]  /*0390*/  LDG.E.64 R18, desc[UR14][R12.64+-0x800] ;  /* 0xfff8000e0c127981 */ /* 0x000f68000c1e1b00 */
[----:B------:R-:W5:Y:S04]  /*03a0*/  LDG.E.64 R26, desc[UR14][R12.64+-0x2000] ;  /* 0xffe0000e0c1a7981 */ /* 0x000f68000c1e1b00 */
[----:B------:R-:W5:Y:S04]  /*03b0*/  LDG.E.64 R16, desc[UR14][R12.64] ;  /* 0x0000000e0c107981 */ /* 0x000f68000c1e1b00 */
[----:B------:R-:W5:Y:S01]  /*03c0*/  LDG.E.64 R28, desc[UR14][R12.64+-0x1800] ;  /* 0xffe8000e0c1c7981 */ /* 0x000f62000c1e1b00 */
[----:B--2---:R-:W-:-:S02]  /*03d0*/  DMUL R8, R8, R8 ;  /* 0x0000000808087228 */ /* 0x004fc40000000000 */
[----:B---3--:R-:W-:-:S08]  /*03e0*/  DMUL R14, R14, R14 ;  /* 0x0000000e0e0e7228 */ /* 0x008fd00000000000 */
[----:B------:R-:W1:Y:S08]  /*03f0*/  F2F.F32.F64 R9, R8 ;  /* 0x0000000800097310 */ /* 0x000e700000301000 */
[----:B------:R0:W2:Y:S02]  /*0400*/  F2F.F32.F64 R8, R14 ;  /* 0x0000000e00087310 */ /* 0x0000a40000301000 */
[----:B0-----:R-:W3:Y:S01]  /*0410*/  LDG.E.64 R14, desc[UR14][R12.64+0x1000] ;  /* 0x0010000e0c0e7981 */ /* 0x001ee2000c1e1b00 */
[----:B----4-:R-:W-:-:S02]  /*0420*/  DMUL R10, R10, R10 ;  /* 0x0000000a0a0a7228 */ /* 0x010fc40000000000 */
[----:B-----5:R-:W-:-:S04]  /*0430*/  DMUL R22, R22, R22 ;  /* 0x0000001616167228 */ /* 0x020fc80000000000 */
[----:B------:R0:W-:Y:S01]  /*0440*/  F2F.F32.F64 R25, R10 ;  /* 0x0000000a00197310 */ /* 0x0001e20000301000 */
[----:B------:R-:W-:Y:S02]  /*0450*/  DMUL R20, R20, R20 ;  /* 0x0000001414147228 */ /* 0x000fe40000000000 */
[----:B------:R-:W-:Y:S01]  /*0460*/  DMUL R18, R18, R18 ;  /* 0x0000001212127228 */ /* 0x000fe20000000000 */
[----:B0-----:R-:W4:Y:S04]  /*0470*/  LDG.E.64 R10, desc[UR14][R12.64+0x800] ;  /* 0x0008000e0c0a7981 */ /* 0x001f28000c1e1b00 */
[----:B------:R0:W5:Y:S01]  /*0480*/  F2F.F32.F64 R24, R22 ;  /* 0x0000001600187310 */ /* 0x0001620000301000 */
[----:B------:R-:W-:Y:S01]  /*0490*/  DMUL R26, R26, R26 ;  /* 0x0000001a1a1a7228 */ /* 0x000fe20000000000 */
[----:B-1----:R-:W-:Y:S01]  /*04a0*/  FADD R9, R9, R4 ;  /* 0x0000000409097221 */ /* 0x002fe20000000000 */
[----:B------:R-:W-:-:S05]  /*04b0*/  DMUL R28, R28, R28 ;  /* 0x0000001c1c1c7228 */ /* 0x000fca0000000000 */
[----:B------:R1:W-:Y:S01]  /*04c0*/  F2F.F32.F64 R4, R18 ;  /* 0x0000001200047310 */ /* 0x0003e20000301000 */
[----:B0-----:R-:W4:Y:S07]  /*04d0*/  LDG.E.64 R22, desc[UR14][R12.64+0x1800] ;  /* 0x0018000e0c167981 */ /* 0x001f2e000c1e1b00 */
[----:B------:R2:W-:Y:S01]  /*04e0*/  F2F.F32.F64 R20, R20 ;  /* 0x0000001400147310 */ /* 0x0005e20000301000 */
[----:B-1----:R-:W-:Y:S01]  /*04f0*/  DMUL R18, R16, R16 ;  /* 0x0000001010127228 */ /* 0x002fe20000000000 */
[----:B------:R-:W4:Y:S01]  /*0500*/  LDG.E.64 R16, desc[UR14][R12.64+0x2000] ;  /* 0x0020000e0c107981 */ /* 0x000f22000c1e1b00 */
[----:B--2---:R-:W-:-:S05]  /*0510*/  FADD R21, R9, R8 ;  /* 0x0000000809157221 */ /* 0x004fca0000000000 */
[----:B------:R-:W0:Y:S01]  /*0520*/  F2F.F32.F64 R26, R26 ;  /* 0x0000001a001a7310 */ /* 0x000e220000301000 */
[----:B------:R-:W2:Y:S01]  /*0530*/  LDG.E.64 R8, desc[UR14][R12.64+0x2800] ;  /* 0x0028000e0c087981 */ /* 0x000ea2000c1e1b00 */
[----:B-----5:R-:W-:-:S06]  /*0540*/  FADD R24, R21, R24 ;  /* 0x0000001815187221 */ /* 0x020fcc0000000000 */
[----:B------:R3:W1:Y:S01]  /*0550*/  F2F.F32.F64 R27, R28 ;  /* 0x0000001c001b7310 */ /* 0x0006620000301000 */
[----:B------:R-:W-:Y:S02]  /*0560*/  FADD R21, R24, R25 ;  /* 0x0000001918157221 */ /* 0x000fe40000000000 */
[----:B------:R-:W5:Y:S01]  /*0570*/  LDG.E.64 R24, desc[UR14][R12.64+0x3800] ;  /* 0x0038000e0c187981 */ /* 0x000f62000c1e1b00 */
[----:B---3--:R-:W-:-:S03]  /*0580*/  DMUL R28, R14, R14 ;  /* 0x0000000e0e1c7228 */ /* 0x008fc60000000000 */
[----:B------:R3:W3:Y:S01]  /*0590*/  LDG.E.64 R14, desc[UR14][R12.64+0x3000] ;  /* 0x0030000e0c0e7981 */ /* 0x0006e2000c1e1b00 */
[----:B0-----:R-:W-:Y:S01]  /*05a0*/  FADD R26, R21, R26 ;  /* 0x0000001a151a7221 */ /* 0x001fe20000000000 */
[----:B------:R-:W0:Y:S03]  /*05b0*/  F2F.F32.F64 R18, R18 ;  /* 0x0000001200127310 */ /* 0x000e260000301000 */
[----:B-1----:R-:W-:Y:S01]  /*05c0*/  FADD R27, R26, R27 ;  /* 0x0000001b1a1b7221 */ /* 0x002fe20000000000 */
[----:B----4-:R-:W-:-:S03]  /*05d0*/  DMUL R10, R10, R10 ;  /* 0x0000000a0a0a7228 */ /* 0x010fc60000000000 */
[----:B------:R-:W-:Y:S01]  /*05e0*/  FADD R27, R27, R20 ;  /* 0x000000141b1b7221 */ /* 0x000fe20000000000 */
[----:B------:R-:W-:Y:S01]  /*05f0*/  F2F.F32.F64 R28, R28 ;  /* 0x0000001c001c7310 */ /* 0x000fe20000301000 */
[----:B------:R-:W-:-:S07]  /*0600*/  DMUL R22, R22, R22 ;  /* 0x0000001616167228 */ /* 0x000fce0000000000 */
[----:B------:R-:W1:Y:S01]  /*0610*/  F2F.F32.F64 R10, R10 ;  /* 0x0000000a000a7310 */ /* 0x000e620000301000 */
[----:B------:R-:W-:Y:S01]  /*0620*/  FADD R27, R27, R4 ;  /* 0x000000041b1b7221 */ /* 0x000fe20000000000 */
[----:B------:R-:W-:-:S06]  /*0630*/  DMUL R16, R16, R16 ;  /* 0x0000001010107228 */ /* 0x000fcc0000000000 */
[----:B------:R-:W4:Y:S01]  /*0640*/  F2F.F32.F64 R22, R22 ;  /* 0x0000001600167310 */ /* 0x000f220000301000 */
[----:B0-----:R-:W-:Y:S01]  /*0650*/  FADD R27, R27, R18 ;  /* 0x000000121b1b7221 */ /* 0x001fe20000000000 */
[----:B--2---:R-:W-:-:S06]  /*0660*/  DMUL R8, R8, R8 ;  /* 0x0000000808087228 */ /* 0x004fcc0000000000 */
[----:B------:R-:W0:Y:S01]  /*0670*/  F2F.F32.F64 R16, R16 ;  /* 0x0000001000107310 */ /* 0x000e220000301000 */
[----:B-1----:R-:W-:Y:S01]  /*0680*/  FADD R27, R27, R10 ;  /* 0x0000000a1b1b7221 */ /* 0x002fe20000000000 */
[----:B------:R-:W-:Y:S01]  /*0690*/  IADD3 R7, PT, PT, R7, 0x10, RZ ;  /* 0x0000001007077810 */ /* 0x000fe20007ffe0ff */
[----:B-----5:R-:W-:-:S05]  /*06a0*/  DMUL R24, R24, R24 ;  /* 0x0000001818187228 */ /* 0x020fca0000000000 */
[----:B------:R-:W1:Y:S01]  /*06b0*/  F2F.F32.F64 R8, R8 ;  /* 0x0000000800087310 */ /* 0x000e620000301000 */
[----:B------:R-:W-:Y:S01]  /*06c0*/  FADD R27, R27, R28 ;  /* 0x0000001c1b1b7221 */ /* 0x000fe20000000000 */
[----:B------:R-:W-:-:S03]  /*06d0*/  ISETP.NE.AND P1, PT, R7, RZ, PT ;  /* 0x000000ff0700720c */ /* 0x000fc60003f25270 */
[----:B----4-:R-:W-:-:S03]  /*06e0*/  FADD R27, R27, R22 ;  /* 0x000000161b1b7221 */ /* 0x010fc60000000000 */
[----:B------:R-:W-:Y:S01]  /*06f0*/  F2F.F32.F64 R25, R24 ;  /* 0x0000001800197310 */ /* 0x000fe20000301000 */
[----:B0-----:R-:W-:Y:S01]  /*0700*/  FADD R27, R27, R16 ;  /* 0x000000101b1b7221 */ /* 0x001fe20000000000 */
[----:B---3--:R-:W-:-:S03]  /*0710*/  IADD3 R12, P2, PT, R12, 0x8000, RZ ;  /* 0x000080000c0c7810 */ /* 0x008fc60007f5e0ff */
[----:B-1----:R-:W-:Y:S02]  /*0720*/  FADD R8, R27, R8 ;  /* 0x000000081b087221 */ /* 0x002fe40000000000 */
[----:B------:R-:W-:Y:S02]  /*0730*/  IMAD.X R13, RZ, RZ, R13, P2 ;  /* 0x000000ffff0d7224 */ /* 0x000fe400010e060d */
[----:B------:R-:W-:Y:S01]  /*0740*/  VIADD R2, R2, 0x1000 ;  /* 0x0000100002027836 */ /* 0x000fe20000000000 */
[----:B------:R-:W-:-:S10]  /*0750*/  DMUL R14, R14, R14 ;  /* 0x0000000e0e0e7228 */ /* 0x000fd40000000000 */
[----:B------:R-:W0:Y:S02]  /*0760*/  F2F.F32.F64 R15, R14 ;  /* 0x0000000e000f7310 */ /* 0x000e240000301000 */
[----:B0-----:R-:W-:-:S04]  /*0770*/  FADD R8, R8, R15 ;  /* 0x0000000f08087221 */ /* 0x001fc80000000000 */
[----:B------:R-:W-:Y:S01]  /*0780*/  FADD R4, R8, R25 ;  /* 0x0000001908047221 */ /* 0x000fe20000000000 */
[----:B------:R-:W-:Y:S06]  /*0790*/  @P1 BRA `(.L_x_67) ;  /* 0xfffffff800e81947 */ /* 0x000fec000383ffff */
.L_x_66:
[----:B------:R-:W-:Y:S05]  /*07a0*/  BSYNC.RECONVERGENT B2 ;  /* 0x0000000000027941 */ /* 0x000fea0003800200 */
.L_x_65:
[----:B------:R-:W-:Y:S05]  /*07b0*/  @!P0 BRA `(.L_x_64) ;  /* 0x00000004005c8947 */ /* 0x000fea0003800000 */
[----:B------:R-:W-:Y:S01]  /*07c0*/  ISETP.GE.U32.AND P0, PT, R6, 0x8, PT ;  /* 0x000000080600780c */ /* 0x000fe20003f06070 */
[----:B------:R-:W-:Y:S01]  /*07d0*/  BSSY.RECONVERGENT B2, `(.L_x_68) ;  /* 0x000002a000027945 */ /* 0x000fe20003800200 */
[----:B------:R-:W-:-:S04]  /*07e0*/  LOP3.LUT R22, R5, 0x7, RZ, 0xc0, !PT ;  /* 0x0000000705167812 */ /* 0x000fc800078ec0ff */
[----:B------:R-:W-:-:S07]  /*07f0*/  ISETP.NE.AND P1, PT, R22, RZ, PT ;  /* 0x000000ff1600720c */ /* 0x000fce0003f25270 */
[----:B------:R-:W-:Y:S06]  /*0800*/  @!P0 BRA `(.L_x_69) ;  /* 0x0000000000988947 */ /* 0x000fec0003800000 */
[----:B------:R-:W0:Y:S01]  /*0810*/  LDCU.64 UR4, c[0x0][0x380] ;  /* 0x00007000ff0477ac */ /* 0x000e220008000a00 */
[----:B------:R-:W-:-:S04]  /*0820*/  IADD3 R6, P0, PT, R2, UR6, RZ ;  /* 0x0000000602067c10 */ /* 0x000fc8000ff1e0ff */
[----:B------:R-:W-:Y:S02]  /*0830*/  LEA.HI.X.SX32 R7, R2, RZ, 0x1, P0 ;  /* 0x000000ff02077211 */ /* 0x000fe400000f0eff */
[----:B0-----:R-:W-:-:S04]  /*0840*/  LEA R24, P0, R6, UR4, 0x3 ;  /* 0x0000000406187c11 */ /* 0x001fc8000f8018ff */
[----:B------:R-:W-:-:S05]  /*0850*/  LEA.HI.X R25, R6, UR5, R7, 0x3, P0 ;  /* 0x0000000506197c11 */ /* 0x000fca00080f1c07 */
[----:B------:R-:W2:Y:S04]  /*0860*/  LDG.E.64 R20, desc[UR14][R24.64] ;  /* 0x0000000e18147981 */ /* 0x000ea8000c1e1b00 */
[----:B------:R-:W3:Y:S04]  /*0870*/  LDG.E.64 R18, desc[UR14][R24.64+0x800] ;  /* 0x0008000e18127981 */ /* 0x000ee8000c1e1b00 */
[----:B------:R-:W4:Y:S04]  /*0880*/  LDG.E.64 R16, desc[UR14][R24.64+0x1000] ;  /* 0x0010000e18107981 */ /* 0x000f28000c1e1b00 */
[----:B------:R-:W5:Y:S04]  /*0890*/  LDG.E.64 R10, desc[UR14][R24.64+0x1800] ;  /* 0x0018000e180a7981 */ /* 0x000f68000c1e1b00 */
[----:B------:R-:W5:Y:S04]  /*08a0*/  LDG.E.64 R12, desc[UR14][R24.64+0x2000] ;  /* 0x0020000e180c7981 */ /* 0x000f68000c1e1b00 */
[----:B------:R-:W5:Y:S04]  /*08b0*/  LDG.E.64 R6, desc[UR14][R24.64+0x2800] ;  /* 0x0028000e18067981 */ /* 0x000f68000c1e1b00 */
[----:B------:R-:W5:Y:S04]  /*08c0*/  LDG.E.64 R14, desc[UR14][R24.64+0x3000] ;  /* 0x0030000e180e7981 */ /* 0x000f68000c1e1b00 */
[----:B------:R-:W5:Y:S01]  /*08d0*/  LDG.E.64 R8, desc[UR14][R24.64+0x3800] ;  /* 0x0038000e18087981 */ /* 0x000f62000c1e1b00 */
[----:B------:R-:W-:Y:S01]  /*08e0*/  IADD3 R2, PT, PT, R2, 0x800, RZ ;  /* 0x0000080002027810 */ /* 0x000fe20007ffe0ff */
[----:B--2---:R-:W-:-:S02]  /*08f0*/  DMUL R20, R20, R20 ;  /* 0x0000001414147228 */ /* 0x004fc40000000000 */
[----:B---3--:R-:W-:Y:S02]  /*0900*/  DMUL R18, R18, R18 ;  /* 0x0000001212127228 */ /* 0x008fe40000000000 */
[----:B----4-:R-:W-:-:S06]  /*0910*/  DMUL R16, R16, R16 ;  /* 0x0000001010107228 */ /* 0x010fcc0000000000 */
[----:B------:R-:W1:Y:S01]  /*0920*/  F2F.F32.F64 R21, R20 ;  /* 0x0000001400157310 */ /* 0x000e620000301000 */
[----:B-----5:R-:W-:Y:S02]  /*0930*/  DMUL R26, R10, R10 ;  /* 0x0000000a0a1a7228 */ /* 0x020fe40000000000 */
[----:B------:R-:W-:-:S05]  /*0940*/  DMUL R12, R12, R12 ;  /* 0x0000000c0c0c7228 */ /* 0x000fca0000000000 */
[----:B------:R-:W0:Y:S01]  /*0950*/  F2F.F32.F64 R18, R18 ;  /* 0x0000001200127310 */ /* 0x000e220000301000 */
[----:B------:R-:W-:Y:S02]  /*0960*/  DMUL R6, R6, R6 ;  /* 0x0000000606067228 */ /* 0x000fe40000000000 */
[----:B------:R-:W-:Y:S01]  /*0970*/  DMUL R14, R14, R14 ;  /* 0x0000000e0e0e7228 */ /* 0x000fe20000000000 */
[----:B-1----:R-:W-:-:S04]  /*0980*/  FADD R21, R4, R21 ;  /* 0x0000001504157221 */ /* 0x002fc80000000000 */
[----:B------:R-:W1:Y:S01]  /*0990*/  F2F.F32.F64 R16, R16 ;  /* 0x0000001000107310 */ /* 0x000e620000301000 */
[----:B------:R-:W-:Y:S01]  /*09a0*/  DMUL R8, R8, R8 ;  /* 0x0000000808087228 */ /* 0x000fe20000000000 */
[----:B0-----:R-:W-:-:S06]  /*09b0*/  FADD R21, R21, R18 ;  /* 0x0000001215157221 */ /* 0x001fcc0000000000 */
[----:B------:R-:W0:Y:S01]  /*09c0*/  F2F.F32.F64 R10, R26 ;  /* 0x0000001a000a7310 */ /* 0x000e220000301000 */
[----:B-1----:R-:W-:-:S07]  /*09d0*/  FADD R21, R21, R16 ;  /* 0x0000001015157221 */ /* 0x002fce0000000000 */
[----:B------:R-:W1:Y:S01]  /*09e0*/  F2F.F32.F64 R11, R12 ;  /* 0x0000000c000b7310 */ /* 0x000e620000301000 */
[----:B0-----:R-:W-:-:S07]  /*09f0*/  FADD R10, R21, R10 ;  /* 0x0000000a150a7221 */ /* 0x001fce0000000000 */
[----:B------:R-:W0:Y:S01]  /*0a00*/  F2F.F32.F64 R7, R6 ;  /* 0x0000000600077310 */ /* 0x000e220000301000 */
[----:B-1----:R-:W-:-:S07]  /*0a10*/  FADD R10, R10, R11 ;  /* 0x0000000b0a0a7221 */ /* 0x002fce0000000000 */
[----:B------:R-:W1:Y:S01]  /*0a20*/  F2F.F32.F64 R15, R14 ;  /* 0x0000000e000f7310 */ /* 0x000e620000301000 */
[----:B0-----:R-:W-:-:S07]  /*0a30*/  FADD R10, R10, R7 ;  /* 0x000000070a0a7221 */ /* 0x001fce0000000000 */
[----:B------:R-:W0:Y:S01]  /*0a40*/  F2F.F32.F64 R9, R8 ;  /* 0x0000000800097310 */ /* 0x000e220000301000 */
[----:B-1----:R-:W-:-:S04]  /*0a50*/  FADD R10, R10, R15 ;  /* 0x0000000f0a0a7221 */ /* 0x002fc80000000000 */
[----:B0-----:R-:W-:-:S07]  /*0a60*/  FADD R4, R10, R9 ;  /* 0x000000090a047221 */ /* 0x001fce0000000000 */
.L_x_69:
[----:B------:R-:W-:Y:S05]  /*0a70*/  BSYNC.RECONVERGENT B2 ;  /* 0x0000000000027941 */ /* 0x000fea0003800200 */
.L_x_68:
        /* <DEDUP_REMOVED lines=14> */
[----:B------:R-:W5:Y:S01]  /*0b60*/  LDG.E.64 R6, desc[UR14][R8.64+0x1800] ;  /* 0x0018000e08067981 */ /* 0x000f62000c1e1b00 */
[----:B------:R-:W-:Y:S01]  /*0b70*/  VIADD R2, R2, 0x400 ;  /* 0x0000040002027836 */ /* 0x000fe20000000000 */
[----:B--2---:R-:W-:-:S02]  /*0b80*/  DMUL R10, R10, R10 ;  /* 0x0000000a0a0a7228 */ /* 0x004fc40000000000 */
[----:B---3--:R-:W-:Y:S02]  /*0b90*/  DMUL R12, R12, R12 ;  /* 0x0000000c0c0c7228 */ /* 0x008fe40000000000 */
[----:B----4-:R-:W-:-:S06]  /*0ba0*/  DMUL R14, R14, R14 ;  /* 0x0000000e0e0e7228 */ /* 0x010fcc0000000000 */
[----:B------:R-:W1:Y:S01]  /*0bb0*/  F2F.F32.F64 R11, R10 ;  /* 0x0000000a000b7310 */ /* 0x000e620000301000 */
[----:B-----5:R-:W-:-:S07]  /*0bc0*/  DMUL R6, R6, R6 ;  /* 0x0000000606067228 */ /* 0x020fce0000000000 */
[----:B------:R-:W0:Y:S01]  /*0bd0*/  F2F.F32.F64 R13, R12 ;  /* 0x0000000c000d7310 */ /* 0x000e220000301000 */
[----:B-1----:R-:W-:-:S07]  /*0be0*/  FADD R4, R4, R11 ;  /* 0x0000000b04047221 */ /* 0x002fce0000000000 */
[----:B------:R-:W1:Y:S01]  /*0bf0*/  F2F.F32.F64 R15, R14 ;  /* 0x0000000e000f7310 */ /* 0x000e620000301000 */
[----:B0-----:R-:W-:-:S07]  /*0c00*/  FADD R4, R4, R13 ;  /* 0x0000000d04047221 */ /* 0x001fce0000000000 */
[----:B------:R-:W0:Y:S01]  /*0c10*/  F2F.F32.F64 R7, R6 ;  /* 0x0000000600077310 */ /* 0x000e220000301000 */
[----:B-1----:R-:W-:-:S04]  /*0c20*/  FADD R4, R4, R15 ;  /* 0x0000000f04047221 */ /* 0x002fc80000000000 */
[----:B0-----:R-:W-:-:S07]  /*0c30*/  FADD R4, R4, R7 ;  /* 0x0000000704047221 */ /* 0x001fce0000000000 */
.L_x_71:
[----:B------:R-:W-:Y:S05]  /*0c40*/  BSYNC.RECONVERGENT B2 ;  /* 0x0000000000027941 */ /* 0x000fea0003800200 */
.L_x_70:
[----:B------:R-:W-:Y:S05]  /*0c50*/  @!P1 BRA `(.L_x_64) ;  /* 0x0000000000349947 */ /* 0x000fea0003800000 */
[----:B------:R-:W0:Y:S01]  /*0c60*/  LDC.64 R6, c[0x0][0x380] ;  /* 0x0000e000ff067b82 */ /* 0x000e220000000a00 */
[----:B------:R-:W-:Y:S01]  /*0c70*/  MOV R9, UR16 ;  /* 0x0000001000097c02 */ /* 0x000fe20008000f00 */
[----:B------:R-:W-:-:S04]  /*0c80*/  IMAD.MOV R5, RZ, RZ, -R5 ;  /* 0x000000ffff057224 */ /* 0x000fc800078e0a05 */
[----:B0-----:R-:W-:-:S07]  /*0c90*/  IMAD.WIDE.U32 R6, R9, 0x8000, R6 ;  /* 0x0000800009067825 */ /* 0x001fce00078e0006 */
.L_x_72:
[----:B------:R-:W-:-:S06]  /*0ca0*/  IMAD.WIDE R8, R2, 0x8, R6 ;  /* 0x0000000802087825 */ /* 0x000fcc00078e0206 */
[----:B------:R-:W2:Y:S01]  /*0cb0*/  LDG.E.64 R8, desc[UR14][R8.64] ;  /* 0x0000000e08087981 */ /* 0x000ea2000c1e1b00 */
[----:B------:R-:W-:Y:S01]  /*0cc0*/  IADD3 R5, PT, PT, R5, 0x1, RZ ;  /* 0x0000000105057810 */ /* 0x000fe20007ffe0ff */
[----:B------:R-:W-:-:S03]  /*0cd0*/  VIADD R2, R2, 0x100 ;  /* 0x0000010002027836 */ /* 0x000fc60000000000 */
[----:B------:R-:W-:Y:S01]  /*0ce0*/  ISETP.NE.AND P0, PT, R5, RZ, PT ;  /* 0x000000ff0500720c */ /* 0x000fe20003f05270 */
[----:B--2---:R-:W-:-:S10]  /*0cf0*/  DMUL R10, R8, R8 ;  /* 0x00000008080a7228 */ /* 0x004fd40000000000 */
[----:B------:R-:W1:Y:S02]  /*0d00*/  F2F.F32.F64 R11, R10 ;  /* 0x0000000a000b7310 */ /* 0x000e640000301000 */
[----:B-1----:R-:W-:Y:S01]  /*0d10*/  FADD R4, R11, R4 ;  /* 0x000000040b047221 */ /* 0x002fe20000000000 */
[----:B------:R-:W-:Y:S06]  /*0d20*/  @P0 BRA `(.L_x_72) ;  /* 0xfffffffc00dc0947 */ /* 0x000fec000383ffff */
.L_x_64:
[----:B------:R-:W-:Y:S05]  /*0d30*/  BSYNC.RECONVERGENT B1 ;  /* 0x0000000000017941 */ /* 0x000fea0003800200 */
.L_x_63:
[----:B------:R-:W-:Y:S02]  /*0d40*/  ISETP.GE.AND P0, PT, R3, 0x100, PT ;  /* 0x000001000300780c */ /* 0x000fe40003f06270 */
[----:B-1----:R-:W-:-:S11]  /*0d50*/  MOV R7, R4 ;  /* 0x0000000400077202 */ /* 0x002fd60000000f00 */
        /* <DEDUP_REMOVED lines=8> */
[----:B------:R-:W1:Y:S06]  /*0de0*/  SHFL.DOWN PT, R3, R2, 0x2, 0x1f ;  /* 0x08401f0002037f89 */ /* 0x000e6c00000e0000 */
[----:B------:R-:W2:Y:S01]  /*0df0*/  @!P1 S2R R6, SR_CgaCtaId ;  /* 0x0000000000069919 */ /* 0x000ea20000008800 */
[----:B0-----:R-:W-:Y:S02]  /*0e00*/  @!P1 MOV R5, 0x400 ;  /* 0x0000040000059802 */ /* 0x001fe40000000f00 */
[----:B------:R-:W-:-:S04]  /*0e10*/  @!P1 SHF.R.U32.HI R4, RZ, 0x3, R0 ;  /* 0x00000003ff049819 */ /* 0x000fc80000011600 */
[----:B------:R-:W-:Y:S01]  /*0e20*/  @!P1 LOP3.LUT R4, R4, 0x7c, RZ, 0xc0, !PT ;  /* 0x0000007c04049812 */ /* 0x000fe200078ec0ff */
[----:B-1----:R-:W-:Y:S01]  /*0e30*/  @!P0 FADD R2, R2, R3 ;  /* 0x0000000302028221 */ /* 0x002fe20000000000 */
[----:B------:R-:W-:-:S04]  /*0e40*/  ISETP.GT.AND P0, PT, R8, 0x1b, PT ;  /* 0x0000001b0800780c */ /* 0x000fc80003f04270 */
[----:B------:R-:W0:Y:S01]  /*0e50*/  SHFL.DOWN PT, R3, R2, 0x4, 0x1f ;  /* 0x08801f0002037f89 */ /* 0x000e2200000e0000 */
[----:B--2---:R-:W-:-:S05]  /*0e60*/  @!P1 LEA R5, R6, R5, 0x18 ;  /* 0x0000000506059211 */ /* 0x004fca00078ec0ff */
[----:B------:R-:W-:-:S03]  /*0e70*/  @!P1 IMAD.IADD R4, R4, 0x1, R5 ;  /* 0x0000000104049824 */ /* 0x000fc600078e0205 */
        /* <DEDUP_REMOVED lines=15> */
[----:B------:R-:W0:Y:S04]  /*0f70*/  LDS R0, [UR4+0xc] ;  /* 0x00000c04ff007984 */ /* 0x000e280008000800 */
[----:B--2---:R-:W1:Y:S04]  /*0f80*/  LDS.128 R4, [UR4+0x10] ;  /* 0x00001004ff047984 */ /* 0x004e680008000c00 */
        /* <DEDUP_REMOVED lines=9> */
.L_x_73:
[----:B------:R-:W1:Y:S01]  /*1020*/  S2R R9, SR_LANEID ;  /* 0x0000000000097919 */ /* 0x000e620000000000 */
[----:B------:R-:W-:-:S04]  /*1030*/  LOP3.LUT R2, R0, 0x3e0, RZ, 0xc0, !PT ;  /* 0x000003e000027812 */ /* 0x000fc800078ec0ff */
[----:B------:R-:W-:Y:S02]  /*1040*/  IADD3 R4, PT, PT, R2, 0x20, RZ ;  /* 0x0000002002047810 */ /* 0x000fe40007ffe0ff */
[----:B------:R-:W-:Y:S02]  /*1050*/  LOP3.LUT R2, RZ, R2, RZ, 0x33, !PT ;  /* 0x00000002ff027212 */ /* 0x000fe400078e33ff */
[----:B------:R-:W-:-:S03]  /*1060*/  ISETP.GT.AND P0, PT, R4, R3, PT ;  /* 0x000000030400720c */ /* 0x000fc60003f04270 */
[----:B------:R-:W-:-:S05]  /*1070*/  IMAD.IADD R2, R3, 0x1, R2 ;  /* 0x0000000103027824 */ /* 0x000fca00078e0202 */
[----:B------:R-:W-:-:S05]  /*1080*/  SEL R2, R2, 0x1f, P0 ;  /* 0x0000001f02027807 */ /* 0x000fca0000000000 */
[----:B------:R-:W2:Y:S01]  /*1090*/  SHFL.DOWN PT, R4, R7, 0x1, R2 ;  /* 0x0820000007047989 */ /* 0x000ea200000e0002 */
[C---:B-1----:R-:W-:Y:S02]  /*10a0*/  ISETP.GE.AND P0, PT, R9.reuse, R2, PT ;  /* 0x000000020900720c */ /* 0x042fe40003f06270 */
[C---:B0-----:R-:W-:Y:S02]  /*10b0*/  IADD3 R5, PT, PT, R9.reuse, 0x2, RZ ;  /* 0x0000000209057810 */ /* 0x041fe40007ffe0ff */
[----:B------:R-:W-:-:S09]  /*10c0*/  ISETP.NE.AND P1, PT, R9, RZ, PT ;  /* 0x000000ff0900720c */ /* 0x000fd20003f25270 */
[----:B--2---:R-:W-:Y:S01]  /*10d0*/  @!P0 FADD R7, R4, R7 ;  /* 0x0000000704078221 */ /* 0x004fe20000000000 */
[-C--:B------:R-:W-:Y:S01]  /*10e0*/  ISETP.GT.AND P0, PT, R5, R2.reuse, PT ;  /* 0x000000020500720c */ /* 0x080fe20003f04270 */
[----:B------:R-:W-:Y:S02]  /*10f0*/  VIADD R5, R9, 0x4 ;  /* 0x0000000409057836 */ /* 0x000fe40000000000 */
        /* <DEDUP_REMOVED lines=19> */
[----:B------:R-:W-:-:S03]  /*1230*/  ISETP.NE.AND P0, PT, R0, RZ, PT ;  /* 0x000000ff0000720c */ /* 0x000fc60003f05270 */
[----:B------:R-:W-:-:S05]  /*1240*/  IMAD.MOV.U32 R9, RZ, RZ, R7 ;  /* 0x000000ffff097224 */ /* 0x000fca00078e0007 */
        /* <DEDUP_REMOVED lines=10> */
[----:B------:R-:W0:Y:S04]  /*12f0*/  LDS R0, [UR4+0xc] ;  /* 0x00000c04ff007984 */ /* 0x000e280008000800 */
[----:B-1----:R-:W1:Y:S04]  /*1300*/  LDS.128 R4, [UR4+0x10] ;  /* 0x00001004ff047984 */ /* 0x002e680008000c00 */
        /* <DEDUP_REMOVED lines=12> */
.L_x_60:
[----:B------:R-:W0:Y:S01]  /*13d0*/  S2R R0, SR_TID.X ;  /* 0x0000000000007919 */ /* 0x000e220000002100 */
[----:B------:R-:W1:Y:S01]  /*13e0*/  LDC.64 R18, c[0x0][0x380] ;  /* 0x0000e000ff127b82 */ /* 0x000e620000000a00 */
[----:B0-----:R-:W-:-:S05]  /*13f0*/  IADD3 R3, PT, PT, R0, UR6, RZ ;  /* 0x0000000600037c10 */ /* 0x001fca000fffe0ff */
[----:B-1----:R-:W-:-:S05]  /*1400*/  IMAD.WIDE.U32 R18, R3, 0x8, R18 ;  /* 0x0000000803127825 */ /* 0x002fca00078e0012 */
        /* <DEDUP_REMOVED lines=10> */
[----:B---3--:R-:W-:-:S04]  /*14b0*/  DMUL R8, R8, R8 ;  /* 0x0000000808087228 */ /* 0x008fc80000000000 */
[----:B------:R0:W-:Y:S04]  /*14c0*/  F2F.F32.F64 R27, R12 ;  /* 0x0000000c001b7310 */ /* 0x0001e80000301000 */
[----:B0-----:R-:W2:Y:S04]  /*14d0*/  LDG.E.64 R12, desc[UR14][R18.64+0x4000] ;  /* 0x0040000e120c7981 */ /* 0x001ea8000c1e1b00 */
[----:B------:R0:W-:Y:S02]  /*14e0*/  F2F.F32.F64 R26, R8 ;  /* 0x00000008001a7310 */ /* 0x0001e40000301000 */
[----:B0-----:R-:W3:Y:S01]  /*14f0*/  LDG.E.64 R8, desc[UR14][R18.64+0x5000] ;  /* 0x0050000e12087981 */ /* 0x001ee2000c1e1b00 */
[----:B----4-:R-:W-:-:S02]  /*1500*/  DMUL R6, R6, R6 ;  /* 0x0000000606067228 */ /* 0x010fc40000000000 */
[----:B-----5:R-:W-:Y:S02]  /*1510*/  DMUL R24, R24, R24 ;  /* 0x0000001818187228 */ /* 0x020fe40000000000 */
[----:B------:R-:W-:Y:S02]  /*1520*/  DMUL R22, R22, R22 ;  /* 0x0000001616167228 */ /* 0x000fe40000000000 */
[----:B------:R-:W-:Y:S02]  /*1530*/  DMUL R16, R16, R16 ;  /* 0x0000001010107228 */ /* 0x000fe40000000000 */
[----:B------:R-:W-:Y:S02]  /*1540*/  DMUL R14, R14, R14 ;  /* 0x0000000e0e0e7228 */ /* 0x000fe40000000000 */
[----:B------:R-:W-:Y:S01]  /*1550*/  DMUL R20, R20, R20 ;  /* 0x0000001414147228 */ /* 0x000fe20000000000 */
[----:B------:R-:W-:Y:S08]  /*1560*/  F2F.F32.F64 R7, R6 ;  /* 0x0000000600077310 */ /* 0x000ff00000301000 */
[----:B------:R-:W-:Y:S08]  /*1570*/  F2F.F32.F64 R24, R24 ;  /* 0x0000001800187310 */ /* 0x000ff00000301000 */
[----:B------:R-:W-:Y:S08]  /*1580*/  F2F.F32.F64 R3, R22 ;  /* 0x0000001600037310 */ /* 0x000ff00000301000 */
[----:B------:R0:W-:Y:S08]  /*1590*/  F2F.F32.F64 R25, R16 ;  /* 0x0000001000197310 */ /* 0x0001f00000301000 */
[----:B------:R1:W-:Y:S01]  /*15a0*/  F2F.F32.F64 R6, R14 ;  /* 0x0000000e00067310 */ /* 0x0003e20000301000 */
[----:B0-----:R-:W4:Y:S07]  /*15b0*/  LDG.E.64 R16, desc[UR14][R18.64+0x5800] ;  /* 0x0058000e12107981 */ /* 0x001f2e000c1e1b00 */
[----:B------:R0:W-:Y:S01]  /*15c0*/  F2F.F32.F64 R4, R20 ;  /* 0x0000001400047310 */ /* 0x0001e20000301000 */
[----:B-1----:R-:W5:Y:S04]  /*15d0*/  LDG.E.64 R14, desc[UR14][R18.64+0x6800] ;  /* 0x0068000e120e7981 */ /* 0x002f68000c1e1b00 */
[----:B0-----:R-:W5:Y:S01]  /*15e0*/  LDG.E.64 R20, desc[UR14][R18.64+0x7800] ;  /* 0x0078000e12147981 */ /* 0x001f62000c1e1b00 */
[----:B--2---:R-:W-:-:S06]  /*15f0*/  DMUL R12, R12, R12 ;  /* 0x0000000c0c0c7228 */ /* 0x004fcc0000000000 */
[----:B------:R0:W-:Y:S01]  /*1600*/  F2F.F32.F64 R23, R12 ;  /* 0x0000000c00177310 */ /* 0x0001e20000301000 */
[----:B---3--:R-:W-:-:S03]  /*1610*/  DMUL R8, R8, R8 ;  /* 0x0000000808087228 */ /* 0x008fc60000000000 */
[----:B0-----:R-:W2:Y:S04]  /*1620*/  LDG.E.64 R12, desc[UR14][R18.64+0x6000] ;  /* 0x0060000e120c7981 */ /* 0x001ea8000c1e1b00 */
[----:B------:R0:W-:Y:S03]  /*1630*/  F2F.F32.F64 R22, R8 ;  /* 0x0000000800167310 */ /* 0x0001e60000301000 */
[----:B0-----:R-:W3:Y:S01]  /*1640*/  LDG.E.64 R8, desc[UR14][R18.64+0x7000] ;  /* 0x0070000e12087981 */ /* 0x001ee2000c1e1b00 */
[----:B------:R-:W-:Y:S01]  /*1650*/  DMUL R28, R28, R28 ;  /* 0x0000001c1c1c7228 */ /* 0x000fe20000000000 */
[----:B------:R-:W-:-:S09]  /*1660*/  ISETP.GE.U32.AND P0, PT, R5, UR5, PT ;  /* 0x0000000505007c0c */ /* 0x000fd2000bf06070 */
[----:B------:R-:W0:Y:S01]  /*1670*/  F2F.F32.F64 R28, R28 ;  /* 0x0000001c001c7310 */ /* 0x000e220000301000 */
[----:B----4-:R-:W-:Y:S02]  /*1680*/  DMUL R16, R16, R16 ;  /* 0x0000001010107228 */ /* 0x010fe40000000000 */
[----:B-----5:R-:W-:Y:S02]  /*1690*/  DMUL R14, R14, R14 ;  /* 0x0000000e0e0e7228 */ /* 0x020fe40000000000 */
[----:B------:R-:W-:-:S06]  /*16a0*/  DMUL R20, R20, R20 ;  /* 0x0000001414147228 */ /* 0x000fcc0000000000 */
[----:B------:R-:W1:Y:S08]  /*16b0*/  F2F.F32.F64 R17, R16 ;  /* 0x0000001000117310 */ /* 0x000e700000301000 */
[----:B------:R-:W-:Y:S08]  /*16c0*/  F2F.F32.F64 R15, R14 ;  /* 0x0000000e000f7310 */ /* 0x000ff00000301000 */
[----:B------:R-:W-:Y:S01]  /*16d0*/  F2F.F32.F64 R20, R20 ;  /* 0x0000001400147310 */ /* 0x000fe20000301000 */
[----:B------:R-:W-:Y:S01]  /*16e0*/  ISETP.GE.U32.AND.EX P0, PT, R2, UR4, PT, P0 ;  /* 0x0000000402007c0c */ /* 0x000fe2000bf06100 */
[----:B0-----:R-:W-:Y:S01]  /*16f0*/  FADD R27, R27, R28 ;  /* 0x0000001c1b1b7221 */ /* 0x001fe20000000000 */
[----:B------:R-:W-:Y:S01]  /*1700*/  FADD R26, R26, R7 ;  /* 0x000000071a1a7221 */ /* 0x000fe20000000000 */
[----:B------:R-:W-:Y:S01]  /*1710*/  FADD R3, R24, R3 ;  /* 0x0000000318037221 */ /* 0x000fe20000000000 */
[----:B------:R-:W-:Y:S01]  /*1720*/  FADD R6, R25, R6 ;  /* 0x0000000619067221 */ /* 0x000fe20000000000 */
[----:B------:R-:W-:Y:S01]  /*1730*/  FADD R4, R23, R4 ;  /* 0x0000000417047221 */ /* 0x000fe20000000000 */
[----:B-1----:R-:W-:Y:S01]  /*1740*/  FADD R17, R22, R17 ;  /* 0x0000001116117221 */ /* 0x002fe20000000000 */
[----:B------:R-:W-:Y:S01]  /*1750*/  FADD R26, R27, R26 ;  /* 0x0000001a1b1a7221 */ /* 0x000fe20000000000 */
[----:B------:R-:W-:-:S02]  /*1760*/  FADD R3, R3, R6 ;  /* 0x0000000603037221 */ /* 0x000fc40000000000 */
[----:B------:R-:W-:Y:S02]  /*1770*/  FADD R4, R4, R17 ;  /* 0x0000001104047221 */ /* 0x000fe40000000000 */
[----:B------:R-:W-:Y:S01]  /*1780*/  FADD R3, R26, R3 ;  /* 0x000000031a037221 */ /* 0x000fe20000000000 */
[----:B--2---:R-:W-:Y:S02]  /*1790*/  DMUL R12, R12, R12 ;  /* 0x0000000c0c0c7228 */ /* 0x004fe40000000000 */
[----:B---3--:R-:W-:-:S08]  /*17a0*/  DMUL R8, R8, R8 ;  /* 0x0000000808087228 */ /* 0x008fd00000000000 */
[----:B------:R-:W0:Y:S08]  /*17b0*/  F2F.F32.F64 R12, R12 ;  /* 0x0000000c000c7310 */ /* 0x000e300000301000 */
[----:B------:R-:W1:Y:S01]  /*17c0*/  F2F.F32.F64 R29, R8 ;  /* 0x00000008001d7310 */ /* 0x000e620000301000 */
[----:B0-----:R-:W-:Y:S01]  /*17d0*/  FADD R12, R12, R15 ;  /* 0x0000000f0c0c7221 */ /* 0x001fe20000000000 */
[----:B-1----:R-:W-:-:S04]  /*17e0*/  FADD R29, R29, R20 ;  /* 0x000000141d1d7221 */ /* 0x002fc80000000000 */
[----:B------:R-:W-:-:S04]  /*17f0*/  FADD R29, R12, R29 ;  /* 0x0000001d0c1d7221 */ /* 0x000fc80000000000 */
[----:B------:R-:W-:-:S04]  /*1800*/  FADD R4, R4, R29 ;  /* 0x0000001d04047221 */ /* 0x000fc80000000000 */
[----:B------:R-:W-:Y:S01]  /*1810*/  FADD R22, R3, R4 ;  /* 0x0000000403167221 */ /* 0x000fe20000000000 */
[----:B------:R-:W-:Y:S06]  /*1820*/  @!P0 BRA `(.L_x_75) ;  /* 0x0000001000c08947 */ /* 0x000fec0003800000 */
[----:B------:R-:W-:Y:S01]  /*1830*/  UIADD3 UR8, UP0, UPT, UR5, UR6, URZ ;  /* 0x0000000605087290 */ /* 0x000fe2000ff1e0ff */
[----:B------:R-:W-:Y:S01]  /*1840*/  IADD3 R2, P2, PT, R10, -0x1000, RZ ;  /* 0xfffff0000a027810 */ /* 0x000fe20007f5e0ff */
[----:B------:R-:W0:Y:S01]  /*1850*/  LDCU.64 UR12, c[0x0][0x380] ;  /* 0x00007000ff0c77ac */ /* 0x000e220008000a00 */
[----:B------:R-:W-:Y:S02]  /*1860*/  LOP3.LUT R3, RZ, R0, RZ, 0x33, !PT ;  /* 0x00000000ff037212 */ /* 0x000fe400078e33ff */
[----:B------:R-:W-:Y:S01]  /*1870*/  IADD3.X R4, PT, PT, R11, -0x1, RZ, P2, !PT ;  /* 0xffffffff0b047810 */ /* 0x000fe200017fe4ff */
[----:B------:R-:W-:Y:S01]  /*1880*/  UIADD3.X UR9, UPT, UPT, URZ, UR4, URZ, UP0, !UPT ;  /* 0x00000004ff097290 */ /* 0x000fe200087fe4ff */
[----:B------:R-:W-:Y:S01]  /*1890*/  ISETP.LT.U32.AND P0, PT, R2, UR8, PT ;  /* 0x0000000802007c0c */ /* 0x000fe2000bf01070 */
[----:B------:R-:W-:Y:S01]  /*18a0*/  UMOV UR10, UR8 ;  /* 0x00000008000a7c82 */ /* 0x000fe20008000000 */
[----:B------:R-:W-:Y:S01]  /*18b0*/  IADD3 R5, P1, PT, R0, UR8, RZ ;  /* 0x0000000800057c10 */ /* 0x000fe2000ff3e0ff */
[----:B------:R-:W-:Y:S01]  /*18c0*/  UMOV UR4, URZ ;  /* 0x000000ff00047c82 */ /* 0x000fe20008000000 */
[----:B------:R-:W-:Y:S01]  /*18d0*/  IADD3 R3, PT, PT, R10, -UR5, R3 ;  /* 0x800000050a037c10 */ /* 0x000fe2000fffe003 */
[----:B------:R-:W-:Y:S01]  /*18e0*/  IMAD.U32 R7, RZ, RZ, UR9 ;  /* 0x00000009ff077e24 */ /* 0x000fe2000f8e00ff */
[----:B------:R-:W-:Y:S01]  /*18f0*/  IADD3.X R0, PT, PT, RZ, UR9, RZ, P1, !PT ;  /* 0x00000009ff007c10 */ /* 0x000fe20008ffe4ff */
[----:B------:R-:W-:-:S03]  /*1900*/  UMOV UR7, UR9 ;  /* 0x0000000900077c82 */ /* 0x000fc60008000000 */
[----:B------:R-:W-:Y:S02]  /*1910*/  ISETP.GT.U32.AND.EX P0, PT, R7, R4, PT, P0 ;  /* 0x000000040700720c */ /* 0x000fe40003f04100 */
[----:B0-----:R-:W-:-:S04]  /*1920*/  LEA R6, P2, R5, UR12, 0x3 ;  /* 0x0000000c05067c11 */ /* 0x001fc8000f8418ff */
[----:B------:R-:W-:Y:S02]  /*1930*/  IADD3 R6, P1, PT, R6, 0x4000, RZ ;  /* 0x0000400006067810 */ /* 0x000fe40007f3e0ff */
[----:B------:R-:W-:Y:S01]  /*1940*/  LEA.HI.X R0, R5, UR13, R0, 0x3, P2 ;  /* 0x0000000d05007c11 */ /* 0x000fe200090f1c00 */
[----:B------:R-:W-:-:S03]  /*1950*/  VIADD R5, R3, -UR6 ;  /* 0x8000000603057c36 */ /* 0x000fc60008000000 */
[----:B------:R-:W-:Y:S01]  /*1960*/  IADD3.X R3, PT, PT, RZ, R0, RZ, P1, !PT ;  /* 0x00000000ff037210 */ /* 0x000fe20000ffe4ff */
[----:B------:R-:W-:Y:S06]  /*1970*/  @P0 BRA `(.L_x_76) ;  /* 0x0000000400780947 */ /* 0x000fec0003800000 */
[----:B------:R-:W0:Y:S01]  /*1980*/  LDC.64 R10, c[0x0][0x3b8] ;  /* 0x0000ee00ff0a7b82 */ /* 0x000e220000000a00 */
[----:B------:R-:W1:Y:S01]  /*1990*/  LDCU.64 UR12, c[0x0][0x380] ;  /* 0x00007000ff0c77ac */ /* 0x000e620008000a00 */
[----:B------:R-:W-:Y:S01]  /*19a0*/  NOP ;  /* 0x0000000000007918 */ /* 0x000fe20000000000 */
.L_x_77:
[----:B------:R-:W2:Y:S02]  /*19b0*/  S2R R0, SR_TID.X ;  /* 0x0000000000007919 */ /* 0x000ea40000002100 */
[----:B--2---:R-:W-:-:S05]  /*19c0*/  IADD3 R0, P0, PT, R0, UR8, RZ ;  /* 0x0000000800007c10 */ /* 0x004fca000ff1e0ff */
[----:B------:R-:W-:Y:S01]  /*19d0*/  IMAD.X R7, RZ, RZ, UR9, P0 ;  /* 0x00000009ff077e24 */ /* 0x000fe200080e06ff */
[----:B-1----:R-:W-:-:S04]  /*19e0*/  LEA R16, P0, R0, UR12, 0x3 ;  /* 0x0000000c00107c11 */ /* 0x002fc8000f8018ff */
        /* <DEDUP_REMOVED lines=9> */
[----:B--2---:R-:W-:-:S02]  /*1a80*/  DMUL R20, R20, R20 ;  /* 0x0000001414147228 */ /* 0x004fc40000000000 */
[----:B---3--:R-:W-:Y:S02]  /*1a90*/  DMUL R8, R8, R8 ;  /* 0x0000000808087228 */ /* 0x008fe40000000000 */
[----:B----4-:R-:W-:Y:S02]  /*1aa0*/  DMUL R26, R26, R26 ;  /* 0x0000001a1a1a7228 */ /* 0x010fe40000000000 */
[----:B-----5:R-:W-:Y:S02]  /*1ab0*/  DMUL R12, R12, R12 ;  /* 0x0000000c0c0c7228 */ /* 0x020fe40000000000 */
[----:B------:R-:W-:Y:S02]  /*1ac0*/  DMUL R14, R14, R14 ;  /* 0x0000000e0e0e7228 */ /* 0x000fe40000000000 */
[----:B------:R-:W1:Y:S08]  /*1ad0*/  F2F.F32.F64 R21, R20 ;  /* 0x0000001400157310 */ /* 0x000e700000301000 */
[----:B------:R2:W-:Y:S08]  /*1ae0*/  F2F.F32.F64 R20, R8 ;  /* 0x0000000800147310 */ /* 0x0005f00000301000 */
[----:B------:R-:W-:Y:S01]  /*1af0*/  F2F.F32.F64 R23, R26 ;  /* 0x0000001a00177310 */ /* 0x000fe20000301000 */
[----:B--2---:R-:W2:Y:S07]  /*1b00*/  LDG.E.64 R8, desc[UR14][R16.64+0x4000] ;  /* 0x0040000e10087981 */ /* 0x004eae000c1e1b00 */
[----:B------:R3:W4:Y:S08]  /*1b10*/  F2F.F32.F64 R0, R12 ;  /* 0x0000000c00007310 */ /* 0x0007300000301000 */
[----:B------:R5:W-:Y:S01]  /*1b20*/  F2F.F32.F64 R26, R14 ;  /* 0x0000000e001a7310 */ /* 0x000be20000301000 */
[----:B---3--:R-:W3:Y:S04]  /*1b30*/  LDG.E.64 R12, desc[UR14][R16.64+0x4800] ;  /* 0x0048000e100c7981 */ /* 0x008ee8000c1e1b00 */
[----:B-----5:R-:W5:Y:S01]  /*1b40*/  LDG.E.64 R14, desc[UR14][R16.64+0x5000] ;  /* 0x0050000e100e7981 */ /* 0x020f62000c1e1b00 */
[----:B------:R-:W-:-:S02]  /*1b50*/  DMUL R24, R24, R24 ;  /* 0x0000001818187228 */ /* 0x000fc40000000000 */
[----:B------:R-:W-:Y:S02]  /*1b60*/  DMUL R28, R28, R28 ;  /* 0x0000001c1c1c7228 */ /* 0x000fe40000000000 */
[----:B------:R-:W-:Y:S02]  /*1b70*/  DMUL R18, R18, R18 ;  /* 0x0000001212127228 */ /* 0x000fe40000000000 */
[----:B------:R-:W0:Y:S08]  /*1b80*/  F2F.F32.F64 R27, R24 ;  /* 0x00000018001b7310 */ /* 0x000e300000301000 */
[----:B------:R1:W0:Y:S08]  /*1b90*/  F2F.F32.F64 R7, R28 ;  /* 0x0000001c00077310 */ /* 0x0002300000301000 */
[----:B------:R4:W-:Y:S01]  /*1ba0*/  F2F.F32.F64 R25, R18 ;  /* 0x0000001200197310 */ /* 0x0009e20000301000 */
[----:B-1----:R-:W5:Y:S04]  /*1bb0*/  LDG.E.64 R28, desc[UR14][R16.64+0x5800] ;  /* 0x0058000e101c7981 */ /* 0x002f68000c1e1b00 */
[----:B----4-:R-:W4:Y:S01]  /*1bc0*/  LDG.E.64 R18, desc[UR14][R16.64+0x6000] ;  /* 0x0060000e10127981 */ /* 0x010f22000c1e1b00 */
[----:B--2---:R-:W-:-:S02]  /*1bd0*/  DMUL R8, R8, R8 ;  /* 0x0000000808087228 */ /* 0x004fc40000000000 */
[----:B---3--:R-:W-:Y:S02]  /*1be0*/  DMUL R12, R12, R12 ;  /* 0x0000000c0c0c7228 */ /* 0x008fe40000000000 */
[----:B-----5:R-:W-:-:S06]  /*1bf0*/  DMUL R14, R14, R14 ;  /* 0x0000000e0e0e7228 */ /* 0x020fcc0000000000 */
[----:B------:R-:W1:Y:S08]  /*1c00*/  F2F.F32.F64 R8, R8 ;  /* 0x0000000800087310 */ /* 0x000e700000301000 */
[----:B------:R2:W-:Y:S08]  /*1c10*/  F2F.F32.F64 R24, R12 ;  /* 0x0000000c00187310 */ /* 0x0005f00000301000 */
[----:B------:R3:W5:Y:S01]  /*1c20*/  F2F.F32.F64 R9, R14 ;  /* 0x0000000e00097310 */ /* 0x0007620000301000 */
[----:B--2---:R-:W2:Y:S04]  /*1c30*/  LDG.E.64 R12, desc[UR14][R16.64+0x6800] ;  /* 0x0068000e100c7981 */ /* 0x004ea8000c1e1b00 */
[----:B---3--:R-:W3:Y:S04]  /*1c40*/  LDG.E.64 R14, desc[UR14][R16.64+0x7000] ;  /* 0x0070000e100e7981 */ /* 0x008ee8000c1e1b00 */
[----:B------:R-:W3:Y:S01]  /*1c50*/  LDG.E.64 R16, desc[UR14][R16.64+0x7800] ;  /* 0x0078000e10107981 */ /* 0x000ee2000c1e1b00 */
[----:B------:R-:W-:-:S02]  /*1c60*/  DMUL R28, R28, R28 ;  /* 0x0000001c1c1c7228 */ /* 0x000fc40000000000 */
[----:B----4-:R-:W-:Y:S01]  /*1c70*/  DMUL R18, R18, R18 ;  /* 0x0000001212127228 */ /* 0x010fe20000000000 */
[----:B------:R-:W-:-:S07]  /*1c80*/  FADD R21, R21, R22 ;  /* 0x0000001615157221 */ /* 0x000fce0000000000 */
[----:B------:R-:W-:Y:S01]  /*1c90*/  F2F.F32.F64 R28, R28 ;  /* 0x0000001c001c7310 */ /* 0x000fe20000301000 */
[----:B------:R-:W-:-:S07]  /*1ca0*/  FADD R0, R23, R0 ;  /* 0x0000000017007221 */ /* 0x000fce0000000000 */
[----:B------:R-:W4:Y:S01]  /*1cb0*/  F2F.F32.F64 R19, R18 ;  /* 0x0000001200137310 */ /* 0x000f220000301000 */
[----:B0-----:R-:W-:Y:S01]  /*1cc0*/  IADD3 R22, P1, PT, R10, -UR8, RZ ;  /* 0x800000080a167c10 */ /* 0x001fe2000ff3e0ff */
[----:B------:R-:W-:Y:S01]  /*1cd0*/  USHF.R.S32.HI UR11, URZ, 0x1f, UR5 ;  /* 0x0000001fff0b7899 */ /* 0x000fe20008011405 */
[----:B------:R-:W-:Y:S02]  /*1ce0*/  FADD R21, R21, R0 ;  /* 0x0000000015157221 */ /* 0x000fe40000000000 */
[----:B------:R-:W-:Y:S02]  /*1cf0*/  ISETP.GE.U32.AND P0, PT, R22, UR5, PT ;  /* 0x0000000516007c0c */ /* 0x000fe4000bf06070 */
[----:B------:R-:W-:Y:S01]  /*1d00*/  IADD3.X R0, PT, PT, R11, ~UR9, RZ, P1, !PT ;  /* 0x800000090b007c10 */ /* 0x000fe20008ffe4ff */
[----:B------:R-:W-:Y:S01]  /*1d10*/  FADD R20, R27, R20 ;  /* 0x000000141b147221 */ /* 0x000fe20000000000 */
[----:B------:R-:W-:Y:S01]  /*1d20*/  FADD R7, R26, R7 ;  /* 0x000000071a077221 */ /* 0x000fe20000000000 */
[----:B-1----:R-:W-:Y:S01]  /*1d30*/  FADD R8, R25, R8 ;  /* 0x0000000819087221 */ /* 0x002fe20000000000 */
[----:B-----5:R-:W-:Y:S01]  /*1d40*/  FADD R9, R24, R9 ;  /* 0x0000000918097221 */ /* 0x020fe20000000000 */
[----:B------:R-:W-:Y:S01]  /*1d50*/  ISETP.GE.U32.AND.EX P0, PT, R0, UR11, PT, P0 ;  /* 0x0000000b00007c0c */ /* 0x000fe2000bf06100 */
[----:B----4-:R-:W-:Y:S01]  /*1d60*/  FADD R19, R28, R19 ;  /* 0x000000131c137221 */ /* 0x010fe20000000000 */
[----:B------:R-:W-:Y:S01]  /*1d70*/  FADD R20, R20, R7 ;  /* 0x0000000714147221 */ /* 0x000fe20000000000 */
[----:B------:R-:W-:Y:S01]  /*1d80*/  FADD R8, R8, R9 ;  /* 0x0000000908087221 */ /* 0x000fe20000000000 */
[----:B------:R-:W-:Y:S01]  /*1d90*/  MOV R23, UR5 ;  /* 0x0000000500177c02 */ /* 0x000fe20008000f00 */
[----:B------:R-:W-:Y:S01]  /*1da0*/  UIADD3 UR6, UP0, UPT, UR5, UR10, URZ ;  /* 0x0000000a05067290 */ /* 0x000fe2000ff1e0ff */
[----:B------:R-:W-:Y:S01]  /*1db0*/  FADD R20, R21, R20 ;  /* 0x0000001415147221 */ /* 0x000fe20000000000 */
[----:B------:R-:W-:Y:S01]  /*1dc0*/  IMAD.U32 R7, RZ, RZ, UR5 ;  /* 0x00000005ff077e24 */ /* 0x000fe2000f8e00ff */
[----:B------:R-:W-:Y:S01]  /*1dd0*/  LEA R6, P2, R23, R6, 0x3 ;  /* 0x0000000617067211 */ /* 0x000fe200078418ff */
[----:B------:R-:W-:-:S02]  /*1de0*/  UIADD3.X UR7, UPT, UPT, UR11, UR7, URZ, UP0, !UPT ;  /* 0x000000070b077290 */ /* 0x000fc400087fe4ff */
[----:B------:R-:W-:-:S04]  /*1df0*/  MOV R0, UR11 ;  /* 0x0000000b00007c02 */ /* 0x000fc80008000f00 */
[----:B------:R-:W-:Y:S01]  /*1e00*/  LEA.HI.X R3, R7, R3, R0, 0x3, P2 ;  /* 0x0000000307037211 */ /* 0x000fe200010f1c00 */
[----:B--2---:R-:W-:Y:S02]  /*1e10*/  DMUL R12, R12, R12 ;  /* 0x0000000c0c0c7228 */ /* 0x004fe40000000000 */
[----:B---3--:R-:W-:-:S08]  /*1e20*/  DMUL R14, R14, R14 ;  /* 0x0000000e0e0e7228 */ /* 0x008fd00000000000 */
[----:B------:R-:W-:Y:S08]  /*1e30*/  F2F.F32.F64 R12, R12 ;  /* 0x0000000c000c7310 */ /* 0x000ff00000301000 */
[----:B------:R-:W0:Y:S01]  /*1e40*/  F2F.F32.F64 R15, R14 ;  /* 0x0000000e000f7310 */ /* 0x000e220000301000 */
[----:B------:R-:W-:-:S10]  /*1e50*/  DMUL R16, R16, R16 ;  /* 0x0000001010107228 */ /* 0x000fd40000000000 */
[----:B------:R-:W1:Y:S01]  /*1e60*/  F2F.F32.F64 R16, R16 ;  /* 0x0000001000107310 */ /* 0x000e620000301000 */
[----:B0-----:R-:W-:-:S04]  /*1e70*/  FADD R12, R12, R15 ;  /* 0x0000000f0c0c7221 */ /* 0x001fc80000000000 */
[----:B------:R-:W-:-:S04]  /*1e80*/  FADD R19, R19, R12 ;  /* 0x0000000c13137221 */ /* 0x000fc80000000000 */
[----:B------:R-:W-:-:S04]  /*1e90*/  FADD R19, R8, R19 ;  /* 0x0000001308137221 */ /* 0x000fc80000000000 */
[----:B------:R-:W-:-:S04]  /*1ea0*/  FADD R19, R20, R19 ;  /* 0x0000001314137221 */ /* 0x000fc80000000000 */
[----:B-1----:R-:W-:Y:S01]  /*1eb0*/  FADD R22, R16, R19 ;  /* 0x0000001310167221 */ /* 0x002fe20000000000 */
[----:B------:R-:W-:Y:S06]  /*1ec0*/  @!P0 BRA `(.L_x_75) ;  /* 0x0000000c00188947 */ /* 0x000fec0003800000 */
[----:B------:R-:W-:Y:S02]  /*1ed0*/  UIADD3 UR8, UP0, UPT, UR5, UR8, URZ ;  /* 0x0000000805087290 */ /* 0x000fe4000ff1e0ff */
[----:B------:R-:W-:Y:S01]  /*1ee0*/  IADD3 R5, PT, PT, R5, -UR5, RZ ;  /* 0x8000000505057c10 */ /* 0x000fe2000fffe0ff */
[----:B------:R-:W-:Y:S02]  /*1ef0*/  UIADD3 UR4, UPT, UPT, UR4, 0x1, URZ ;  /* 0x0000000104047890 */ /* 0x000fe4000fffe0ff */
[----:B------:R-:W-:Y:S01]  /*1f00*/  UIADD3.X UR9, UPT, UPT, UR11, UR9, URZ, UP0, !UPT ;  /* 0x000000090b097290 */ /* 0x000fe200087fe4ff */
[----:B------:R-:W-:Y:S01]  /*1f10*/  ISETP.LT.U32.AND P0, PT, R2, UR8, PT ;  /* 0x0000000802007c0c */ /* 0x000fe2000bf01070 */
[----:B------:R-:W-:-:S04]  /*1f20*/  UMOV UR10, UR6 ;  /* 0x00000006000a7c82 */ /* 0x000fc80008000000 */
[----:B------:R-:W-:-:S05]  /*1f30*/  IMAD.U32 R7, RZ, RZ, UR9 ;  /* 0x00000009ff077e24 */ /* 0x000fca000f8e00ff */
[----:B------:R-:W-:-:S13]  /*1f40*/  ISETP.GT.U32.AND.EX P0, PT, R7, R4, PT, P0 ;  /* 0x000000040700720c */ /* 0x000fda0003f04100 */
[----:B------:R-:W-:Y:S05]  /*1f50*/  @!P0 BRA `(.L_x_77) ;  /* 0xfffffff800948947 */ /* 0x000fea000383ffff */
.L_x_76:
[----:B------:R-:W0:Y:S01]  /*1f60*/  S2R R9, SR_TID.X ;  /* 0x0000000000097919 */ /* 0x000e220000002100 */
[C---:B------:R-:W-:Y:S01]  /*1f70*/  VIADD R0, R10.reuse, -UR8 ;  /* 0x800000080a007c36 */ /* 0x040fe20008000000 */
[----:B------:R-:W-:Y:S01]  /*1f80*/  ISETP.LE.U32.AND P1, PT, R10, UR8, PT ;  /* 0x000000080a007c0c */ /* 0x000fe2000bf23070 */
[----:B------:R-:W-:Y:S01]  /*1f90*/  BSSY.RECONVERGENT B1, `(.L_x_75) ;  /* 0x00000b9000017945 */ /* 0x000fe20003800200 */
[----:B------:R-:W-:Y:S02]  /*1fa0*/  MOV R2, UR9 ;  /* 0x0000000900027c02 */ /* 0x000fe40008000f00 */
[----:B0-----:R-:W-:-:S04]  /*1fb0*/  ISETP.GE.AND P0, PT, R9, R0, PT ;  /* 0x000000000900720c */ /* 0x001fc80003f06270 */
[----:B------:R-:W-:-:S13]  /*1fc0*/  ISETP.GE.U32.OR.EX P0, PT, R2, R11, P0, P1 ;  /* 0x0000000b0200720c */ /* 0x000fda0000706510 */
[----:B------:R-:W-:Y:S05]  /*1fd0*/  @P0 BRA `(.L_x_78) ;  /* 0x0000000800d00947 */ /* 0x000fea0003800000 */
[----:B------:R-:W0:Y:S01]  /*1fe0*/  LDC R0, c[0x0][0x3c0] ;  /* 0x0000f000ff007b82 */ /* 0x000e220000000800 */
[----:B------:R-:W-:Y:S01]  /*1ff0*/  USHF.L.U32 UR6, UR16, 0xc, URZ ;  /* 0x0000000c10067899 */ /* 0x000fe200080006ff */
[----:B------:R-:W-:Y:S01]  /*2000*/  LOP3.LUT R7, RZ, R9, RZ, 0x33, !PT ;  /* 0x00000009ff077212 */ /* 0x000fe200078e33ff */
[----:B------:R-:W-:Y:S02]  /*2010*/  BSSY.RECONVERGENT B2, `(.L_x_79) ;  /* 0x0000057000027945 */ /* 0x000fe40003800200 */
[----:B------:R-:W-:-:S06]  /*2020*/  UIADD3 UR6, UPT, UPT, UR5, UR6, URZ ;  /* 0x0000000605067290 */ /* 0x000fcc000fffe0ff */
[----:B------:R-:W-:Y:S01]  /*2030*/  IADD3 R10, PT, PT, R10, -UR6, R7 ;  /* 0x800000060a0a7c10 */ /* 0x000fe2000fffe007 */
[----:B0-----:R-:W-:Y:S02]  /*2040*/  IMAD R7, R0, UR4, RZ ;  /* 0x0000000400077c24 */ /* 0x001fe4000f8e02ff */
[----:B------:R-:W-:Y:S02]  /*2050*/  IMAD.MOV.U32 R0, RZ, RZ, R9 ;  /* 0x000000ffff007224 */ /* 0x000fe400078e0009 */
[----:B------:R-:W-:-:S05]  /*2060*/  IMAD R7, R7, -0x1000, R10 ;  /* 0xfffff00007077824 */ /* 0x000fca00078e020a */
[C---:B------:R-:W-:Y:S02]  /*2070*/  ISETP.GE.U32.AND P0, PT, R7.reuse, 0xf00, PT ;  /* 0x00000f000700780c */ /* 0x040fe40003f06070 */
[----:B------:R-:W-:-:S04]  /*2080*/  LEA.HI R2, R7, 0x1, RZ, 0x18 ;  /* 0x0000000107027811 */ /* 0x000fc800078fc0ff */
[----:B------:R-:W-:-:S04]  /*2090*/  LOP3.LUT R4, R2, 0xf, RZ, 0xc0, !PT ;  /* 0x0000000f02047812 */ /* 0x000fc800078ec0ff */
[----:B------:R-:W-:-:S03]  /*20a0*/  ISETP.NE.AND P1, PT, R4, RZ, PT ;  /* 0x000000ff0400720c */ /* 0x000fc60003f25270 */
[----:B------:R-:W-:Y:S10]  /*20b0*/  @!P0 BRA `(.L_x_80) ;  /* 0x0000000400308947 */ /* 0x000ff40003800000 */
[----:B------:R-:W-:-:S04]  /*20c0*/  LEA.HI R0, R5, 0x1, RZ, 0x18 ;  /* 0x0000000105007811 */ /* 0x000fc800078fc0ff */
[----:B------:R-:W-:Y:S02]  /*20d0*/  LOP3.LUT R7, R0, 0x1fffff0, RZ, 0xc0, !PT ;  /* 0x01fffff000077812 */ /* 0x000fe400078ec0ff */
[----:B------:R-:W-:-:S03]  /*20e0*/  MOV R0, R9 ;  /* 0x0000000900007202 */ /* 0x000fc60000000f00 */
[----:B------:R-:W-:-:S07]  /*20f0*/  IMAD.MOV R7, RZ, RZ, -R7 ;  /* 0x000000ffff077224 */ /* 0x000fce00078e0a07 */
.L_x_81:
[----:B------:R-:W-:Y:S01]  /*2100*/  MOV R8, R6 ;  /* 0x0000000600087202 */ /* 0x000fe20000000f00 */
[----:B------:R-:W-:-:S05]  /*2110*/  IMAD.MOV.U32 R9, RZ, RZ, R3 ;  /* 0x000000ffff097224 */ /* 0x000fca00078e0003 */
        /* <DEDUP_REMOVED lines=10> */
[----:B----4-:R-:W-:-:S06]  /*21c0*/  DMUL R16, R16, R16 ;  /* 0x0000001010107228 */ /* 0x010fcc0000000000 */
[----:B------:R-:W0:Y:S08]  /*21d0*/  F2F.F32.F64 R11, R10 ;  /* 0x0000000a000b7310 */ /* 0x000e300000301000 */
[----:B------:R1:W-:Y:S02]  /*21e0*/  F2F.F32.F64 R10, R14 ;  /* 0x0000000e000a7310 */ /* 0x0003e40000301000 */
[----:B-1----:R-:W2:Y:S06]  /*21f0*/  LDG.E.64 R14, desc[UR14][R8.64+0x800] ;  /* 0x0008000e080e7981 */ /* 0x002eac000c1e1b00 */
[----:B------:R1:W-:Y:S02]  /*2200*/  F2F.F32.F64 R27, R16 ;  /* 0x00000010001b7310 */ /* 0x0003e40000301000 */
[----:B-1----:R-:W3:Y:S01]  /*2210*/  LDG.E.64 R16, desc[UR14][R8.64+0x1000] ;  /* 0x0010000e08107981 */ /* 0x002ee2000c1e1b00 */
[----:B-----5:R-:W-:-:S02]  /*2220*/  DMUL R18, R18, R18 ;  /* 0x0000001212127228 */ /* 0x020fc40000000000 */
[----:B------:R-:W-:-:S04]  /*2230*/  DMUL R12, R12, R12 ;  /* 0x0000000c0c0c7228 */ /* 0x000fc80000000000 */
[----:B------:R1:W4:Y:S01]  /*2240*/  F2F.F32.F64 R23, R18 ;  /* 0x0000001200177310 */ /* 0x0003220000301000 */
[----:B------:R-:W-:-:S03]  /*2250*/  DMUL R24, R24, R24 ;  /* 0x0000001818187228 */ /* 0x000fc60000000000 */
[----:B-1----:R-:W5:Y:S04]  /*2260*/  LDG.E.64 R18, desc[UR14][R8.64] ;  /* 0x0000000e08127981 */ /* 0x002f68000c1e1b00 */
[----:B------:R1:W-:Y:S01]  /*2270*/  F2F.F32.F64 R3, R12 ;  /* 0x0000000c00037310 */ /* 0x0003e20000301000 */
[----:B------:R-:W-:Y:S02]  /*2280*/  DMUL R28, R28, R28 ;  /* 0x0000001c1c1c7228 */ /* 0x000fe40000000000 */
[----:B------:R-:W-:Y:S01]  /*2290*/  DMUL R20, R20, R20 ;  /* 0x0000001414147228 */ /* 0x000fe20000000000 */
[----:B0-----:R-:W-:Y:S01]  /*22a0*/  FADD R22, R11, R22 ;  /* 0x000000160b167221 */ /* 0x001fe20000000000 */
[----:B-1----:R-:W5:Y:S03]  /*22b0*/  LDG.E.64 R12, desc[UR14][R8.64+0x1800] ;  /* 0x0018000e080c7981 */ /* 0x002f66000c1e1b00 */
[----:B------:R0:W-:Y:S01]  /*22c0*/  F2F.F32.F64 R26, R24 ;  /* 0x00000018001a7310 */ /* 0x0001e20000301000 */
[----:B----4-:R-:W-:-:S07]  /*22d0*/  FADD R11, R22, R23 ;  /* 0x00000017160b7221 */ /* 0x010fce0000000000 */
[----:B------:R-:W1:Y:S01]  /*22e0*/  F2F.F32.F64 R6, R28 ;  /* 0x0000001c00067310 */ /* 0x000e620000301000 */
[----:B0-----:R-:W4:Y:S07]  /*22f0*/  LDG.E.64 R24, desc[UR14][R8.64+0x2000] ;  /* 0x0020000e08187981 */ /* 0x001f2e000c1e1b00 */
[----:B------:R0:W4:Y:S02]  /*2300*/  F2F.F32.F64 R20, R20 ;  /* 0x0000001400147310 */ /* 0x0001240000301000 */
[----:B0-----:R-:W-:-:S02]  /*2310*/  FADD R21, R11, R10 ;  /* 0x0000000a0b157221 */ /* 0x001fc40000000000 */
[----:B------:R-:W4:Y:S01]  /*2320*/  LDG.E.64 R10, desc[UR14][R8.64+0x3800] ;  /* 0x0038000e080a7981 */ /* 0x000f22000c1e1b00 */
[----:B--2---:R-:W-:-:S03]  /*2330*/  DMUL R28, R14, R14 ;  /* 0x0000000e0e1c7228 */ /* 0x004fc60000000000 */
[----:B------:R-:W2:Y:S01]  /*2340*/  LDG.E.64 R14, desc[UR14][R8.64+0x2800] ;  /* 0x0028000e080e7981 */ /* 0x000ea2000c1e1b00 */
[----:B---3--:R-:W-:-:S03]  /*2350*/  DMUL R22, R16, R16 ;  /* 0x0000001010167228 */ /* 0x008fc60000000000 */
[----:B------:R-:W3:Y:S01]  /*2360*/  LDG.E.64 R16, desc[UR14][R8.64+0x3000] ;  /* 0x0030000e08107981 */ /* 0x000ee2000c1e1b00 */
[----:B------:R-:W-:-:S04]  /*2370*/  FADD R21, R21, R27 ;  /* 0x0000001b15157221 */ /* 0x000fc80000000000 */
[----:B-1----:R-:W-:Y:S01]  /*2380*/  FADD R21, R21, R6 ;  /* 0x0000000615157221 */ /* 0x002fe20000000000 */
[----:B-----5:R-:W-:-:S03]  /*2390*/  DMUL R18, R18, R18 ;  /* 0x0000001212127228 */ /* 0x020fc60000000000 */
[----:B------:R-:W-:Y:S01]  /*23a0*/  FADD R26, R21, R26 ;  /* 0x0000001a151a7221 */ /* 0x000fe20000000000 */
[----:B------:R-:W-:Y:S08]  /*23b0*/  F2F.F32.F64 R28, R28 ;  /* 0x0000001c001c7310 */ /* 0x000ff00000301000 */
[----:B------:R-:W0:Y:S01]  /*23c0*/  F2F.F32.F64 R18, R18 ;  /* 0x0000001200127310 */ /* 0x000e220000301000 */
[----:B------:R-:W-:Y:S01]  /*23d0*/  DMUL R12, R12, R12 ;  /* 0x0000000c0c0c7228 */ /* 0x000fe20000000000 */
[----:B------:R-:W-:-:S06]  /*23e0*/  FADD R3, R26, R3 ;  /* 0x000000031a037221 */ /* 0x000fcc0000000000 */
[----:B------:R-:W1:Y:S01]  /*23f0*/  F2F.F32.F64 R22, R22 ;  /* 0x0000001600167310 */ /* 0x000e620000301000 */
[----:B----4-:R-:W-:Y:S01]  /*2400*/  DMUL R24, R24, R24 ;  /* 0x0000001818187228 */ /* 0x010fe20000000000 */
[----:B------:R-:W-:-:S06]  /*2410*/  FADD R3, R3, R20 ;  /* 0x0000001403037221 */ /* 0x000fcc0000000000 */
[----:B------:R-:W4:Y:S01]  /*2420*/  F2F.F32.F64 R12, R12 ;  /* 0x0000000c000c7310 */ /* 0x000f220000301000 */
[----:B0-----:R-:W-:-:S04]  /*2430*/  FADD R3, R3, R18 ;  /* 0x0000001203037221 */ /* 0x001fc80000000000 */
[----:B------:R-:W-:-:S03]  /*2440*/  FADD R3, R3, R28 ;  /* 0x0000001c03037221 */ /* 0x000fc60000000000 */
[----:B------:R-:W0:Y:S01]  /*2450*/  F2F.F32.F64 R24, R24 ;  /* 0x0000001800187310 */ /* 0x000e220000301000 */
[----:B-1----:R-:W-:Y:S01]  /*2460*/  FADD R3, R3, R22 ;  /* 0x0000001603037221 */ /* 0x002fe20000000000 */
[----:B------:R-:W-:Y:S01]  /*2470*/  DMUL R10, R10, R10 ;  /* 0x0000000a0a0a7228 */ /* 0x000fe20000000000 */
[----:B------:R-:W-:Y:S02]  /*2480*/  IADD3 R7, PT, PT, R7, 0x10, RZ ;  /* 0x0000001007077810 */ /* 0x000fe40007ffe0ff */
[----:B----4-:R-:W-:Y:S02]  /*2490*/  FADD R3, R3, R12 ;  /* 0x0000000c03037221 */ /* 0x010fe40000000000 */
[----:B------:R-:W-:-:S05]  /*24a0*/  ISETP.NE.AND P0, PT, R7, RZ, PT ;  /* 0x000000ff0700720c */ /* 0x000fca0003f05270 */
[----:B------:R-:W-:Y:S01]  /*24b0*/  F2F.F32.F64 R11, R10 ;  /* 0x0000000a000b7310 */ /* 0x000fe20000301000 */
[----:B0-----:R-:W-:Y:S01]  /*24c0*/  FADD R3, R3, R24 ;  /* 0x0000001803037221 */ /* 0x001fe20000000000 */
[----:B------:R-:W-:Y:S02]  /*24d0*/  IADD3 R6, P2, PT, R8, 0x8000, RZ ;  /* 0x0000800008067810 */ /* 0x000fe40007f5e0ff */
[----:B------:R-:W-:Y:S01]  /*24e0*/  IADD3 R0, PT, PT, R0, 0x1000, RZ ;  /* 0x0000100000007810 */ /* 0x000fe20007ffe0ff */
[----:B--2---:R-:W-:Y:S02]  /*24f0*/  DMUL R14, R14, R14 ;  /* 0x0000000e0e0e7228 */ /* 0x004fe40000000000 */
[----:B---3--:R-:W-:-:S08]  /*2500*/  DMUL R16, R16, R16 ;  /* 0x0000001010107228 */ /* 0x008fd00000000000 */
[----:B------:R-:W0:Y:S08]  /*2510*/  F2F.F32.F64 R14, R14 ;  /* 0x0000000e000e7310 */ /* 0x000e300000301000 */
[----:B------:R-:W1:Y:S01]  /*2520*/  F2F.F32.F64 R16, R16 ;  /* 0x0000001000107310 */ /* 0x000e620000301000 */
[----:B0-----:R-:W-:-:S04]  /*2530*/  FADD R3, R3, R14 ;  /* 0x0000000e03037221 */ /* 0x001fc80000000000 */
[----:B-1----:R-:W-:Y:S01]  /*2540*/  FADD R22, R3, R16 ;  /* 0x0000001003167221 */ /* 0x002fe20000000000 */
[----:B------:R-:W-:-:S03]  /*2550*/  IMAD.X R3, RZ, RZ, R9, P2 ;  /* 0x000000ffff037224 */ /* 0x000fc600010e0609 */
[----:B------:R-:W-:Y:S01]  /*2560*/  FADD R22, R22, R11 ;  /* 0x0000000b16167221 */ /* 0x000fe20000000000 */
[----:B------:R-:W-:Y:S06]  /*2570*/  @P0 BRA `(.L_x_81) ;  /* 0xfffffff800e00947 */ /* 0x000fec000383ffff */
.L_x_80:
[----:B------:R-:W-:Y:S05]  /*2580*/  BSYNC.RECONVERGENT B2 ;  /* 0x0000000000027941 */ /* 0x000fea0003800200 */
.L_x_79:
[----:B------:R-:W-:Y:S05]  /*2590*/  @!P1 BRA `(.L_x_78) ;  /* 0x0000000400609947 */ /* 0x000fea0003800000 */
[----:B------:R-:W-:Y:S01]  /*25a0*/  ISETP.GE.U32.AND P0, PT, R4, 0x8, PT ;  /* 0x000000080400780c */ /* 0x000fe20003f06070 */
[----:B------:R-:W-:Y:S01]  /*25b0*/  BSSY.RECONVERGENT B2, `(.L_x_82) ;  /* 0x0000029000027945 */ /* 0x000fe20003800200 */
[----:B------:R-:W-:-:S04]  /*25c0*/  LOP3.LUT R23, R2, 0x7, RZ, 0xc0, !PT ;  /* 0x0000000702177812 */ /* 0x000fc800078ec0ff */
[----:B------:R-:W-:-:S07]  /*25d0*/  ISETP.NE.AND P1, PT, R23, RZ, PT ;  /* 0x000000ff1700720c */ /* 0x000fce0003f25270 */
[----:B------:R-:W-:Y:S06]  /*25e0*/  @!P0 BRA `(.L_x_83) ;  /* 0x0000000000948947 */ /* 0x000fec0003800000 */
[----:B------:R-:W-:-:S05]  /*25f0*/  IADD3 R3, P0, PT, R0, UR8, RZ ;  /* 0x0000000800037c10 */ /* 0x000fca000ff1e0ff */
[----:B------:R-:W-:Y:S01]  /*2600*/  IMAD.X R4, RZ, RZ, UR9, P0 ;  /* 0x00000009ff047e24 */ /* 0x000fe200080e06ff */
[----:B------:R-:W-:-:S04]  /*2610*/  LEA R20, P0, R3, UR12, 0x3 ;  /* 0x0000000c03147c11 */ /* 0x000fc8000f8018ff */
        /* <DEDUP_REMOVED lines=11> */
[----:B---3--:R-:W-:-:S04]  /*26d0*/  DMUL R18, R18, R18 ;  /* 0x0000001212127228 */ /* 0x008fc80000000000 */
[----:B------:R-:W0:Y:S01]  /*26e0*/  F2F.F32.F64 R3, R24 ;  /* 0x0000001800037310 */ /* 0x000e220000301000 */
[----:B----4-:R-:W-:Y:S02]  /*26f0*/  DMUL R16, R16, R16 ;  /* 0x0000001010107228 */ /* 0x010fe40000000000 */
[----:B-----5:R-:W-:-:S05]  /*2700*/  DMUL R14, R14, R14 ;  /* 0x0000000e0e0e7228 */ /* 0x020fca0000000000 */
[----:B------:R-:W1:Y:S01]  /*2710*/  F2F.F32.F64 R4, R18 ;  /* 0x0000001200047310 */ /* 0x000e620000301000 */
[----:B------:R-:W-:Y:S02]  /*2720*/  DMUL R12, R12, R12 ;  /* 0x0000000c0c0c7228 */ /* 0x000fe40000000000 */
[----:B------:R-:W-:Y:S01]  /*2730*/  DMUL R6, R6, R6 ;  /* 0x0000000606067228 */ /* 0x000fe20000000000 */
[----:B0-----:R-:W-:-:S04]  /*2740*/  FADD R3, R22, R3 ;  /* 0x0000000316037221 */ /* 0x001fc80000000000 */
[----:B------:R-:W0:Y:S01]  /*2750*/  F2F.F32.F64 R16, R16 ;  /* 0x0000001000107310 */ /* 0x000e220000301000 */
[----:B------:R-:W-:Y:S02]  /*2760*/  DMUL R10, R10, R10 ;  /* 0x0000000a0a0a7228 */ /* 0x000fe40000000000 */
[----:B------:R-:W-:Y:S01]  /*2770*/  DMUL R8, R8, R8 ;  /* 0x0000000808087228 */ /* 0x000fe20000000000 */
[----:B-1----:R-:W-:-:S04]  /*2780*/  FADD R3, R3, R4 ;  /* 0x0000000403037221 */ /* 0x002fc80000000000 */
[----:B------:R-:W1:Y:S01]  /*2790*/  F2F.F32.F64 R14, R14 ;  /* 0x0000000e000e7310 */ /* 0x000e620000301000 */
[----:B0-----:R-:W-:-:S07]  /*27a0*/  FADD R3, R3, R16 ;  /* 0x0000001003037221 */ /* 0x001fce0000000000 */
[----:B------:R-:W0:Y:S01]  /*27b0*/  F2F.F32.F64 R12, R12 ;  /* 0x0000000c000c7310 */ /* 0x000e220000301000 */
[----:B-1----:R-:W-:-:S07]  /*27c0*/  FADD R3, R3, R14 ;  /* 0x0000000e03037221 */ /* 0x002fce0000000000 */
[----:B------:R-:W1:Y:S01]  /*27d0*/  F2F.F32.F64 R6, R6 ;  /* 0x0000000600067310 */ /* 0x000e620000301000 */
[----:B0-----:R-:W-:-:S07]  /*27e0*/  FADD R3, R3, R12 ;  /* 0x0000000c03037221 */ /* 0x001fce0000000000 */
[----:B------:R-:W0:Y:S01]  /*27f0*/  F2F.F32.F64 R10, R10 ;  /* 0x0000000a000a7310 */ /* 0x000e220000301000 */
[----:B-1----:R-:W-:-:S07]  /*2800*/  FADD R3, R3, R6 ;  /* 0x0000000603037221 */ /* 0x002fce0000000000 */
[----:B------:R-:W1:Y:S01]  /*2810*/  F2F.F32.F64 R8, R8 ;  /* 0x0000000800087310 */ /* 0x000e620000301000 */
[----:B0-----:R-:W-:-:S04]  /*2820*/  FADD R3, R3, R10 ;  /* 0x0000000a03037221 */ /* 0x001fc80000000000 */
[----:B-1----:R-:W-:-:S07]  /*2830*/  FADD R22, R3, R8 ;  /* 0x0000000803167221 */ /* 0x002fce0000000000 */
.L_x_83:
[----:B------:R-:W-:Y:S05]  /*2840*/  BSYNC.RECONVERGENT B2 ;  /* 0x0000000000027941 */ /* 0x000fea0003800200 */
.L_x_82:
[----:B------:R-:W-:Y:S05]  /*2850*/  @!P1 BRA `(.L_x_78) ;  /* 0x0000000000b09947 */ /* 0x000fea0003800000 */
[----:B------:R-:W-:Y:S01]  /*2860*/  ISETP.GE.U32.AND P0, PT, R23, 0x4, PT ;  /* 0x000000041700780c */ /* 0x000fe20003f06070 */
[----:B------:R-:W-:Y:S01]  /*2870*/  BSSY.RECONVERGENT B2, `(.L_x_84) ;  /* 0x0000018000027945 */ /* 0x000fe20003800200 */
[----:B------:R-:W-:-:S11]  /*2880*/  LOP3.LUT P1, RZ, R2, 0x3, RZ, 0xc0, !PT ;  /* 0x0000000302ff7812 */ /* 0x000fd6000782c0ff */
[----:B------:R-:W-:Y:S05]  /*2890*/  @!P0 BRA `(.L_x_85) ;  /* 0x0000000000548947 */ /* 0x000fea0003800000 */
[----:B------:R-:W-:-:S05]  /*28a0*/  IADD3 R3, P0, PT, R0, UR8, RZ ;  /* 0x0000000800037c10 */ /* 0x000fca000ff1e0ff */
[----:B------:R-:W-:Y:S01]  /*28b0*/  IMAD.X R4, RZ, RZ, UR9, P0 ;  /* 0x00000009ff047e24 */ /* 0x000fe200080e06ff */
[----:B------:R-:W-:-:S04]  /*28c0*/  LEA R2, P0, R3, UR12, 0x3 ;  /* 0x0000000c03027c11 */ /* 0x000fc8000f8018ff */
[----:B------:R-:W-:-:S05]  /*28d0*/  LEA.HI.X R3, R3, UR13, R4, 0x3, P0 ;  /* 0x0000000d03037c11 */ /* 0x000fca00080f1c04 */
[----:B------:R-:W2:Y:S04]  /*28e0*/  LDG.E.64 R6, desc[UR14][R2.64] ;  /* 0x0000000e02067981 */ /* 0x000ea8000c1e1b00 */
[----:B------:R-:W3:Y:S04]  /*28f0*/  LDG.E.64 R8, desc[UR14][R2.64+0x800] ;  /* 0x0008000e02087981 */ /* 0x000ee8000c1e1b00 */
[----:B------:R-:W4:Y:S04]  /*2900*/  LDG.E.64 R10, desc[UR14][R2.64+0x1000] ;  /* 0x0010000e020a7981 */ /* 0x000f28000c1e1b00 */
[----:B------:R-:W5:Y:S01]  /*2910*/  LDG.E.64 R12, desc[UR14][R2.64+0x1800] ;  /* 0x0018000e020c7981 */ /* 0x000f62000c1e1b00 */
[----:B------:R-:W-:Y:S01]  /*2920*/  IADD3 R0, PT, PT, R0, 0x400, RZ ;  /* 0x0000040000007810 */ /* 0x000fe20007ffe0ff */
[----:B--2---:R-:W-:-:S02]  /*2930*/  DMUL R6, R6, R6 ;  /* 0x0000000606067228 */ /* 0x004fc40000000000 */
[----:B---3--:R-:W-:Y:S02]  /*2940*/  DMUL R8, R8, R8 ;  /* 0x0000000808087228 */ /* 0x008fe40000000000 */
[----:B----4-:R-:W-:-:S06]  /*2950*/  DMUL R10, R10, R10 ;  /* 0x0000000a0a0a7228 */ /* 0x010fcc0000000000 */
[----:B------:R-:W0:Y:S01]  /*2960*/  F2F.F32.F64 R7, R6 ;  /* 0x0000000600077310 */ /* 0x000e220000301000 */
[----:B-----5:R-:W-:-:S07]  /*2970*/  DMUL R12, R12, R12 ;  /* 0x0000000c0c0c7228 */ /* 0x020fce0000000000 */
[----:B------:R-:W1:Y:S01]  /*2980*/  F2F.F32.F64 R9, R8 ;  /* 0x0000000800097310 */ /* 0x000e620000301000 */
[----:B0-----:R-:W-:-:S07]  /*2990*/  FADD R22, R22, R7 ;  /* 0x0000000716167221 */ /* 0x001fce0000000000 */
[----:B------:R-:W0:Y:S01]  /*29a0*/  F2F.F32.F64 R11, R10 ;  /* 0x0000000a000b7310 */ /* 0x000e220000301000 */
[----:B-1----:R-:W-:-:S07]  /*29b0*/  FADD R22, R22, R9 ;  /* 0x0000000916167221 */ /* 0x002fce0000000000 */
[----:B------:R-:W1:Y:S01]  /*29c0*/  F2F.F32.F64 R13, R12 ;  /* 0x0000000c000d7310 */ /* 0x000e620000301000 */
[----:B0-----:R-:W-:-:S04]  /*29d0*/  FADD R22, R22, R11 ;  /* 0x0000000b16167221 */ /* 0x001fc80000000000 */
[----:B-1----:R-:W-:-:S07]  /*29e0*/  FADD R22, R22, R13 ;  /* 0x0000000d16167221 */ /* 0x002fce0000000000 */
.L_x_85:
[----:B------:R-:W-:Y:S05]  /*29f0*/  BSYNC.RECONVERGENT B2 ;  /* 0x0000000000027941 */ /* 0x000fea0003800200 */
.L_x_84:
[----:B------:R-:W-:Y:S05]  /*2a00*/  @!P1 BRA `(.L_x_78) ;  /* 0x0000000000449947 */ /* 0x000fea0003800000 */
[----:B------:R-:W-:Y:S02]  /*2a10*/  LOP3.LUT R5, R5, 0xffff, RZ, 0xc0, !PT ;  /* 0x0000ffff05057812 */ /* 0x000fe400078ec0ff */
[----:B------:R-:W-:Y:S02]  /*2a20*/  IADD3 R2, P0, PT, R0, UR10, RZ ;  /* 0x0000000a00027c10 */ /* 0x000fe4000ff1e0ff */
[----:B------:R-:W-:Y:S02]  /*2a30*/  LEA.HI R0, R5, 0x1, RZ, 0x18 ;  /* 0x0000000105007811 */ /* 0x000fe400078fc0ff */
[----:B------:R-:W-:Y:S01]  /*2a40*/  LEA R4, P1, R2, UR12, 0x3 ;  /* 0x0000000c02047c11 */ /* 0x000fe2000f8218ff */
[----:B------:R-:W-:Y:S01]  /*2a50*/  IMAD.X R5, RZ, RZ, UR7, P0 ;  /* 0x00000007ff057e24 */ /* 0x000fe200080e06ff */
[----:B------:R-:W-:-:S04]  /*2a60*/  LOP3.LUT R0, R0, 0x3, RZ, 0xc0, !PT ;  /* 0x0000000300007812 */ /* 0x000fc800078ec0ff */
[----:B------:R-:W-:Y:S02]  /*2a70*/  LEA.HI.X R5, R2, UR13, R5, 0x3, P1 ;  /* 0x0000000d02057c11 */ /* 0x000fe400088f1c05 */
[----:B------:R-:W-:-:S07]  /*2a80*/  IADD3 R0, PT, PT, -R0, RZ, RZ ;  /* 0x000000ff00007210 */ /* 0x000fce0007ffe1ff */
.L_x_86:
[----:B------:R0:W2:Y:S01]  /*2a90*/  LDG.E.64 R2, desc[UR14][R4.64] ;  /* 0x0000000e04027981 */ /* 0x0000a2000c1e1b00 */
[----:B------:R-:W-:-:S05]  /*2aa0*/  VIADD R0, R0, 0x1 ;  /* 0x0000000100007836 */ /* 0x000fca0000000000 */
[----:B------:R-:W-:Y:S02]  /*2ab0*/  ISETP.NE.AND P0, PT, R0, RZ, PT ;  /* 0x000000ff0000720c */ /* 0x000fe40003f05270 */
[----:B0-----:R-:W-:-:S04]  /*2ac0*/  IADD3 R4, P1, PT, R4, 0x800, RZ ;  /* 0x0000080004047810 */ /* 0x001fc80007f3e0ff */
[----:B------:R-:W-:Y:S01]  /*2ad0*/  IADD3.X R5, PT, PT, RZ, R5, RZ, P1, !PT ;  /* 0x00000005ff057210 */ /* 0x000fe20000ffe4ff */
[----:B--2---:R-:W-:-:S10]  /*2ae0*/  DMUL R2, R2, R2 ;  /* 0x0000000202027228 */ /* 0x004fd40000000000 */
[----:B------:R-:W0:Y:S02]  /*2af0*/  F2F.F32.F64 R3, R2 ;  /* 0x0000000200037310 */ /* 0x000e240000301000 */
[----:B0-----:R-:W-:Y:S01]  /*2b00*/  FADD R22, R3, R22 ;  /* 0x0000001603167221 */ /* 0x001fe20000000000 */
[----:B------:R-:W-:Y:S06]  /*2b10*/  @P0 BRA `(.L_x_86) ;  /* 0xfffffffc00dc0947 */ /* 0x000fec000383ffff */
.L_x_78:
[----:B------:R-:W-:Y:S05]  /*2b20*/  BSYNC.RECONVERGENT B1 ;  /* 0x0000000000017941 */ /* 0x000fea0003800200 */
.L_x_75:
[----:B------:R-:W0:Y:S01]  /*2b30*/  S2R R6, SR_LANEID ;  /* 0x0000000000067919 */ /* 0x000e220000000000 */
[----:B------:R-:W-:Y:S01]  /*2b40*/  IMAD.MOV.U32 R9, RZ, RZ, R22 ;  /* 0x000000ffff097224 */ /* 0x000fe200078e0016 */
[----:B------:R-:W1:Y:S04]  /*2b50*/  S2R R5, SR_TID.X ;  /* 0x0000000000057919 */ /* 0x000e680000002100 */
[----:B------:R-:W2:Y:S01]  /*2b60*/  SHFL.DOWN PT, R0, R9, 0x1, 0x1f ;  /* 0x08201f0009007f89 */ /* 0x000ea200000e0000 */
[C---:B0-----:R-:W-:Y:S02]  /*2b70*/  ISETP.GT.AND P0, PT, R6.reuse, 0x1e, PT ;  /* 0x0000001e0600780c */ /* 0x041fe40003f04270 */
[----:B------:R-:W-:-:S11]  /*2b80*/  ISETP.NE.AND P1, PT, R6, RZ, PT ;  /* 0x000000ff0600720c */ /* 0x000fd60003f25270 */
[----:B--2---:R-:W-:Y:S01]  /*2b90*/  @!P0 FADD R9, R0, R9 ;  /* 0x0000000900098221 */ /* 0x004fe20000000000 */
[----:B------:R-:W-:Y:S01]  /*2ba0*/  ISETP.GT.AND P0, PT, R6, 0x1d, PT ;  /* 0x0000001d0600780c */ /* 0x000fe20003f04270 */
[----:B------:R-:W0:Y:S01]  /*2bb0*/  @!P1 S2R R4, SR_CgaCtaId ;  /* 0x0000000000049919 */ /* 0x000e220000008800 */
[----:B------:R-:W-:Y:S02]  /*2bc0*/  @!P1 MOV R3, 0x400 ;  /* 0x0000040000039802 */ /* 0x000fe40000000f00 */
[----:B-1----:R-:W-:Y:S01]  /*2bd0*/  @!P1 SHF.R.U32.HI R2, RZ, 0x3, R5 ;  /* 0x00000003ff029819 */ /* 0x002fe20000011605 */
        /* <DEDUP_REMOVED lines=31> */
[----:B------:R-:W-:-:S07]  /*2dd0*/  FADD R9, R2, R3 ;  /* 0x0000000302097221 */ /* 0x000fce0000000000 */
.L_x_74:
[----:B------:R-:W-:Y:S05]  /*2de0*/  BSYNC.RECONVERGENT B0 ;  /* 0x0000000000007941 */ /* 0x000fea0003800200 */
.L_x_59:
[----:B------:R-:W-:Y:S05]  /*2df0*/  @P0 EXIT ;  /* 0x000000000000094d */ /* 0x000fea0003800000 */
[----:B------:R-:W3:Y:S02]  /*2e00*/  LDCU.64 UR4, c[0x0][0x388] ;  /* 0x00007100ff0477ac */ /* 0x000ee40008000a00 */
[----:B---3--:R-:W-:-:S06]  /*2e10*/  UIMAD.WIDE.U32 UR4, UR16, 0x4, UR4 ;  /* 0x00000004100478a5 */ /* 0x008fcc000f8e0004 */
[----:B------:R-:W-:Y:S01]  /*2e20*/  IMAD.U32 R2, RZ, RZ, UR4 ;  /* 0x00000004ff027e24 */ /* 0x000fe2000f8e00ff */
[----:B0-2---:R-:W-:-:S05]  /*2e30*/  MOV R3, UR5 ;  /* 0x0000000500037c02 */ /* 0x005fca0008000f00 */
[----:B------:R-:W-:Y:S01]  /*2e40*/  STG.E desc[UR14][R2.64], R9 ;  /* 0x0000000902007986 */ /* 0x000fe2000c10190e */
[----:B------:R-:W-:Y:S05]  /*2e50*/  EXIT ;  /* 0x000000000000794d */ /* 0x000fea0003800000 */
.L_x_87:
        /* <DEDUP_REMOVED lines=10> */
.L_x_240:


//--------------------- .text._ZN3cub18CUB_300001_SM_10006detail6reduce28DeviceReduceSingleTileKernelINS2_10policy_hubIfyN4cuda3std3__44plusIfEEE10Policy1000EN6thrust24THRUST_300001_SM_1000_NS6detail15normal_iteratorINSD_10device_ptrIdEEEEPfyS9_ff16calculate_squareEEvT0_T1_T2_T3_T4_T6_ --------------------------
	.section	.text._ZN3cub18CUB_300001_SM_10006detail6reduce28DeviceReduceSingleTileKernelINS2_10policy_hubIfyN4cuda3std3__44plusIfEEE10Policy1000EN6thrust24THRUST_300001_SM_1000_NS6detail15normal_iteratorINSD_10device_ptrIdEEEEPfyS9_ff16calculate_squareEEvT0_T1_T2_T3_T4_T6_,"ax",@progbits
	.align	128
        .global         _ZN3cub18CUB_300001_SM_10006detail6reduce28DeviceReduceSingleTileKernelINS2_10policy_hubIfyN4cuda3std3__44plusIfEEE10Policy1000EN6thrust24THRUST_300001_SM_1000_NS6detail15normal_iteratorINSD_10device_ptrIdEEEEPfyS9_ff16calculate_squareEEvT0_T1_T2_T3_T4_T6_
        .type           _ZN3cub18CUB_300001_SM_10006detail6reduce28DeviceReduceSingleTileKernelINS2_10policy_hubIfyN4cuda3std3__44plusIfEEE10Policy1000EN6thrust24THRUST_300001_SM_1000_NS6detail15normal_iteratorINSD_10device_ptrIdEEEEPfyS9_ff16calculate_squareEEvT0_T1_T2_T3_T4_T6_,@function
        .size           _ZN3cub18CUB_300001_SM_10006detail6reduce28DeviceReduceSingleTileKernelINS2_10policy_hubIfyN4cuda3std3__44plusIfEEE10Policy1000EN6thrust24THRUST_300001_SM_1000_NS6detail15normal_iteratorINSD_10device_ptrIdEEEEPfyS9_ff16calculate_squareEEvT0_T1_T2_T3_T4_T6_,(.L_x_241 - _ZN3cub18CUB_300001_SM_10006detail6reduce28DeviceReduceSingleTileKernelINS2_10policy_hubIfyN4cuda3std3__44plusIfEEE10Policy1000EN6thrust24THRUST_300001_SM_1000_NS6detail15normal_iteratorINSD_10device_ptrIdEEEEPfyS9_ff16calculate_squareEEvT0_T1_T2_T3_T4_T6_)
        .other          _ZN3cub18CUB_300001_SM_10006detail6reduce28DeviceReduceSingleTileKernelINS2_10policy_hubIfyN4cuda3std3__44plusIfEEE10Policy1000EN6thrust24THRUST_300001_SM_1000_NS6detail15normal_iteratorINSD_10device_ptrIdEEEEPfyS9_ff16calculate_squareEEvT0_T1_T2_T3_T4_T6_,@"STO_CUDA_ENTRY STV_DEFAULT"
_ZN3cub18CUB_300001_SM_10006detail6reduce28DeviceReduceSingleTileKernelINS2_10policy_hubIfyN4cuda3std3__44plusIfEEE10Policy1000EN6thrust24THRUST_300001_SM_1000_NS6detail15normal_iteratorINSD_10device_ptrIdEEEEPfyS9_ff16calculate_squareEEvT0_T1_T2_T3_T4_T6_:
.text._ZN3cub18CUB_300001_SM_10006detail6reduce28DeviceReduceSingleTileKernelINS2_10policy_hubIfyN4cuda3std3__44plusIfEEE10Policy1000EN6thrust24THRUST_300001_SM_1000_NS6detail15normal_iteratorINSD_10device_ptrIdEEEEPfyS9_ff16calculate_squareEEvT0_T1_T2_T3_T4_T6_:
[----:B------:R-:W-:Y:S01]  /*0000*/  LDC R1, c[0x0][0x37c] ;  /* 0x0000df00ff017b82 */ /* 0x000fe20000000800 */
[----:B------:R-:W0:Y:S01]  /*0010*/  LDCU.64 UR4, c[0x0][0x390] ;  /* 0x00007200ff0477ac */ /* 0x000e220008000a00 */
[----:B------:R-:W1:Y:S01]  /*0020*/  LDCU.64 UR6, c[0x0][0x358] ;  /* 0x00006b00ff0677ac */ /* 0x000e620008000a00 */
[----:B0-----:R-:W-:Y:S01]  /*0030*/  MOV R12, UR4 ;  /* 0x00000004000c7c02 */ /* 0x001fe20008000f00 */
[----:B------:R-:W-:-:S03]  /*0040*/  IMAD.U32 R13, RZ, RZ, UR5 ;  /* 0x00000005ff0d7e24 */ /* 0x000fc6000f8e00ff */
[----:B------:R-:W-:-:S04]  /*0050*/  ISETP.NE.U32.AND P0, PT, R12, RZ, PT ;  /* 0x000000ff0c00720c */ /* 0x000fc80003f05070 */
[----:B------:R-:W-:-:S13]  /*0060*/  ISETP.NE.AND.EX P0, PT, R13, RZ, PT, P0 ;  /* 0x000000ff0d00720c */ /* 0x000fda0003f05300 */
        /* <DEDUP_REMOVED lines=8> */
.L_x_88:
[----:B------:R-:W-:Y:S01]  /*00f0*/  ISETP.GT.U32.AND P0, PT, R12, 0xfff, PT ;  /* 0x00000fff0c00780c */ /* 0x000fe20003f04070 */
[----:B------:R-:W-:Y:S03]  /*0100*/  BSSY.RECONVERGENT B0, `(.L_x_89) ;  /* 0x00002a8000007945 */ /* 0x000fe60003800200 */
[----:B------:R-:W-:-:S13]  /*0110*/  ISETP.GT.U32.AND.EX P0, PT, R13, RZ, PT, P0 ;  /* 0x000000ff0d00720c */ /* 0x000fda0003f04100 */
[----:B------:R-:W-:Y:S05]  /*0120*/  @P0 BRA `(.L_x_90) ;  /* 0x0000001000980947 */ /* 0x000fea0003800000 */
[----:B------:R-:W0:Y:S01]  /*0130*/  S2R R3, SR_TID.X ;  /* 0x0000000000037919 */ /* 0x000e220000002100 */
[----:B------:R-:W-:Y:S01]  /*0140*/  BSSY.RECONVERGENT B1, `(.L_x_91) ;  /* 0x000000b000017945 */ /* 0x000fe20003800200 */
[----:B------:R-:W-:Y:S01]  /*0150*/  HFMA2 R42, -RZ, RZ, 0, 0 ;  /* 0x00000000ff2a7431 */ /* 0x000fe200000001ff */
[----:B0-----:R-:W-:Y:S01]  /*0160*/  ISETP.GE.U32.AND P0, PT, R3, R12, PT ;  /* 0x0000000c0300720c */ /* 0x001fe20003f06070 */
[----:B------:R-:W-:-:S12]  /*0170*/  IMAD.MOV.U32 R5, RZ, RZ, R3 ;  /* 0x000000ffff057224 */ /* 0x000fd800078e0003 */
[----:B------:R-:W-:Y:S05]  /*0180*/  @P0 BRA `(.L_x_92) ;  /* 0x0000000000180947 */ /* 0x000fea0003800000 */
[----:B------:R-:W0:Y:S02]  /*0190*/  LDC.64 R6, c[0x0][0x380] ;  /* 0x0000e000ff067b82 */ /* 0x000e240000000a00 */
[----:B0-----:R-:W-:-:S06]  /*01a0*/  IMAD.WIDE.U32 R6, R3, 0x8, R6 ;  /* 0x0000000803067825 */ /* 0x001fcc00078e0006 */
[----:B------:R-:W2:Y:S01]  /*01b0*/  LDG.E.64 R6, desc[UR6][R6.64] ;  /* 0x0000000606067981 */ /* 0x000ea2000c1e1b00 */
[----:B------:R-:W-:Y:S01]  /*01c0*/  IADD3 R5, PT, PT, R3, 0x100, RZ ;  /* 0x0000010003057810 */ /* 0x000fe20007ffe0ff */
[----:B--2---:R-:W-:-:S10]  /*01d0*/  DMUL R42, R6, R6 ;  /* 0x00000006062a7228 */ /* 0x004fd40000000000 */
[----:B------:R0:W1:Y:S02]  /*01e0*/  F2F.F32.F64 R42, R42 ;  /* 0x0000002a002a7310 */ /* 0x0000640000301000 */
.L_x_92:
[----:B------:R-:W-:Y:S05]  /*01f0*/  BSYNC.RECONVERGENT B1 ;  /* 0x0000000000017941 */ /* 0x000fea0003800200 */
.L_x_91:
[----:B------:R-:W-:Y:S01]  /*0200*/  ISETP.GE.U32.AND P0, PT, R5, R12, PT ;  /* 0x0000000c0500720c */ /* 0x000fe20003f06070 */
[----:B------:R-:W-:-:S12]  /*0210*/  BSSY.RECONVERGENT B1, `(.L_x_93) ;  /* 0x00000a7000017945 */ /* 0x000fd80003800200 */
[----:B------:R-:W-:Y:S05]  /*0220*/  @P0 BRA `(.L_x_94) ;  /* 0x0000000800940947 */ /* 0x000fea0003800000 */
[----:B------:R-:W-:Y:S01]  /*0230*/  LOP3.LUT R7, RZ, R5, RZ, 0x33, !PT ;  /* 0x00000005ff077212 */ /* 0x000fe200078e33ff */
[----:B------:R-:W-:Y:S04]  /*0240*/  BSSY.RECONVERGENT B2, `(.L_x_95) ;  /* 0x0000053000027945 */ /* 0x000fe80003800200 */
[----:B------:R-:W-:-:S05]  /*0250*/  IMAD.IADD R7, R7, 0x1, R12 ;  /* 0x0000000107077824 */ /* 0x000fca00078e020c */
[C---:B------:R-:W-:Y:S02]  /*0260*/  ISETP.GE.U32.AND P0, PT, R7.reuse, 0xf00, PT ;  /* 0x00000f000700780c */ /* 0x040fe40003f06070 */
[----:B------:R-:W-:-:S04]  /*0270*/  LEA.HI R0, R7, 0x1, RZ, 0x18 ;  /* 0x0000000107007811 */ /* 0x000fc800078fc0ff */
[----:B------:R-:W-:-:S04]  /*0280*/  LOP3.LUT R2, R0, 0xf, RZ, 0xc0, !PT ;  /* 0x0000000f00027812 */ /* 0x000fc800078ec0ff */
[----:B------:R-:W-:-:S03]  /*0290*/  ISETP.NE.AND P1, PT, R2, RZ, PT ;  /* 0x000000ff0200720c */ /* 0x000fc60003f25270 */
[----:B------:R-:W-:Y:S10]  /*02a0*/  @!P0 BRA `(.L_x_96) ;  /* 0x0000000400308947 */ /* 0x000ff40003800000 */
[----:B------:R-:W2:Y:S01]  /*02b0*/  LDC.64 R6, c[0x0][0x380] ;  /* 0x0000e000ff067b82 */ /* 0x000ea20000000a00 */
[----:B------:R-:W-:-:S04]  /*02c0*/  LOP3.LUT R4, R0, 0x1fffff0, RZ, 0xc0, !PT ;  /* 0x01fffff000047812 */ /* 0x000fc800078ec0ff */
[----:B------:R-:W-:Y:S01]  /*02d0*/  IADD3 R4, PT, PT, -R4, RZ, RZ ;  /* 0x000000ff04047210 */ /* 0x000fe20007ffe1ff */
[----:B--2---:R-:W-:-:S03]  /*02e0*/  IMAD.WIDE.U32 R6, R5, 0x8, R6 ;  /* 0x0000000805067825 */ /* 0x004fc600078e0006 */
[----:B------:R-:W-:-:S05]  /*02f0*/  IADD3 R14, P0, PT, R6, 0x4000, RZ ;  /* 0x00004000060e7810 */ /* 0x000fca0007f1e0ff */
[----:B------:R-:W-:-:S08]  /*0300*/  IMAD.X R15, RZ, RZ, R7, P0 ;  /* 0x000000ffff0f7224 */ /* 0x000fd000000e0607 */
.L_x_97:
        /* <DEDUP_REMOVED lines=15> */
[----:B------:R0:W5:Y:S01]  /*0400*/  LDG.E.64 R8, desc[UR6][R14.64+0x3800] ;  /* 0x003800060e087981 */ /* 0x000162000c1e1b00 */
[----:B------:R-:W-:-:S02]  /*0410*/  IADD3 R4, PT, PT, R4, 0x10, RZ ;  /* 0x0000001004047810 */ /* 0x000fc40007ffe0ff */
[----:B------:R-:W-:Y:S02]  /*0420*/  IADD3 R5, PT, PT, R5, 0x1000, RZ ;  /* 0x0000100005057810 */ /* 0x000fe40007ffe0ff */
[----:B------:R-:W-:Y:S02]  /*0430*/  ISETP.NE.AND P0, PT, R4, RZ, PT ;  /* 0x000000ff0400720c */ /* 0x000fe40003f05270 */
[----:B0-----:R-:W-:-:S05]  /*0440*/  IADD3 R14, P2, PT, R14, 0x8000, RZ ;  /* 0x000080000e0e7810 */ /* 0x001fca0007f5e0ff */
[----:B------:R-:W-:Y:S01]  /*0450*/  IMAD.X R15, RZ, RZ, R15, P2 ;  /* 0x000000ffff0f7224 */ /* 0x000fe200010e060f */
[----:B--2---:R-:W-:Y:S02]  /*0460*/  DMUL R40, R40, R40 ;  /* 0x0000002828287228 */ /* 0x004fe40000000000 */
        /* <DEDUP_REMOVED lines=46> */
[----:B0-----:R-:W-:Y:S01]  /*0750*/  FADD R42, R25, R8 ;  /* 0x00000008192a7221 */ /* 0x001fe20000000000 */
[----:B------:R-:W-:Y:S06]  /*0760*/  @P0 BRA `(.L_x_97) ;  /* 0xfffffff800e80947 */ /* 0x000fec000383ffff */
.L_x_96:
[----:B------:R-:W-:Y:S05]  /*0770*/  BSYNC.RECONVERGENT B2 ;  /* 0x0000000000027941 */ /* 0x000fea0003800200 */
.L_x_95:
[----:B------:R-:W-:Y:S05]  /*0780*/  @!P1 BRA `(.L_x_94) ;  /* 0x00000004003c9947 */ /* 0x000fea0003800000 */
[----:B------:R-:W-:Y:S01]  /*0790*/  ISETP.GE.U32.AND P0, PT, R2, 0x8, PT ;  /* 0x000000080200780c */ /* 0x000fe20003f06070 */
[----:B------:R-:W-:Y:S01]  /*07a0*/  BSSY.RECONVERGENT B2, `(.L_x_98) ;  /* 0x0000027000027945 */ /* 0x000fe20003800200 */
[----:B------:R-:W-:-:S04]  /*07b0*/  LOP3.LUT R4, R0, 0x7, RZ, 0xc0, !PT ;  /* 0x0000000700047812 */ /* 0x000fc800078ec0ff */
[----:B------:R-:W-:-:S07]  /*07c0*/  ISETP.NE.AND P1, PT, R4, RZ, PT ;  /* 0x000000ff0400720c */ /* 0x000fce0003f25270 */
[----:B------:R-:W-:Y:S06]  /*07d0*/  @!P0 BRA `(.L_x_99) ;  /* 0x00000000008c8947 */ /* 0x000fec0003800000 */
[----:B------:R-:W2:Y:S02]  /*07e0*/  LDC.64 R16, c[0x0][0x380] ;  /* 0x0000e000ff107b82 */ /* 0x000ea40000000a00 */
[----:B--2---:R-:W-:-:S05]  /*07f0*/  IMAD.WIDE R16, R5, 0x8, R16 ;  /* 0x0000000805107825 */ /* 0x004fca00078e0210 */
        /* <DEDUP_REMOVED lines=8> */
[----:B------:R-:W-:Y:S01]  /*0880*/  VIADD R5, R5, 0x800 ;  /* 0x0000080005057836 */ /* 0x000fe20000000000 */
[----:B--2---:R-:W-:-:S02]  /*0890*/  DMUL R18, R18, R18 ;  /* 0x0000001212127228 */ /* 0x004fc40000000000 */
[----:B---3--:R-:W-:Y:S02]  /*08a0*/  DMUL R20, R20, R20 ;  /* 0x0000001414147228 */ /* 0x008fe40000000000 */
[----:B----4-:R-:W-:-:S06]  /*08b0*/  DMUL R22, R22, R22 ;  /* 0x0000001616167228 */ /* 0x010fcc0000000000 */
[----:B------:R-:W1:Y:S01]  /*08c0*/  F2F.F32.F64 R19, R18 ;  /* 0x0000001200137310 */ /* 0x000e620000301000 */
[----:B-----5:R-:W-:Y:S02]  /*08d0*/  DMUL R24, R24, R24 ;  /* 0x0000001818187228 */ /* 0x020fe40000000000 */
[----:B------:R-:W-:-:S05]  /*08e0*/  DMUL R14, R14, R14 ;  /* 0x0000000e0e0e7228 */ /* 0x000fca0000000000 */
[----:B------:R-:W2:Y:S01]  /*08f0*/  F2F.F32.F64 R20, R20 ;  /* 0x0000001400147310 */ /* 0x000ea20000301000 */
[----:B------:R-:W-:Y:S02]  /*0900*/  DMUL R10, R10, R10 ;  /* 0x0000000a0a0a7228 */ /* 0x000fe40000000000 */
[----:B------:R-:W-:Y:S01]  /*0910*/  DMUL R6, R6, R6 ;  /* 0x0000000606067228 */ /* 0x000fe20000000000 */
[----:B-1----:R-:W-:-:S04]  /*0920*/  FADD R19, R42, R19 ;  /* 0x000000132a137221 */ /* 0x002fc80000000000 */
[----:B------:R-:W1:Y:S01]  /*0930*/  F2F.F32.F64 R22, R22 ;  /* 0x0000001600167310 */ /* 0x000e620000301000 */
[----:B------:R-:W-:Y:S01]  /*0940*/  DMUL R8, R8, R8 ;  /* 0x0000000808087228 */ /* 0x000fe20000000000 */
[----:B--2---:R-:W-:-:S06]  /*0950*/  FADD R19, R19, R20 ;  /* 0x0000001413137221 */ /* 0x004fcc0000000000 */
[----:B------:R-:W2:Y:S01]  /*0960*/  F2F.F32.F64 R24, R24 ;  /* 0x0000001800187310 */ /* 0x000ea20000301000 */
[----:B-1----:R-:W-:-:S07]  /*0970*/  FADD R19, R19, R22 ;  /* 0x0000001613137221 */ /* 0x002fce0000000000 */
[----:B------:R-:W1:Y:S01]  /*0980*/  F2F.F32.F64 R14, R14 ;  /* 0x0000000e000e7310 */ /* 0x000e620000301000 */
[----:B--2---:R-:W-:-:S07]  /*0990*/  FADD R19, R19, R24 ;  /* 0x0000001813137221 */ /* 0x004fce0000000000 */
[----:B------:R-:W2:Y:S01]  /*09a0*/  F2F.F32.F64 R11, R10 ;  /* 0x0000000a000b7310 */ /* 0x000ea20000301000 */
[----:B-1----:R-:W-:-:S07]  /*09b0*/  FADD R14, R19, R14 ;  /* 0x0000000e130e7221 */ /* 0x002fce0000000000 */
[----:B------:R-:W1:Y:S01]  /*09c0*/  F2F.F32.F64 R7, R6 ;  /* 0x0000000600077310 */ /* 0x000e620000301000 */
[----:B--2---:R-:W-:-:S07]  /*09d0*/  FADD R14, R14, R11 ;  /* 0x0000000b0e0e7221 */ /* 0x004fce0000000000 */
[----:B------:R-:W2:Y:S01]  /*09e0*/  F2F.F32.F64 R9, R8 ;  /* 0x0000000800097310 */ /* 0x000ea20000301000 */
[----:B-1----:R-:W-:-:S04]  /*09f0*/  FADD R14, R14, R7 ;  /* 0x000000070e0e7221 */ /* 0x002fc80000000000 */
[----:B--2---:R-:W-:-:S07]  /*0a00*/  FADD R42, R14, R9 ;  /* 0x000000090e2a7221 */ /* 0x004fce0000000000 */
.L_x_99:
[----:B------:R-:W-:Y:S05]  /*0a10*/  BSYNC.RECONVERGENT B2 ;  /* 0x0000000000027941 */ /* 0x000fea0003800200 */
.L_x_98:
        /* <DEDUP_REMOVED lines=16> */
[----:B------:R-:W1:Y:S01]  /*0b20*/  F2F.F32.F64 R9, R8 ;  /* 0x0000000800097310 */ /* 0x000e620000301000 */
[----:B-----5:R-:W-:-:S07]  /*0b30*/  DMUL R16, R16, R16 ;  /* 0x0000001010107228 */ /* 0x020fce0000000000 */
[----:B------:R-:W2:Y:S01]  /*0b40*/  F2F.F32.F64 R11, R10 ;  /* 0x0000000a000b7310 */ /* 0x000ea20000301000 */
[----:B-1----:R-:W-:-:S07]  /*0b50*/  FADD R42, R42, R9 ;  /* 0x000000092a2a7221 */ /* 0x002fce0000000000 */
[----:B------:R-:W1:Y:S01]  /*0b60*/  F2F.F32.F64 R15, R14 ;  /* 0x0000000e000f7310 */ /* 0x000e620000301000 */
[----:B--2---:R-:W-:-:S07]  /*0b70*/  FADD R42, R42, R11 ;  /* 0x0000000b2a2a7221 */ /* 0x004fce0000000000 */
[----:B------:R-:W2:Y:S01]  /*0b80*/  F2F.F32.F64 R17, R16 ;  /* 0x0000001000117310 */ /* 0x000ea20000301000 */
[----:B-1----:R-:W-:-:S04]  /*0b90*/  FADD R42, R42, R15 ;  /* 0x0000000f2a2a7221 */ /* 0x002fc80000000000 */
[----:B--2---:R-:W-:-:S07]  /*0ba0*/  FADD R42, R42, R17 ;  /* 0x000000112a2a7221 */ /* 0x004fce0000000000 */
.L_x_101:
[----:B------:R-:W-:Y:S05]  /*0bb0*/  BSYNC.RECONVERGENT B2 ;  /* 0x0000000000027941 */ /* 0x000fea0003800200 */
.L_x_100:
[----:B------:R-:W-:Y:S05]  /*0bc0*/  @!P1 BRA `(.L_x_94) ;  /* 0x00000000002c9947 */ /* 0x000fea0003800000 */
[----:B------:R-:W2:Y:S01]  /*0bd0*/  LDC.64 R10, c[0x0][0x380] ;  /* 0x0000e000ff0a7b82 */ /* 0x000ea20000000a00 */
[----:B------:R-:W-:-:S07]  /*0be0*/  IMAD.MOV R0, RZ, RZ, -R0 ;  /* 0x000000ffff007224 */ /* 0x000fce00078e0a00 */
.L_x_102:
[----:B--2---:R-:W-:-:S06]  /*0bf0*/  IMAD.WIDE R6, R5, 0x8, R10 ;  /* 0x0000000805067825 */ /* 0x004fcc00078e020a */
        /* <DEDUP_REMOVED lines=8> */
.L_x_94:
[----:B------:R-:W-:Y:S05]  /*0c80*/  BSYNC.RECONVERGENT B1 ;  /* 0x0000000000017941 */ /* 0x000fea0003800200 */
.L_x_93:
[----:B------:R-:W-:-:S04]  /*0c90*/  ISETP.GE.U32.AND P0, PT, R12, 0x100, PT ;  /* 0x000001000c00780c */ /* 0x000fc80003f06070 */
[----:B------:R-:W-:-:S13]  /*0ca0*/  ISETP.GE.U32.AND.EX P0, PT, R13, RZ, PT, P0 ;  /* 0x000000ff0d00720c */ /* 0x000fda0003f06100 */
[----:B------:R-:W-:Y:S05]  /*0cb0*/  @!P0 BRA `(.L_x_103) ;  /* 0x0000000000ac8947 */ /* 0x000fea0003800000 */
[----:B------:R-:W2:Y:S01]  /*0cc0*/  S2R R6, SR_LANEID ;  /* 0x0000000000067919 */ /* 0x000ea20000000000 */
[----:B------:R-:W-:Y:S01]  /*0cd0*/  ISETP.NE.AND P5, PT, R3, RZ, PT ;  /* 0x000000ff0300720c */ /* 0x000fe20003fa5270 */
[----:B-1----:R-:W1:Y:S02]  /*0ce0*/  SHFL.DOWN PT, R0, R42, 0x1, 0x1f ;  /* 0x08201f002a007f89 */ /* 0x002e6400000e0000 */
[----:B-1----:R-:W-:Y:S01]  /*0cf0*/  FADD R0, R0, R42 ;  /* 0x0000002a00007221 */ /* 0x002fe20000000000 */
[C---:B--2---:R-:W-:Y:S02]  /*0d00*/  ISETP.GT.AND P0, PT, R6.reuse, 0x1e, PT ;  /* 0x0000001e0600780c */ /* 0x044fe40003f04270 */
[----:B------:R-:W-:Y:S02]  /*0d10*/  ISETP.NE.AND P1, PT, R6, RZ, PT ;  /* 0x000000ff0600720c */ /* 0x000fe40003f25270 */
[----:B------:R-:W-:Y:S02]  /*0d20*/  FSEL R0, R42, R0, P0 ;  /* 0x000000002a007208 */ /* 0x000fe40000000000 */
[----:B------:R-:W-:-:S03]  /*0d30*/  ISETP.GT.AND P0, PT, R6, 0x1d, PT ;  /* 0x0000001d0600780c */ /* 0x000fc60003f04270 */
[----:B------:R-:W1:Y:S06]  /*0d40*/  SHFL.DOWN PT, R5, R0, 0x2, 0x1f ;  /* 0x08401f0000057f89 */ /* 0x000e6c00000e0000 */
[----:B------:R-:W2:Y:S01]  /*0d50*/  @!P1 S2R R7, SR_CgaCtaId ;  /* 0x0000000000079919 */ /* 0x000ea20000008800 */
[----:B------:R-:W-:Y:S02]  /*0d60*/  @!P1 MOV R4, 0x400 ;  /* 0x0000040000049802 */ /* 0x000fe40000000f00 */
[----:B------:R-:W-:-:S04]  /*0d70*/  @!P1 SHF.R.U32.HI R2, RZ, 0x3, R3 ;  /* 0x00000003ff029819 */ /* 0x000fc80000011603 */
[----:B------:R-:W-:Y:S01]  /*0d80*/  @!P1 LOP3.LUT R2, R2, 0x7c, RZ, 0xc0, !PT ;  /* 0x0000007c02029812 */ /* 0x000fe200078ec0ff */
[----:B-1----:R-:W-:Y:S01]  /*0d90*/  @!P0 FADD R0, R0, R5 ;  /* 0x0000000500008221 */ /* 0x002fe20000000000 */
[----:B------:R-:W-:-:S04]  /*0da0*/  ISETP.GT.AND P0, PT, R6, 0x1b, PT ;  /* 0x0000001b0600780c */ /* 0x000fc80003f04270 */
[----:B------:R-:W1:Y:S01]  /*0db0*/  SHFL.DOWN PT, R5, R0, 0x4, 0x1f ;  /* 0x08801f0000057f89 */ /* 0x000e6200000e0000 */
[----:B--2---:R-:W-:-:S04]  /*0dc0*/  @!P1 LEA R7, R7, R4, 0x18 ;  /* 0x0000000407079211 */ /* 0x004fc800078ec0ff */
[----:B------:R-:W-:-:S04]  /*0dd0*/  @!P1 IADD3 R2, PT, PT, R2, R7, RZ ;  /* 0x0000000702029210 */ /* 0x000fc80007ffe0ff */
[----:B-1----:R-:W-:Y:S01]  /*0de0*/  @!P0 FADD R0, R0, R5 ;  /* 0x0000000500008221 */ /* 0x002fe20000000000 */
[----:B------:R-:W-:-:S04]  /*0df0*/  ISETP.GT.AND P0, PT, R6, 0x17, PT ;  /* 0x000000170600780c */ /* 0x000fc80003f04270 */
[----:B------:R-:W1:Y:S09]  /*0e00*/  SHFL.DOWN PT, R5, R0, 0x8, 0x1f ;  /* 0x09001f0000057f89 */ /* 0x000e7200000e0000 */
[----:B-1----:R-:W-:Y:S01]  /*0e10*/  @!P0 FADD R0, R0, R5 ;  /* 0x0000000500008221 */ /* 0x002fe20000000000 */
[----:B------:R-:W-:-:S04]  /*0e20*/  ISETP.GT.AND P0, PT, R6, 0xf, PT ;  /* 0x0000000f0600780c */ /* 0x000fc80003f04270 */
[----:B------:R-:W1:Y:S02]  /*0e30*/  SHFL.DOWN PT, R5, R0, 0x10, 0x1f ;  /* 0x0a001f0000057f89 */ /* 0x000e6400000e0000 */
[----:B-1----:R-:W-:-:S05]  /*0e40*/  FADD R5, R0, R5 ;  /* 0x0000000500057221 */ /* 0x002fca0000000000 */
[----:B------:R2:W-:Y:S01]  /*0e50*/  @!P1 STS [R2+0x8], R5 ;  /* 0x0000080502009388 */ /* 0x0005e20000000800 */
[----:B------:R-:W-:Y:S01]  /*0e60*/  FSEL R0, R0, R5, P0 ;  /* 0x0000000500007208 */ /* 0x000fe20000000000 */
[----:B------:R-:W-:Y:S06]  /*0e70*/  BAR.SYNC.DEFER_BLOCKING 0x0 ;  /* 0x0000000000007b1d */ /* 0x000fec0000010000 */
[----:B------:R-:W-:Y:S05]  /*0e80*/  @P5 BRA `(.L_x_104) ;  /* 0x0000001c003c5947 */ /* 0x000fea0003800000 */
[----:B------:R-:W1:Y:S01]  /*0e90*/  S2UR UR5, SR_CgaCtaId ;  /* 0x00000000000579c3 */ /* 0x000e620000008800 */
[----:B------:R-:W-:Y:S02]  /*0ea0*/  UMOV UR4, 0x400 ;  /* 0x0000040000047882 */ /* 0x000fe40000000000 */
[----:B-1----:R-:W-:-:S09]  /*0eb0*/  ULEA UR4, UR5, UR4, 0x18 ;  /* 0x0000000405047291 */ /* 0x002fd2000f8ec0ff */
[----:B------:R-:W1:Y:S04]  /*0ec0*/  LDS R3, [UR4+0xc] ;  /* 0x00000c04ff037984 */ /* 0x000e680008000800 */
[----:B--2---:R-:W2:Y:S04]  /*0ed0*/  LDS.128 R4, [UR4+0x10] ;  /* 0x00001004ff047984 */ /* 0x004ea80008000c00 */
[----:B------:R-:W3:Y:S01]  /*0ee0*/  LDS.64 R8, [UR4+0x20] ;  /* 0x00002004ff087984 */ /* 0x000ee20008000a00 */
[----:B-1----:R-:W-:-:S04]  /*0ef0*/  FADD R3, R0, R3 ;  /* 0x0000000300037221 */ /* 0x002fc80000000000 */
[----:B--2---:R-:W-:-:S04]  /*0f00*/  FADD R4, R3, R4 ;  /* 0x0000000403047221 */ /* 0x004fc80000000000 */
[----:B------:R-:W-:-:S04]  /*0f10*/  FADD R5, R4, R5 ;  /* 0x0000000504057221 */ /* 0x000fc80000000000 */
[----:B------:R-:W-:-:S04]  /*0f20*/  FADD R6, R5, R6 ;  /* 0x0000000605067221 */ /* 0x000fc80000000000 */
[----:B------:R-:W-:-:S04]  /*0f30*/  FADD R7, R6, R7 ;  /* 0x0000000706077221 */ /* 0x000fc80000000000 */
[----:B---3--:R-:W-:-:S04]  /*0f40*/  FADD R8, R7, R8 ;  /* 0x0000000807087221 */ /* 0x008fc80000000000 */
[----:B------:R-:W-:Y:S01]  /*0f50*/  FADD R0, R8, R9 ;  /* 0x0000000908007221 */ /* 0x000fe20000000000 */
[----:B------:R-:W-:Y:S06]  /*0f60*/  BRA `(.L_x_104) ;  /* 0x0000001c00047947 */ /* 0x000fec0003800000 */
.L_x_103:
[----:B------:R-:W2:Y:S01]  /*0f70*/  S2R R4, SR_LANEID ;  /* 0x0000000000047919 */ /* 0x000ea20000000000 */
[C---:B------:R-:W-:Y:S02]  /*0f80*/  LOP3.LUT R0, R3.reuse, 0x3e0, RZ, 0xc0, !PT ;  /* 0x000003e003007812 */ /* 0x040fe400078ec0ff */
[----:B------:R-:W-:Y:S02]  /*0f90*/  ISETP.NE.AND P5, PT, R3, RZ, PT ;  /* 0x000000ff0300720c */ /* 0x000fe40003fa5270 */
[----:B------:R-:W-:Y:S01]  /*0fa0*/  LOP3.LUT R7, RZ, R0, RZ, 0x33, !PT ;  /* 0x00000000ff077212 */ /* 0x000fe200078e33ff */
[----:B------:R-:W-:-:S03]  /*0fb0*/  VIADD R5, R0, 0x20 ;  /* 0x0000002000057836 */ /* 0x000fc60000000000 */
[-C--:B------:R-:W-:Y:S02]  /*0fc0*/  IADD3 R7, PT, PT, R7, R12.reuse, RZ ;  /* 0x0000000c07077210 */ /* 0x080fe40007ffe0ff */
[----:B------:R-:W-:-:S04]  /*0fd0*/  ISETP.GT.U32.AND P0, PT, R5, R12, PT ;  /* 0x0000000c0500720c */ /* 0x000fc80003f04070 */
[----:B------:R-:W-:-:S05]  /*0fe0*/  SEL R7, R7, 0x1f, P0 ;  /* 0x0000001f07077807 */ /* 0x000fca0000000000 */
[----:B-1----:R-:W1:Y:S01]  /*0ff0*/  SHFL.DOWN PT, R0, R42, 0x1, R7 ;  /* 0x082000002a007989 */ /* 0x002e6200000e0007 */
[C---:B--2---:R-:W-:Y:S01]  /*1000*/  ISETP.GE.AND P0, PT, R4.reuse, R7, PT ;  /* 0x000000070400720c */ /* 0x044fe20003f06270 */
[C---:B------:R-:W-:Y:S01]  /*1010*/  VIADD R2, R4.reuse, 0x2 ;  /* 0x0000000204027836 */ /* 0x040fe20000000000 */
[----:B------:R-:W-:-:S11]  /*1020*/  ISETP.NE.AND P1, PT, R4, RZ, PT ;  /* 0x000000ff0400720c */ /* 0x000fd60003f25270 */
[----:B-1----:R-:W-:Y:S01]  /*1030*/  @!P0 FADD R42, R0, R42 ;  /* 0x0000002a002a8221 */ /* 0x002fe20000000000 */
[-C--:B------:R-:W-:Y:S01]  /*1040*/  ISETP.GT.AND P0, PT, R2, R7.reuse, PT ;  /* 0x000000070200720c */ /* 0x080fe20003f04270 */
[----:B------:R-:W1:Y:S01]  /*1050*/  @!P1 S2R R5, SR_CgaCtaId ;  /* 0x0000000000059919 */ /* 0x000e620000008800 */
[----:B------:R-:W-:Y:S02]  /*1060*/  IADD3 R2, PT, PT, R4, 0x4, RZ ;  /* 0x0000000404027810 */ /* 0x000fe40007ffe0ff */
[----:B------:R-:W2:Y:S09]  /*1070*/  SHFL.DOWN PT, R0, R42, 0x2, R7 ;  /* 0x084000002a007989 */ /* 0x000eb200000e0007 */
[----:B--2---:R-:W-:Y:S01]  /*1080*/  @!P0 FADD R42, R42, R0 ;  /* 0x000000002a2a8221 */ /* 0x004fe20000000000 */
[----:B------:R-:W-:Y:S01]  /*1090*/  ISETP.GT.AND P0, PT, R2, R7, PT ;  /* 0x000000070200720c */ /* 0x000fe20003f04270 */
[----:B------:R-:W-:-:S03]  /*10a0*/  VIADD R2, R4, 0x8 ;  /* 0x0000000804027836 */ /* 0x000fc60000000000 */
[----:B------:R-:W2:Y:S09]  /*10b0*/  SHFL.DOWN PT, R0, R42, 0x4, R7 ;  /* 0x088000002a007989 */ /* 0x000eb200000e0007 */
[----:B--2---:R-:W-:Y:S01]  /*10c0*/  @!P0 FADD R42, R42, R0 ;  /* 0x000000002a2a8221 */ /* 0x004fe20000000000 */
[----:B------:R-:W-:-:S02]  /*10d0*/  ISETP.GT.AND P0, PT, R2, R7, PT ;  /* 0x000000070200720c */ /* 0x000fc40003f04270 */
[----:B------:R-:W-:Y:S02]  /*10e0*/  IADD3 R2, PT, PT, R4, 0x10, RZ ;  /* 0x0000001004027810 */ /* 0x000fe40007ffe0ff */
[----:B------:R-:W2:Y:S01]  /*10f0*/  SHFL.DOWN PT, R0, R42, 0x8, R7 ;  /* 0x090000002a007989 */ /* 0x000ea200000e0007 */
[----:B------:R-:W-:-:S04]  /*1100*/  @!P1 MOV R4, 0x400 ;  /* 0x0000040000049802 */ /* 0x000fc80000000f00 */
[----:B-1----:R-:W-:-:S04]  /*1110*/  @!P1 LEA R5, R5, R4, 0x18 ;  /* 0x0000000405059211 */ /* 0x002fc800078ec0ff */
[----:B--2---:R-:W-:Y:S01]  /*1120*/  @!P0 FADD R42, R42, R0 ;  /* 0x000000002a2a8221 */ /* 0x004fe20000000000 */
[----:B------:R-:W-:Y:S02]  /*1130*/  ISETP.GT.AND P0, PT, R2, R7, PT ;  /* 0x000000070200720c */ /* 0x000fe40003f04270 */
[----:B------:R-:W-:Y:S02]  /*1140*/  @!P1 SHF.R.U32.HI R2, RZ, 0x3, R3 ;  /* 0x00000003ff029819 */ /* 0x000fe40000011603 */
[----:B------:R-:W1:Y:S02]  /*1150*/  SHFL.DOWN PT, R0, R42, 0x10, R7 ;  /* 0x0a0000002a007989 */ /* 0x000e6400000e0007 */
[----:B------:R-:W-:-:S05]  /*1160*/  @!P1 LOP3.LUT R2, R2, 0x7c, RZ, 0xc0, !PT ;  /* 0x0000007c02029812 */ /* 0x000fca00078ec0ff */
[----:B------:R-:W-:Y:S02]  /*1170*/  @!P1 IMAD.IADD R5, R2, 0x1, R5 ;  /* 0x0000000102059824 */ /* 0x000fe400078e0205 */
[----:B-1----:R-:W-:-:S05]  /*1180*/  @!P0 FADD R42, R42, R0 ;  /* 0x000000002a2a8221 */ /* 0x002fca0000000000 */
[----:B------:R-:W-:-:S05]  /*1190*/  MOV R0, R42 ;  /* 0x0000002a00007202 */ /* 0x000fca0000000f00 */
[----:B------:R1:W-:Y:S01]  /*11a0*/  @!P1 STS [R5+0x8], R0 ;  /* 0x0000080005009388 */ /* 0x0003e20000000800 */
[----:B------:R-:W-:Y:S06]  /*11b0*/  BAR.SYNC.DEFER_BLOCKING 0x0 ;  /* 0x0000000000007b1d */ /* 0x000fec0000010000 */
[----:B------:R-:W-:Y:S05]  /*11c0*/  @P5 BRA `(.L_x_104) ;  /* 0x00000018006c5947 */ /* 0x000fea0003800000 */
[----:B------:R-:W2:Y:S01]  /*11d0*/  S2UR UR5, SR_CgaCtaId ;  /* 0x00000000000579c3 */ /* 0x000ea20000008800 */
[----:B------:R-:W-:Y:S01]  /*11e0*/  UMOV UR4, 0x400 ;  /* 0x0000040000047882 */ /* 0x000fe20000000000 */
[C---:B------:R-:W-:Y:S02]  /*11f0*/  ISETP.GT.U32.AND P3, PT, R12.reuse, 0x20, PT ;  /* 0x000000200c00780c */ /* 0x040fe40003f64070 */
[C---:B------:R-:W-:Y:S02]  /*1200*/  ISETP.GT.U32.AND P1, PT, R12.reuse, 0x40, PT ;  /* 0x000000400c00780c */ /* 0x040fe40003f24070 */
[C---:B------:R-:W-:Y:S02]  /*1210*/  ISETP.GT.U32.AND.EX P3, PT, R13.reuse, RZ, PT, P3 ;  /* 0x000000ff0d00720c */ /* 0x040fe40003f64130 */
[----:B------:R-:W-:Y:S02]  /*1220*/  ISETP.GT.U32.AND P0, PT, R12, 0x60, PT ;  /* 0x000000600c00780c */ /* 0x000fe40003f04070 */
[----:B------:R-:W-:-:S02]  /*1230*/  ISETP.GT.U32.AND.EX P1, PT, R13, RZ, PT, P1 ;  /* 0x000000ff0d00720c */ /* 0x000fc40003f24110 */
[C---:B------:R-:W-:Y:S02]  /*1240*/  ISETP.GT.U32.AND P2, PT, R12.reuse, 0x80, PT ;  /* 0x000000800c00780c */ /* 0x040fe40003f44070 */
[C---:B------:R-:W-:Y:S02]  /*1250*/  ISETP.GT.U32.AND.EX P0, PT, R13.reuse, RZ, PT, P0 ;  /* 0x000000ff0d00720c */ /* 0x040fe40003f04100 */
[----:B------:R-:W-:Y:S02]  /*1260*/  ISETP.GT.U32.AND P4, PT, R12, 0xa0, PT ;  /* 0x000000a00c00780c */ /* 0x000fe40003f84070 */
[C---:B------:R-:W-:Y:S02]  /*1270*/  ISETP.GT.U32.AND.EX P2, PT, R13.reuse, RZ, PT, P2 ;  /* 0x000000ff0d00720c */ /* 0x040fe40003f44120 */
[----:B------:R-:W-:Y:S01]  /*1280*/  ISETP.GT.U32.AND.EX P4, PT, R13, RZ, PT, P4 ;  /* 0x000000ff0d00720c */ /* 0x000fe20003f84140 */
[----:B--2---:R-:W-:-:S09]  /*1290*/  ULEA UR4, UR5, UR4, 0x18 ;  /* 0x0000000405047291 */ /* 0x004fd2000f8ec0ff */
[----:B------:R-:W2:Y:S04]  /*12a0*/  LDS R3, [UR4+0xc] ;  /* 0x00000c04ff037984 */ /* 0x000ea80008000800 */
[----:B-1----:R-:W1:Y:S04]  /*12b0*/  LDS.128 R4, [UR4+0x10] ;  /* 0x00001004ff047984 */ /* 0x002e680008000c00 */
[----:B------:R-:W3:Y:S01]  /*12c0*/  LDS.64 R8, [UR4+0x20] ;  /* 0x00002004ff087984 */ /* 0x000ee20008000a00 */
[----:B--2---:R-:W-:Y:S01]  /*12d0*/  @P3 FADD R0, R0, R3 ;  /* 0x0000000300003221 */ /* 0x004fe20000000000 */
[----:B------:R-:W-:-:S03]  /*12e0*/  ISETP.GT.U32.AND P3, PT, R12, 0xc0, PT ;  /* 0x000000c00c00780c */ /* 0x000fc60003f64070 */
[----:B-1----:R-:W-:Y:S01]  /*12f0*/  @P1 FADD R0, R0, R4 ;  /* 0x0000000400001221 */ /* 0x002fe20000000000 */
[----:B------:R-:W-:Y:S02]  /*1300*/  ISETP.GT.U32.AND P1, PT, R12, 0xe0, PT ;  /* 0x000000e00c00780c */ /* 0x000fe40003f24070 */
[C---:B------:R-:W-:Y:S01]  /*1310*/  ISETP.GT.U32.AND.EX P3, PT, R13.reuse, RZ, PT, P3 ;  /* 0x000000ff0d00720c */ /* 0x040fe20003f64130 */
[----:B------:R-:W-:Y:S01]  /*1320*/  @P0 FADD R0, R0, R5 ;  /* 0x0000000500000221 */ /* 0x000fe20000000000 */
[----:B------:R-:W-:-:S03]  /*1330*/  ISETP.GT.U32.AND.EX P1, PT, R13, RZ, PT, P1 ;  /* 0x000000ff0d00720c */ /* 0x000fc60003f24110 */
[----:B------:R-:W-:-:S04]  /*1340*/  @P2 FADD R0, R0, R6 ;  /* 0x0000000600002221 */ /* 0x000fc80000000000 */
[----:B------:R-:W-:-:S04]  /*1350*/  @P4 FADD R0, R0, R7 ;  /* 0x0000000700004221 */ /* 0x000fc80000000000 */
[----:B---3--:R-:W-:-:S04]  /*1360*/  @P3 FADD R0, R0, R8 ;  /* 0x0000000800003221 */ /* 0x008fc80000000000 */
[----:B------:R-:W-:Y:S01]  /*1370*/  @P1 FADD R0, R0, R9 ;  /* 0x0000000900001221 */ /* 0x000fe20000000000 */
[----:B------:R-:W-:Y:S06]  /*1380*/  BRA `(.L_x_104) ;  /* 0x0000001400fc7947 */ /* 0x000fec0003800000 */
.L_x_90:
[----:B------:R-:W0:Y:S01]  /*1390*/  S2R R0, SR_TID.X ;  /* 0x0000000000007919 */ /* 0x000e220000002100 */
[----:B------:R-:W0:Y:S02]  /*13a0*/  LDC.64 R10, c[0x0][0x380] ;  /* 0x0000e000ff0a7b82 */ /* 0x000e240000000a00 */
[----:B0-----:R-:W-:-:S05]  /*13b0*/  IMAD.WIDE.U32 R10, R0, 0x8, R10 ;  /* 0x00000008000a7825 */ /* 0x001fca00078e000a */
        /* <DEDUP_REMOVED lines=19> */
[----:B------:R-:W-:Y:S01]  /*14f0*/  F2F.F32.F64 R14, R14 ;  /* 0x0000000e000e7310 */ /* 0x000fe20000301000 */
[----:B-----5:R-:W-:Y:S02]  /*1500*/  DMUL R32, R32, R32 ;  /* 0x0000002020207228 */ /* 0x020fe40000000000 */
[----:B------:R-:W-:-:S05]  /*1510*/  DMUL R30, R30, R30 ;  /* 0x0000001e1e1e7228 */ /* 0x000fca0000000000 */
[----:B------:R-:W0:Y:S01]  /*1520*/  F2F.F32.F64 R5, R4 ;  /* 0x0000000400057310 */ /* 0x000e220000301000 */
[----:B------:R-:W-:Y:S02]  /*1530*/  DMUL R28, R28, R28 ;  /* 0x0000001c1c1c7228 */ /* 0x000fe40000000000 */
[----:B------:R-:W-:Y:S02]  /*1540*/  DMUL R26, R26, R26 ;  /* 0x0000001a1a1a7228 */ /* 0x000fe40000000000 */
[----:B------:R-:W-:-:S03]  /*1550*/  DMUL R22, R22, R22 ;  /* 0x0000001616167228 */ /* 0x000fc60000000000 */
[----:B------:R1:W-:Y:S01]  /*1560*/  F2F.F32.F64 R34, R36 ;  /* 0x0000002400227310 */ /* 0x0003e20000301000 */
[----:B------:R-:W-:Y:S02]  /*1570*/  DMUL R20, R20, R20 ;  /* 0x0000001414147228 */ /* 0x000fe40000000000 */
[----:B------:R-:W-:Y:S02]  /*1580*/  DMUL R6, R6, R6 ;  /* 0x0000000606067228 */ /* 0x000fe40000000000 */
[----:B------:R-:W-:Y:S02]  /*1590*/  DMUL R18, R18, R18 ;  /* 0x0000001212127228 */ /* 0x000fe40000000000 */
[----:B------:R-:W-:Y:S02]  /*15a0*/  DMUL R2, R2, R2 ;  /* 0x0000000202027228 */ /* 0x000fe40000000000 */
[----:B------:R-:W-:Y:S02]  /*15b0*/  DMUL R16, R16, R16 ;  /* 0x0000001010107228 */ /* 0x000fe40000000000 */
[----:B------:R-:W-:-:S02]  /*15c0*/  DMUL R38, R38, R38 ;  /* 0x0000002626267228 */ /* 0x000fc40000000000 */
[----:B-1----:R-:W-:Y:S02]  /*15d0*/  DMUL R36, R8, R8 ;  /* 0x0000000808247228 */ /* 0x002fe40000000000 */
[----:B------:R-:W-:Y:S02]  /*15e0*/  DMUL R24, R24, R24 ;  /* 0x0000001818187228 */ /* 0x000fe40000000000 */
[----:B------:R-:W1:Y:S01]  /*15f0*/  F2F.F32.F64 R35, R38 ;  /* 0x0000002600237310 */ /* 0x000e620000301000 */
[----:B0-----:R-:W-:-:S07]  /*1600*/  FADD R14, R14, R5 ;  /* 0x000000050e0e7221 */ /* 0x001fce0000000000 */
[----:B------:R-:W-:Y:S08]  /*1610*/  F2F.F32.F64 R32, R32 ;  /* 0x0000002000207310 */ /* 0x000ff00000301000 */
[----:B------:R-:W0:Y:S08]  /*1620*/  F2F.F32.F64 R31, R30 ;  /* 0x0000001e001f7310 */ /* 0x000e300000301000 */
[----:B------:R-:W-:Y:S08]  /*1630*/  F2F.F32.F64 R28, R28 ;  /* 0x0000001c001c7310 */ /* 0x000ff00000301000 */
[----:B------:R-:W2:Y:S08]  /*1640*/  F2F.F32.F64 R27, R26 ;  /* 0x0000001a001b7310 */ /* 0x000eb00000301000 */
[----:B------:R-:W-:Y:S08]  /*1650*/  F2F.F32.F64 R8, R36 ;  /* 0x0000002400087310 */ /* 0x000ff00000301000 */
[----:B------:R-:W3:Y:S08]  /*1660*/  F2F.F32.F64 R9, R24 ;  /* 0x0000001800097310 */ /* 0x000ef00000301000 */
[----:B------:R-:W-:Y:S08]  /*1670*/  F2F.F32.F64 R22, R22 ;  /* 0x0000001600167310 */ /* 0x000ff00000301000 */
[----:B------:R-:W4:Y:S08]  /*1680*/  F2F.F32.F64 R21, R20 ;  /* 0x0000001400157310 */ /* 0x000f300000301000 */
[----:B------:R-:W-:Y:S08]  /*1690*/  F2F.F32.F64 R6, R6 ;  /* 0x0000000600067310 */ /* 0x000ff00000301000 */
[----:B------:R-:W5:Y:S08]  /*16a0*/  F2F.F32.F64 R19, R18 ;  /* 0x0000001200137310 */ /* 0x000f700000301000 */
[----:B------:R1:W-:Y:S08]  /*16b0*/  F2F.F32.F64 R3, R2 ;  /* 0x0000000200037310 */ /* 0x0003f00000301000 */
[----:B------:R-:W5:Y:S01]  /*16c0*/  F2F.F32.F64 R16, R16 ;  /* 0x0000001000107310 */ /* 0x000f620000301000 */
[----:B-1----:R-:W-:-:S04]  /*16d0*/  IADD3 R2, P1, PT, R12, -0x1000, RZ ;  /* 0xfffff0000c027810 */ /* 0x002fc80007f3e0ff */
[----:B------:R-:W-:Y:S02]  /*16e0*/  ISETP.GE.U32.AND P0, PT, R2, 0x1000, PT ;  /* 0x000010000200780c */ /* 0x000fe40003f06070 */
[----:B------:R-:W-:Y:S01]  /*16f0*/  IADD3.X R5, PT, PT, R13, -0x1, RZ, P1, !PT ;  /* 0xffffffff0d057810 */ /* 0x000fe20000ffe4ff */
[----:B------:R-:W-:-:S03]  /*1700*/  FADD R34, R34, R35 ;  /* 0x0000002322227221 */ /* 0x000fc60000000000 */
[----:B------:R-:W-:Y:S01]  /*1710*/  ISETP.GE.U32.AND.EX P0, PT, R5, RZ, PT, P0 ;  /* 0x000000ff0500720c */ /* 0x000fe20003f06100 */
[----:B0-----:R-:W-:Y:S01]  /*1720*/  FADD R31, R32, R31 ;  /* 0x0000001f201f7221 */ /* 0x001fe20000000000 */
[----:B--2---:R-:W-:Y:S01]  /*1730*/  FADD R27, R28, R27 ;  /* 0x0000001b1c1b7221 */ /* 0x004fe20000000000 */
[----:B---3--:R-:W-:Y:S01]  /*1740*/  FADD R8, R8, R9 ;  /* 0x0000000908087221 */ /* 0x008fe20000000000 */
[----:B----4-:R-:W-:Y:S01]  /*1750*/  FADD R21, R22, R21 ;  /* 0x0000001516157221 */ /* 0x010fe20000000000 */
[----:B-----5:R-:W-:Y:S01]  /*1760*/  FADD R6, R6, R19 ;  /* 0x0000001306067221 */ /* 0x020fe20000000000 */
[----:B------:R-:W-:Y:S01]  /*1770*/  FADD R3, R3, R16 ;  /* 0x0000001003037221 */ /* 0x000fe20000000000 */
[----:B------:R-:W-:Y:S01]  /*1780*/  FADD R31, R34, R31 ;  /* 0x0000001f221f7221 */ /* 0x000fe20000000000 */
[----:B------:R-:W-:Y:S01]  /*1790*/  FADD R8, R27, R8 ;  /* 0x000000081b087221 */ /* 0x000fe20000000000 */
[----:B------:R-:W-:Y:S01]  /*17a0*/  FADD R6, R21, R6 ;  /* 0x0000000615067221 */ /* 0x000fe20000000000 */
[----:B------:R-:W-:-:S02]  /*17b0*/  FADD R3, R14, R3 ;  /* 0x000000030e037221 */ /* 0x000fc40000000000 */
[----:B------:R-:W-:Y:S02]  /*17c0*/  FADD R8, R31, R8 ;  /* 0x000000081f087221 */ /* 0x000fe40000000000 */
[----:B------:R-:W-:Y:S01]  /*17d0*/  FADD R7, R6, R3 ;  /* 0x0000000306077221 */ /* 0x000fe20000000000 */
[----:B------:R-:W-:Y:S01]  /*17e0*/  IMAD.MOV.U32 R3, RZ, RZ, 0x1000 ;  /* 0x00001000ff037424 */ /* 0x000fe200078e00ff */
[----:B------:R-:W-:Y:S02]  /*17f0*/  MOV R4, RZ ;  /* 0x000000ff00047202 */ /* 0x000fe40000000f00 */
[----:B------:R-:W-:Y:S01]  /*1800*/  FADD R42, R8, R7 ;  /* 0x00000007082a7221 */ /* 0x000fe20000000000 */
[----:B------:R-:W-:Y:S06]  /*1810*/  @!P0 BRA `(.L_x_105) ;  /* 0x00000004003c8947 */ /* 0x000fec0003800000 */
[----:B------:R-:W0:Y:S01]  /*1820*/  LDC.64 R12, c[0x0][0x390] ;  /* 0x0000e400ff0c7b82 */ /* 0x000e220000000a00 */
[----:B------:R-:W-:Y:S01]  /*1830*/  IMAD.MOV.U32 R3, RZ, RZ, 0x1000 ;  /* 0x00001000ff037424 */ /* 0x000fe200078e00ff */
[----:B------:R-:W-:-:S07]  /*1840*/  MOV R4, RZ ;  /* 0x000000ff00047202 */ /* 0x000fce0000000f00 */
.L_x_107:
[----:B------:R-:W-:-:S04]  /*1850*/  LEA R44, P0, R3, R10, 0x3 ;  /* 0x0000000a032c7211 */ /* 0x000fc800078018ff */
[----:B------:R-:W-:-:S05]  /*1860*/  LEA.HI.X R45, R3, R11, R4, 0x3, P0 ;  /* 0x0000000b032d7211 */ /* 0x000fca00000f1c04 */
        /* <DEDUP_REMOVED lines=19> */
[----:B-----5:R-:W-:-:S04]  /*19a0*/  DMUL R22, R22, R22 ;  /* 0x0000001616167228 */ /* 0x020fc80000000000 */
[----:B------:R-:W-:Y:S01]  /*19b0*/  F2F.F32.F64 R14, R14 ;  /* 0x0000000e000e7310 */ /* 0x000fe20000301000 */
[----:B------:R-:W-:Y:S02]  /*19c0*/  DMUL R40, R40, R40 ;  /* 0x0000002828287228 */ /* 0x000fe40000000000 */
[----:B------:R-:W-:-:S05]  /*19d0*/  DMUL R38, R38, R38 ;  /* 0x0000002626267228 */ /* 0x000fca0000000000 */
[----:B------:R-:W1:Y:S01]  /*19e0*/  F2F.F32.F64 R9, R8 ;  /* 0x0000000800097310 */ /* 0x000e620000301000 */
[----:B------:R-:W-:Y:S02]  /*19f0*/  DMUL R36, R36, R36 ;  /* 0x0000002424247228 */ /* 0x000fe40000000000 */
[----:B------:R-:W-:-:S05]  /*1a00*/  DMUL R30, R30, R30 ;  /* 0x0000001e1e1e7228 */ /* 0x000fca0000000000 */
[----:B------:R-:W-:Y:S01]  /*1a10*/  F2F.F32.F64 R6, R6 ;  /* 0x0000000600067310 */ /* 0x000fe20000301000 */
[----:B------:R-:W-:Y:S02]  /*1a20*/  DMUL R34, R34, R34 ;  /* 0x0000002222227228 */ /* 0x000fe40000000000 */
[----:B------:R-:W-:-:S05]  /*1a30*/  DMUL R20, R20, R20 ;  /* 0x0000001414147228 */ /* 0x000fca0000000000 */
[----:B------:R-:W2:Y:S01]  /*1a40*/  F2F.F32.F64 R23, R22 ;  /* 0x0000001600177310 */ /* 0x000ea20000301000 */
[----:B------:R-:W-:Y:S02]  /*1a50*/  DMUL R32, R32, R32 ;  /* 0x0000002020207228 */ /* 0x000fe40000000000 */
[----:B------:R-:W-:Y:S02]  /*1a60*/  DMUL R28, R28, R28 ;  /* 0x0000001c1c1c7228 */ /* 0x000fe40000000000 */
[----:B------:R-:W-:Y:S02]  /*1a70*/  DMUL R26, R26, R26 ;  /* 0x0000001a1a1a7228 */ /* 0x000fe40000000000 */
[----:B------:R-:W-:Y:S02]  /*1a80*/  DMUL R18, R18, R18 ;  /* 0x0000001212127228 */ /* 0x000fe40000000000 */
[----:B------:R-:W-:Y:S01]  /*1a90*/  DMUL R24, R24, R24 ;  /* 0x0000001818187228 */ /* 0x000fe20000000000 */
[----:B------:R-:W3:Y:S01]  /*1aa0*/  F2F.F32.F64 R41, R40 ;  /* 0x0000002800297310 */ /* 0x000ee20000301000 */
[----:B-1----:R-:W-:Y:S01]  /*1ab0*/  FADD R9, R14, R9 ;  /* 0x000000090e097221 */ /* 0x002fe20000000000 */
[----:B--2---:R-:W-:-:S06]  /*1ac0*/  FADD R6, R6, R23 ;  /* 0x0000001706067221 */ /* 0x004fcc0000000000 */
[----:B------:R-:W-:Y:S01]  /*1ad0*/  F2F.F32.F64 R38, R38 ;  /* 0x0000002600267310 */ /* 0x000fe20000301000 */
[----:B------:R-:W-:Y:S01]  /*1ae0*/  DMUL R16, R16, R16 ;  /* 0x0000001010107228 */ /* 0x000fe20000000000 */
[----:B0-----:R-:W-:-:S06]  /*1af0*/  IADD3 R7, P1, PT, -R3, R12, RZ ;  /* 0x0000000c03077210 */ /* 0x001fcc0007f3e1ff */
[----:B------:R-:W0:Y:S08]  /*1b00*/  F2F.F32.F64 R37, R36 ;  /* 0x0000002400257310 */ /* 0x000e300000301000 */
[----:B------:R-:W-:Y:S08]  /*1b10*/  F2F.F32.F64 R30, R30 ;  /* 0x0000001e001e7310 */ /* 0x000ff00000301000 */
[----:B------:R-:W1:Y:S08]  /*1b20*/  F2F.F32.F64 R35, R34 ;  /* 0x0000002200237310 */ /* 0x000e700000301000 */
[----:B------:R-:W-:Y:S08]  /*1b30*/  F2F.F32.F64 R20, R20 ;  /* 0x0000001400147310 */ /* 0x000ff00000301000 */
[----:B------:R-:W2:Y:S08]  /*1b40*/  F2F.F32.F64 R33, R32 ;  /* 0x0000002000217310 */ /* 0x000eb00000301000 */
[----:B------:R-:W-:Y:S08]  /*1b50*/  F2F.F32.F64 R28, R28 ;  /* 0x0000001c001c7310 */ /* 0x000ff00000301000 */
[----:B------:R-:W4:Y:S08]  /*1b60*/  F2F.F32.F64 R27, R26 ;  /* 0x0000001a001b7310 */ /* 0x000f300000301000 */
[----:B------:R-:W-:Y:S08]  /*1b70*/  F2F.F32.F64 R18, R18 ;  /* 0x0000001200127310 */ /* 0x000ff00000301000 */
[----:B------:R-:W5:Y:S01]  /*1b80*/  F2F.F32.F64 R25, R24 ;  /* 0x0000001800197310 */ /* 0x000f620000301000 */
[----:B------:R-:W-:Y:S01]  /*1b90*/  FADD R9, R9, R6 ;  /* 0x0000000609097221 */ /* 0x000fe20000000000 */
[----:B------:R-:W-:Y:S01]  /*1ba0*/  IMAD.X R6, R13, 0x1, ~R4, P1 ;  /* 0x000000010d067824 */ /* 0x000fe200008e0e04 */
[----:B------:R-:W-:Y:S01]  /*1bb0*/  ISETP.GE.U32.AND P0, PT, R7, 0x1000, PT ;  /* 0x000010000700780c */ /* 0x000fe20003f06070 */
[----:B---3--:R-:W-:Y:S01]  /*1bc0*/  FADD R41, R41, R42 ;  /* 0x0000002a29297221 */ /* 0x008fe20000000000 */
[----:B0-----:R-:W-:Y:S01]  /*1bd0*/  FADD R38, R38, R37 ;  /* 0x0000002526267221 */ /* 0x001fe20000000000 */
[----:B-1----:R-:W-:Y:S01]  /*1be0*/  FADD R30, R30, R35 ;  /* 0x000000231e1e7221 */ /* 0x002fe20000000000 */
[----:B--2---:R-:W-:Y:S01]  /*1bf0*/  FADD R33, R20, R33 ;  /* 0x0000002114217221 */ /* 0x004fe20000000000 */
[----:B----4-:R-:W-:Y:S01]  /*1c00*/  FADD R27, R28, R27 ;  /* 0x0000001b1c1b7221 */ /* 0x010fe20000000000 */
[----:B------:R-:W0:Y:S01]  /*1c10*/  F2F.F32.F64 R16, R16 ;  /* 0x0000001000107310 */ /* 0x000e220000301000 */
[----:B------:R-:W-:Y:S01]  /*1c20*/  ISETP.GE.U32.AND.EX P0, PT, R6, RZ, PT, P0 ;  /* 0x000000ff0600720c */ /* 0x000fe20003f06100 */
[----:B------:R-:W-:Y:S01]  /*1c30*/  FADD R38, R41, R38 ;  /* 0x0000002629267221 */ /* 0x000fe20000000000 */
[----:B-----5:R-:W-:Y:S01]  /*1c40*/  FADD R18, R18, R25 ;  /* 0x0000001912127221 */ /* 0x020fe20000000000 */
[----:B------:R-:W-:-:S03]  /*1c50*/  FADD R33, R30, R33 ;  /* 0x000000211e217221 */ /* 0x000fc60000000000 */
[----:B------:R-:W-:Y:S01]  /*1c60*/  FADD R18, R27, R18 ;  /* 0x000000121b127221 */ /* 0x000fe20000000000 */
[----:B------:R-:W-:-:S03]  /*1c70*/  FADD R33, R38, R33 ;  /* 0x0000002126217221 */ /* 0x000fc60000000000 */
[----:B------:R-:W-:-:S04]  /*1c80*/  FADD R18, R18, R9 ;  /* 0x0000000912127221 */ /* 0x000fc80000000000 */
[----:B------:R-:W-:-:S04]  /*1c90*/  FADD R33, R33, R18 ;  /* 0x0000001221217221 */ /* 0x000fc80000000000 */
[----:B0-----:R-:W-:Y:S01]  /*1ca0*/  FADD R42, R16, R33 ;  /* 0x00000021102a7221 */ /* 0x001fe20000000000 */
[----:B------:R-:W-:Y:S06]  /*1cb0*/  @!P0 BRA `(.L_x_106) ;  /* 0x0000000c00088947 */ /* 0x000fec0003800000 */
[----:B------:R-:W-:-:S04]  /*1cc0*/  IADD3 R3, P0, PT, R3, 0x1000, RZ ;  /* 0x0000100003037810 */ /* 0x000fc80007f1e0ff */
[----:B------:R-:W-:Y:S02]  /*1cd0*/  IADD3.X R4, PT, PT, RZ, R4, RZ, P0, !PT ;  /* 0x00000004ff047210 */ /* 0x000fe400007fe4ff */
[----:B------:R-:W-:-:S04]  /*1ce0*/  ISETP.GT.U32.AND P0, PT, R3, R2, PT ;  /* 0x000000020300720c */ /* 0x000fc80003f04070 */
[----:B------:R-:W-:-:S13]  /*1cf0*/  ISETP.GT.U32.AND.EX P0, PT, R4, R5, PT, P0 ;  /* 0x000000050400720c */ /* 0x000fda0003f04100 */
[----:B------:R-:W-:Y:S05]  /*1d00*/  @!P0 BRA `(.L_x_107) ;  /* 0xfffffff800d08947 */ /* 0x000fea000383ffff */
.L_x_105:
[----:B------:R-:W-:Y:S01]  /*1d10*/  IMAD.IADD R5, R12, 0x1, -R3 ;  /* 0x000000010c057824 */ /* 0x000fe200078e0a03 */
[----:B------:R-:W-:Y:S01]  /*1d20*/  ISETP.GE.U32.AND P1, PT, R3, R12, PT ;  /* 0x0000000c0300720c */ /* 0x000fe20003f26070 */
[----:B------:R-:W-:Y:S03]  /*1d30*/  BSSY.RECONVERGENT B1, `(.L_x_106) ;  /* 0x00000ba000017945 */ /* 0x000fe60003800200 */
[----:B------:R-:W-:-:S04]  /*1d40*/  ISETP.GE.AND P0, PT, R0, R5, PT ;  /* 0x000000050000720c */ /* 0x000fc80003f06270 */
[----:B------:R-:W-:-:S13]  /*1d50*/  ISETP.GE.U32.OR.EX P0, PT, R4, R13, P0, P1 ;  /* 0x0000000d0400720c */ /* 0x000fda0000706510 */
[----:B------:R-:W-:Y:S05]  /*1d60*/  @P0 BRA `(.L_x_108) ;  /* 0x0000000800d80947 */ /* 0x000fea0003800000 */
[----:B------:R-:W-:Y:S01]  /*1d70*/  LOP3.LUT R2, RZ, R0, RZ, 0x33, !PT ;  /* 0x00000000ff027212 */ /* 0x000fe200078e33ff */
[----:B------:R-:W-:Y:S03]  /*1d80*/  BSSY.RECONVERGENT B2, `(.L_x_109) ;  /* 0x0000058000027945 */ /* 0x000fe60003800200 */
[----:B------:R-:W-:-:S04]  /*1d90*/  IADD3 R2, PT, PT, -R3, R12, R2 ;  /* 0x0000000c03027210 */ /* 0x000fc80007ffe102 */
[C---:B------:R-:W-:Y:S02]  /*1da0*/  ISETP.GE.U32.AND P1, PT, R2.reuse, 0xf00, PT ;  /* 0x00000f000200780c */ /* 0x040fe40003f26070 */
[----:B------:R-:W-:Y:S02]  /*1db0*/  LEA.HI R5, R2, 0x1, RZ, 0x18 ;  /* 0x0000000102057811 */ /* 0x000fe400078fc0ff */
[----:B------:R-:W-:Y:S02]  /*1dc0*/  MOV R2, R0 ;  /* 0x0000000000027202 */ /* 0x000fe40000000f00 */
[----:B------:R-:W-:-:S04]  /*1dd0*/  LOP3.LUT R40, R5, 0xf, RZ, 0xc0, !PT ;  /* 0x0000000f05287812 */ /* 0x000fc800078ec0ff */
[----:B------:R-:W-:-:S03]  /*1de0*/  ISETP.NE.AND P0, PT, R40, RZ, PT ;  /* 0x000000ff2800720c */ /* 0x000fc60003f05270 */
[----:B------:R-:W-:Y:S10]  /*1df0*/  @!P1 BRA `(.L_x_110) ;  /* 0x0000000400409947 */ /* 0x000ff40003800000 */
[----:B------:R-:W0:Y:S01]  /*1e00*/  LDCU.64 UR4, c[0x0][0x380] ;  /* 0x00007000ff0477ac */ /* 0x000e220008000a00 */
[----:B------:R-:W-:Y:S02]  /*1e10*/  IADD3 R13, P1, PT, R0, R3, RZ ;  /* 0x00000003000d7210 */ /* 0x000fe40007f3e0ff */
[----:B------:R-:W-:Y:S02]  /*1e20*/  LOP3.LUT R41, R5, 0x1fffff0, RZ, 0xc0, !PT ;  /* 0x01fffff005297812 */ /* 0x000fe400078ec0ff */
[----:B------:R-:W-:Y:S02]  /*1e30*/  IADD3.X R2, PT, PT, RZ, R4, RZ, P1, !PT ;  /* 0x00000004ff027210 */ /* 0x000fe40000ffe4ff */
[----:B------:R-:W-:Y:S02]  /*1e40*/  IADD3 R41, PT, PT, -R41, RZ, RZ ;  /* 0x000000ff29297210 */ /* 0x000fe40007ffe1ff */
[----:B0-----:R-:W-:-:S04]  /*1e50*/  LEA R12, P2, R13, UR4, 0x3 ;  /* 0x000000040d0c7c11 */ /* 0x001fc8000f8418ff */
[----:B------:R-:W-:Y:S02]  /*1e60*/  IADD3 R12, P1, PT, R12, 0x4000, RZ ;  /* 0x000040000c0c7810 */ /* 0x000fe40007f3e0ff */
[----:B------:R-:W-:Y:S01]  /*1e70*/  LEA.HI.X R13, R13, UR5, R2, 0x3, P2 ;  /* 0x000000050d0d7c11 */ /* 0x000fe200090f1c02 */
[----:B------:R-:W-:-:S03]  /*1e80*/  IMAD.MOV.U32 R2, RZ, RZ, R0 ;  /* 0x000000ffff027224 */ /* 0x000fc600078e0000 */
[----:B------:R-:W-:-:S07]  /*1e90*/  IADD3.X R13, PT, PT, RZ, R13, RZ, P1, !PT ;  /* 0x0000000dff0d7210 */ /* 0x000fce0000ffe4ff */
.L_x_111:
        /* <DEDUP_REMOVED lines=16> */
[----:B------:R-:W-:Y:S01]  /*1fa0*/  VIADD R41, R41, 0x10 ;  /* 0x0000001029297836 */ /* 0x000fe20000000000 */
[----:B------:R-:W-:-:S04]  /*1fb0*/  IADD3 R2, PT, PT, R2, 0x1000, RZ ;  /* 0x0000100002027810 */ /* 0x000fc80007ffe0ff */
[----:B------:R-:W-:Y:S02]  /*1fc0*/  ISETP.NE.AND P1, PT, R41, RZ, PT ;  /* 0x000000ff2900720c */ /* 0x000fe40003f25270 */
[----:B0-----:R-:W-:-:S04]  /*1fd0*/  IADD3 R12, P2, PT, R12, 0x8000, RZ ;  /* 0x000080000c0c7810 */ /* 0x001fc80007f5e0ff */
[----:B------:R-:W-:Y:S01]  /*1fe0*/  IADD3.X R13, PT, PT, RZ, R13, RZ, P2, !PT ;  /* 0x0000000dff0d7210 */ /* 0x000fe200017fe4ff */
[----:B--2---:R-:W-:Y:S02]  /*1ff0*/  DMUL R38, R38, R38 ;  /* 0x0000002626267228 */ /* 0x004fe40000000000 */
[----:B---3--:R-:W-:Y:S02]  /*2000*/  DMUL R36, R36, R36 ;  /* 0x0000002424247228 */ /* 0x008fe40000000000 */
[----:B----4-:R-:W-:-:S06]  /*2010*/  DMUL R32, R32, R32 ;  /* 0x0000002020207228 */ /* 0x010fcc0000000000 */
[----:B------:R-:W0:Y:S01]  /*2020*/  F2F.F32.F64 R39, R38 ;  /* 0x0000002600277310 */ /* 0x000e220000301000 */
[----:B-----5:R-:W-:Y:S02]  /*2030*/  DMUL R14, R14, R14 ;  /* 0x0000000e0e0e7228 */ /* 0x020fe40000000000 */
[----:B------:R-:W-:-:S05]  /*2040*/  DMUL R28, R28, R28 ;  /* 0x0000001c1c1c7228 */ /* 0x000fca0000000000 */
        /* <DEDUP_REMOVED lines=21> */
[----:B------:R-:W-:Y:S01]  /*21a0*/  DMUL R8, R8, R8 ;  /* 0x0000000808087228 */ /* 0x000fe20000000000 */
[----:B-1----:R-:W-:-:S06]  /*21b0*/  FADD R39, R39, R16 ;  /* 0x0000001027277221 */ /* 0x002fcc0000000000 */
        /* <DEDUP_REMOVED lines=18> */
[----:B-1----:R-:W-:Y:S01]  /*22e0*/  FADD R42, R23, R8 ;  /* 0x00000008172a7221 */ /* 0x002fe20000000000 */
[----:B------:R-:W-:Y:S06]  /*22f0*/  @P1 BRA `(.L_x_111) ;  /* 0xfffffff800e81947 */ /* 0x000fec000383ffff */
.L_x_110:
[----:B------:R-:W-:Y:S05]  /*2300*/  BSYNC.RECONVERGENT B2 ;  /* 0x0000000000027941 */ /* 0x000fea0003800200 */
.L_x_109:
[----:B------:R-:W-:Y:S05]  /*2310*/  @!P0 BRA `(.L_x_108) ;  /* 0x00000004006c8947 */ /* 0x000fea0003800000 */
[----:B------:R-:W-:Y:S01]  /*2320*/  ISETP.GE.U32.AND P0, PT, R40, 0x8, PT ;  /* 0x000000082800780c */ /* 0x000fe20003f06070 */
[----:B------:R-:W-:Y:S01]  /*2330*/  BSSY.RECONVERGENT B2, `(.L_x_112) ;  /* 0x000002a000027945 */ /* 0x000fe20003800200 */
[----:B------:R-:W-:-:S04]  /*2340*/  LOP3.LUT R24, R5, 0x7, RZ, 0xc0, !PT ;  /* 0x0000000705187812 */ /* 0x000fc800078ec0ff */
[----:B------:R-:W-:-:S07]  /*2350*/  ISETP.NE.AND P1, PT, R24, RZ, PT ;  /* 0x000000ff1800720c */ /* 0x000fce0003f25270 */
[----:B------:R-:W-:Y:S06]  /*2360*/  @!P0 BRA `(.L_x_113) ;  /* 0x0000000000988947 */ /* 0x000fec0003800000 */
[----:B------:R-:W0:Y:S01]  /*2370*/  LDCU.64 UR4, c[0x0][0x380] ;  /* 0x00007000ff0477ac */ /* 0x000e220008000a00 */
[----:B------:R-:W-:-:S05]  /*2380*/  IADD3 R6, P0, PT, R2, R3, RZ ;  /* 0x0000000302067210 */ /* 0x000fca0007f1e0ff */
[----:B------:R-:W-:Y:S01]  /*2390*/  IMAD.X R7, RZ, RZ, R4, P0 ;  /* 0x000000ffff077224 */ /* 0x000fe200000e0604 */
        /* <DEDUP_REMOVED lines=35> */
.L_x_113:
[----:B------:R-:W-:Y:S05]  /*25d0*/  BSYNC.RECONVERGENT B2 ;  /* 0x0000000000027941 */ /* 0x000fea0003800200 */
.L_x_112:
[----:B------:R-:W-:Y:S05]  /*25e0*/  @!P1 BRA `(.L_x_108) ;  /* 0x0000000000b89947 */ /* 0x000fea0003800000 */
[----:B------:R-:W-:Y:S01]  /*25f0*/  ISETP.GE.U32.AND P0, PT, R24, 0x4, PT ;  /* 0x000000041800780c */ /* 0x000fe20003f06070 */
[----:B------:R-:W-:Y:S01]  /*2600*/  BSSY.RECONVERGENT B2, `(.L_x_114) ;  /* 0x000001a000027945 */ /* 0x000fe20003800200 */
[----:B------:R-:W-:-:S04]  /*2610*/  LOP3.LUT R5, R5, 0x3, RZ, 0xc0, !PT ;  /* 0x0000000305057812 */ /* 0x000fc800078ec0ff */
[----:B------:R-:W-:-:S07]  /*2620*/  ISETP.NE.AND P1, PT, R5, RZ, PT ;  /* 0x000000ff0500720c */ /* 0x000fce0003f25270 */
[----:B------:R-:W-:Y:S06]  /*2630*/  @!P0 BRA `(.L_x_115) ;  /* 0x0000000000588947 */ /* 0x000fec0003800000 */
[----:B------:R-:W0:Y:S01]  /*2640*/  LDCU.64 UR4, c[0x0][0x380] ;  /* 0x00007000ff0477ac */ /* 0x000e220008000a00 */
[----:B------:R-:W-:-:S04]  /*2650*/  IADD3 R7, P0, PT, R2, R3, RZ ;  /* 0x0000000302077210 */ /* 0x000fc80007f1e0ff */
[----:B------:R-:W-:Y:S02]  /*2660*/  IADD3.X R8, PT, PT, RZ, R4, RZ, P0, !PT ;  /* 0x00000004ff087210 */ /* 0x000fe400007fe4ff */
        /* <DEDUP_REMOVED lines=19> */
.L_x_115:
[----:B------:R-:W-:Y:S05]  /*27a0*/  BSYNC.RECONVERGENT B2 ;  /* 0x0000000000027941 */ /* 0x000fea0003800200 */
.L_x_114:
[----:B------:R-:W-:Y:S05]  /*27b0*/  @!P1 BRA `(.L_x_108) ;  /* 0x0000000000449947 */ /* 0x000fea0003800000 */
[----:B------:R-:W0:Y:S01]  /*27c0*/  LDCU.64 UR4, c[0x0][0x380] ;  /* 0x00007000ff0477ac */ /* 0x000e220008000a00 */
[----:B------:R-:W-:Y:S02]  /*27d0*/  IADD3 R3, P0, PT, R2, R3, RZ ;  /* 0x0000000302037210 */ /* 0x000fe40007f1e0ff */
[----:B------:R-:W-:Y:S02]  /*27e0*/  IADD3 R6, PT, PT, -R5, RZ, RZ ;  /* 0x000000ff05067210 */ /* 0x000fe40007ffe1ff */
[----:B------:R-:W-:Y:S02]  /*27f0*/  IADD3.X R4, PT, PT, RZ, R4, RZ, P0, !PT ;  /* 0x00000004ff047210 */ /* 0x000fe400007fe4ff */
[----:B0-----:R-:W-:-:S04]  /*2800*/  LEA R7, P1, R3, UR4, 0x3 ;  /* 0x0000000403077c11 */ /* 0x001fc8000f8218ff */
[----:B------:R-:W-:-:S09]  /*2810*/  LEA.HI.X R8, R3, UR5, R4, 0x3, P1 ;  /* 0x0000000503087c11 */ /* 0x000fd200088f1c04 */
.L_x_116:
[----:B------:R-:W-:Y:S01]  /*2820*/  IMAD.MOV.U32 R4, RZ, RZ, R7 ;  /* 0x000000ffff047224 */ /* 0x000fe200078e0007 */
[----:B------:R-:W-:-:S05]  /*2830*/  MOV R5, R8 ;  /* 0x0000000800057202 */ /* 0x000fca0000000f00 */
[----:B------:R-:W2:Y:S01]  /*2840*/  LDG.E.64 R2, desc[UR6][R4.64] ;  /* 0x0000000604027981 */ /* 0x000ea2000c1e1b00 */
[----:B------:R-:W-:Y:S02]  /*2850*/  IADD3 R6, PT, PT, R6, 0x1, RZ ;  /* 0x0000000106067810 */ /* 0x000fe40007ffe0ff */
[----:B------:R-:W-:Y:S02]  /*2860*/  IADD3 R7, P1, PT, R7, 0x800, RZ ;  /* 0x0000080007077810 */ /* 0x000fe40007f3e0ff */
[----:B------:R-:W-:-:S03]  /*2870*/  ISETP.NE.AND P0, PT, R6, RZ, PT ;  /* 0x000000ff0600720c */ /* 0x000fc60003f05270 */
[----:B------:R-:W-:Y:S01]  /*2880*/  IMAD.X R8, RZ, RZ, R8, P1 ;  /* 0x000000ffff087224 */ /* 0x000fe200008e0608 */
[----:B--2---:R-:W-:-:S10]  /*2890*/  DMUL R2, R2, R2 ;  /* 0x0000000202027228 */ /* 0x004fd40000000000 */
[----:B------:R-:W0:Y:S02]  /*28a0*/  F2F.F32.F64 R3, R2 ;  /* 0x0000000200037310 */ /* 0x000e240000301000 */
[----:B0-----:R-:W-:Y:S01]  /*28b0*/  FADD R42, R3, R42 ;  /* 0x0000002a032a7221 */ /* 0x001fe20000000000 */
[----:B------:R-:W-:Y:S06]  /*28c0*/  @P0 BRA `(.L_x_116) ;  /* 0xfffffffc00d40947 */ /* 0x000fec000383ffff */
.L_x_108:
[----:B------:R-:W-:Y:S05]  /*28d0*/  BSYNC.RECONVERGENT B1 ;  /* 0x0000000000017941 */ /* 0x000fea0003800200 */
.L_x_106:
[----:B------:R-:W0:Y:S01]  /*28e0*/  S2R R7, SR_LANEID ;  /* 0x0000000000077919 */ /* 0x000e220000000000 */
[----:B------:R-:W-:Y:S02]  /*28f0*/  MOV R3, R42 ;  /* 0x0000002a00037202 */ /* 0x000fe40000000f00 */
[----:B------:R-:W-:-:S03]  /*2900*/  ISETP.NE.AND P5, PT, R0, RZ, PT ;  /* 0x000000ff0000720c */ /* 0x000fc60003fa5270 */
        /* <DEDUP_REMOVED lines=19> */
[----:B------:R-:W-:-:S04]  /*2a40*/  ISETP.GT.AND P0, PT, R7, 0xf, PT ;  /* 0x0000000f0700780c */ /* 0x000fc80003f04270 */
[----:B------:R-:W0:Y:S02]  /*2a50*/  SHFL.DOWN PT, R2, R3, 0x10, 0x1f ;  /* 0x0a001f0003027f89 */ /* 0x000e2400000e0000 */
[----:B0-----:R-:W-:-:S05]  /*2a60*/  FADD R2, R3, R2 ;  /* 0x0000000203027221 */ /* 0x001fca0000000000 */
[----:B------:R3:W-:Y:S01]  /*2a70*/  @!P1 STS [R5+0x8], R2 ;  /* 0x0000080205009388 */ /* 0x0007e20000000800 */
[----:B------:R-:W-:Y:S01]  /*2a80*/  FSEL R0, R3, R2, P0 ;  /* 0x0000000203007208 */ /* 0x000fe20000000000 */
[----:B------:R-:W-:Y:S06]  /*2a90*/  BAR.SYNC.DEFER_BLOCKING 0x0 ;  /* 0x0000000000007b1d */ /* 0x000fec0000010000 */
[----:B------:R-:W-:Y:S05]  /*2aa0*/  @P5 BRA `(.L_x_104) ;  /* 0x0000000000345947 */ /* 0x000fea0003800000 */
[----:B------:R-:W0:Y:S01]  /*2ab0*/  S2UR UR5, SR_CgaCtaId ;  /* 0x00000000000579c3 */ /* 0x000e220000008800 */
[----:B------:R-:W-:Y:S02]  /*2ac0*/  UMOV UR4, 0x400 ;  /* 0x0000040000047882 */ /* 0x000fe40000000000 */
[----:B0-----:R-:W-:-:S09]  /*2ad0*/  ULEA UR4, UR5, UR4, 0x18 ;  /* 0x0000000405047291 */ /* 0x001fd2000f8ec0ff */
[----:B------:R-:W0:Y:S04]  /*2ae0*/  LDS R3, [UR4+0xc] ;  /* 0x00000c04ff037984 */ /* 0x000e280008000800 */
[----:B---3--:R-:W1:Y:S04]  /*2af0*/  LDS.128 R4, [UR4+0x10] ;  /* 0x00001004ff047984 */ /* 0x008e680008000c00 */
        /* <DEDUP_REMOVED lines=8> */
.L_x_104:
[----:B------:R-:W-:Y:S05]  /*2b80*/  BSYNC.RECONVERGENT B0 ;  /* 0x0000000000007941 */ /* 0x000fea0003800200 */
.L_x_89:
[----:B------:R-:W-:Y:S05]  /*2b90*/  @P5 EXIT ;  /* 0x000000000000594d */ /* 0x000fea0003800000 */
[----:B--23--:R-:W2:Y:S01]  /*2ba0*/  LDC.64 R2, c[0x0][0x388] ;  /* 0x0000e200ff027b82 */ /* 0x00cea20000000a00 */
[----:B------:R-:W1:Y:S02]  /*2bb0*/  LDCU UR4, c[0x0][0x39c] ;  /* 0x00007380ff0477ac */ /* 0x000e640008000800 */
[----:B-1----:R-:W-:-:S05]  /*2bc0*/  FADD R5, R0, UR4 ;  /* 0x0000000400057e21 */ /* 0x002fca0008000000 */
[----:B--2---:R-:W-:Y:S01]  /*2bd0*/  STG.E desc[UR6][R2.64], R5 ;  /* 0x0000000502007986 */ /* 0x004fe2000c101906 */
[----:B------:R-:W-:Y:S05]  /*2be0*/  EXIT ;  /* 0x000000000000794d */ /* 0x000fea0003800000 */
.L_x_117:
        /* <DEDUP_REMOVED lines=9> */
.L_x_241:


//--------------------- .text._ZN3cub18CUB_300001_SM_10006detail6reduce28DeviceReduceSingleTileKernelINS2_10policy_hubIfjN4cuda3std3__44plusIfEEE10Policy1000EPfSC_iS9_ffNS7_10__identityEEEvT0_T1_T2_T3_T4_T6_ --------------------------
	.section	.text._ZN3cub18CUB_300001_SM_10006detail6reduce28DeviceReduceSingleTileKernelINS2_10policy_hubIfjN4cuda3std3__44plusIfEEE10Policy1000EPfSC_iS9_ffNS7_10__identityEEEvT0_T1_T2_T3_T4_T6_,"ax",@progbits
	.align	128
        .global         _ZN3cub18CUB_300001_SM_10006detail6reduce28DeviceReduceSingleTileKernelINS2_10policy_hubIfjN4cuda3std3__44plusIfEEE10Policy1000EPfSC_iS9_ffNS7_10__identityEEEvT0_T1_T2_T3_T4_T6_
        .type           _ZN3cub18CUB_300001_SM_10006detail6reduce28DeviceReduceSingleTileKernelINS2_10policy_hubIfjN4cuda3std3__44plusIfEEE10Policy1000EPfSC_iS9_ffNS7_10__identityEEEvT0_T1_T2_T3_T4_T6_,@function
        .size           _ZN3cub18CUB_300001_SM_10006detail6reduce28DeviceReduceSingleTileKernelINS2_10policy_hubIfjN4cuda3std3__44plusIfEEE10Policy1000EPfSC_iS9_ffNS7_10__identityEEEvT0_T1_T2_T3_T4_T6_,(.L_x_242 - _ZN3cub18CUB_300001_SM_10006detail6reduce28DeviceReduceSingleTileKernelINS2_10policy_hubIfjN4cuda3std3__44plusIfEEE10Policy1000EPfSC_iS9_ffNS7_10__identityEEEvT0_T1_T2_T3_T4_T6_)
        .other          _ZN3cub18CUB_300001_SM_10006detail6reduce28DeviceReduceSingleTileKernelINS2_10policy_hubIfjN4cuda3std3__44plusIfEEE10Policy1000EPfSC_iS9_ffNS7_10__identityEEEvT0_T1_T2_T3_T4_T6_,@"STO_CUDA_ENTRY STV_DEFAULT"
_ZN3cub18CUB_300001_SM_10006detail6reduce28DeviceReduceSingleTileKernelINS2_10policy_hubIfjN4cuda3std3__44plusIfEEE10Policy1000EPfSC_iS9_ffNS7_10__identityEEEvT0_T1_T2_T3_T4_T6_:
.text._ZN3cub18CUB_300001_SM_10006detail6reduce28DeviceReduceSingleTileKernelINS2_10policy_hubIfjN4cuda3std3__44plusIfEEE10Policy1000EPfSC_iS9_ffNS7_10__identityEEEvT0_T1_T2_T3_T4_T6_:
        /* <DEDUP_REMOVED lines=13> */
.L_x_118:
        /* <DEDUP_REMOVED lines=16> */
.L_x_123:
[----:B------:R-:W-:Y:S05]  /*01d0*/  BSYNC.RECONVERGENT B1 ;  /* 0x0000000000017941 */ /* 0x000fea0003800200 */
.L_x_122:
        /* <DEDUP_REMOVED lines=16> */
.L_x_128:
        /* <DEDUP_REMOVED lines=9> */
.L_x_127:
[----:B------:R-:W-:Y:S05]  /*0370*/  BSYNC.RECONVERGENT B2 ;  /* 0x0000000000027941 */ /* 0x000fea0003800200 */
.L_x_126:
        /* <DEDUP_REMOVED lines=8> */
.L_x_131:
        /* <DEDUP_REMOVED lines=43> */
.L_x_130:
[----:B------:R-:W-:Y:S05]  /*06b0*/  BSYNC.RECONVERGENT B2 ;  /* 0x0000000000027941 */ /* 0x000fea0003800200 */
.L_x_129:
        /* <DEDUP_REMOVED lines=26> */
.L_x_133:
[----:B------:R-:W-:Y:S05]  /*0860*/  BSYNC.RECONVERGENT B2 ;  /* 0x0000000000027941 */ /* 0x000fea0003800200 */
.L_x_132:
        /* <DEDUP_REMOVED lines=12> */
.L_x_125:
[----:B------:R-:W-:Y:S05]  /*0930*/  BSYNC.RECONVERGENT B1 ;  /* 0x0000000000017941 */ /* 0x000fea0003800200 */
.L_x_124:
        /* <DEDUP_REMOVED lines=18> */
[----:B--2---:R-:W-:-:S04]  /*0a60*/  @!P1 LEA R5, R6, R5, 0x18 ;  /* 0x0000000506059211 */ /* 0x004fc800078ec0ff */
        /* <DEDUP_REMOVED lines=16> */
[----:B0-----:R-:W0:Y:S04]  /*0b70*/  LDS.128 R4, [UR4+0x10] ;  /* 0x00001004ff047984 */ /* 0x001e280008000c00 */
[----:B------:R-:W1:Y:S04]  /*0b80*/  LDS.128 R12, [UR4+0x20] ;  /* 0x00002004ff0c7984 */ /* 0x000e680008000c00 */
[----:B------:R-:W2:Y:S04]  /*0b90*/  LDS.128 R8, [UR4+0x30] ;  /* 0x00003004ff087984 */ /* 0x000ea80008000c00 */
[----:B------:R-:W3:Y:S01]  /*0ba0*/  LDS.128 R16, [UR4+0x40] ;  /* 0x00004004ff107984 */ /* 0x000ee20008000c00 */
[----:B0-----:R-:W-:-:S04]  /*0bb0*/  FADD R5, R0, R5 ;  /* 0x0000000500057221 */ /* 0x001fc80000000000 */
[----:B------:R-:W-:-:S04]  /*0bc0*/  FADD R6, R5, R6 ;  /* 0x0000000605067221 */ /* 0x000fc80000000000 */
[----:B------:R-:W-:-:S04]  /*0bd0*/  FADD R7, R6, R7 ;  /* 0x0000000706077221 */ /* 0x000fc80000000000 */
[----:B-1----:R-:W-:-:S04]  /*0be0*/  FADD R12, R7, R12 ;  /* 0x0000000c070c7221 */ /* 0x002fc80000000000 */
[----:B------:R-:W-:-:S04]  /*0bf0*/  FADD R13, R12, R13 ;  /* 0x0000000d0c0d7221 */ /* 0x000fc80000000000 */
[----:B------:R-:W-:-:S04]  /*0c00*/  FADD R14, R13, R14 ;  /* 0x0000000e0d0e7221 */ /* 0x000fc80000000000 */
[----:B------:R-:W-:-:S04]  /*0c10*/  FADD R15, R14, R15 ;  /* 0x0000000f0e0f7221 */ /* 0x000fc80000000000 */
[----:B--2---:R-:W-:-:S04]  /*0c20*/  FADD R8, R15, R8 ;  /* 0x000000080f087221 */ /* 0x004fc80000000000 */
[----:B------:R-:W-:-:S04]  /*0c30*/  FADD R9, R8, R9 ;  /* 0x0000000908097221 */ /* 0x000fc80000000000 */
[----:B------:R-:W-:-:S04]  /*0c40*/  FADD R10, R9, R10 ;  /* 0x0000000a090a7221 */ /* 0x000fc80000000000 */
[----:B------:R-:W-:-:S04]  /*0c50*/  FADD R11, R10, R11 ;  /* 0x0000000b0a0b7221 */ /* 0x000fc80000000000 */
[----:B---3--:R-:W-:-:S04]  /*0c60*/  FADD R16, R11, R16 ;  /* 0x000000100b107221 */ /* 0x008fc80000000000 */
[----:B------:R-:W-:-:S04]  /*0c70*/  FADD R17, R16, R17 ;  /* 0x0000001110117221 */ /* 0x000fc80000000000 */
[----:B------:R-:W-:-:S04]  /*0c80*/  FADD R18, R17, R18 ;  /* 0x0000001211127221 */ /* 0x000fc80000000000 */
[----:B------:R-:W-:Y:S01]  /*0c90*/  FADD R0, R18, R19 ;  /* 0x0000001312007221 */ /* 0x000fe20000000000 */
[----:B------:R-:W-:Y:S06]  /*0ca0*/  BRA `(.L_x_135) ;  /* 0x0000003400707947 */ /* 0x000fec0003800000 */
.L_x_134:
        /* <DEDUP_REMOVED lines=23> */
[-C--:B------:R-:W-:Y:S02]  /*0e20*/  ISETP.GT.AND P0, PT, R5, R4.reuse, PT ;  /* 0x000000040500720c */ /* 0x080fe40003f04270 */
[----:B------:R-:W-:Y:S02]  /*0e30*/  IADD3 R5, PT, PT, R9, 0x10, RZ ;  /* 0x0000001009057810 */ /* 0x000fe40007ffe0ff */
        /* <DEDUP_REMOVED lines=20> */
[----:B------:R-:W0:Y:S04]  /*0f80*/  LDS.128 R16, [UR4+0x10] ;  /* 0x00001004ff107984 */ /* 0x000e280008000c00 */
[----:B----4-:R-:W1:Y:S04]  /*0f90*/  LDS.128 R4, [UR4+0x20] ;  /* 0x00002004ff047984 */ /* 0x010e680008000c00 */
[----:B------:R-:W2:Y:S04]  /*0fa0*/  LDS.128 R8, [UR4+0x30] ;  /* 0x00003004ff087984 */ /* 0x000ea80008000c00 */
[----:B------:R-:W3:Y:S01]  /*0fb0*/  LDS.128 R12, [UR4+0x40] ;  /* 0x00004004ff0c7984 */ /* 0x000ee20008000c00 */
[----:B0-----:R-:W-:Y:S01]  /*0fc0*/  @P2 FADD R0, R0, R17 ;  /* 0x0000001100002221 */ /* 0x001fe20000000000 */
[----:B------:R-:W-:-:S03]  /*0fd0*/  ISETP.GT.AND P2, PT, R3, 0x80, PT ;  /* 0x000000800300780c */ /* 0x000fc60003f44270 */
[----:B------:R-:W-:Y:S01]  /*0fe0*/  @P3 FADD R0, R0, R18 ;  /* 0x0000001200003221 */ /* 0x000fe20000000000 */
[----:B------:R-:W-:-:S03]  /*0ff0*/  ISETP.GT.AND P3, PT, R3, 0xa0, PT ;  /* 0x000000a00300780c */ /* 0x000fc60003f64270 */
[----:B------:R-:W-:Y:S01]  /*1000*/  @P1 FADD R0, R0, R19 ;  /* 0x0000001300001221 */ /* 0x000fe20000000000 */
[----:B------:R-:W-:-:S05]  /*1010*/  ISETP.GT.AND P1, PT, R3, 0xe0, PT ;  /* 0x000000e00300780c */ /* 0x000fca0003f24270 */
[----:B-1----:R-:W-:Y:S01]  /*1020*/  @P2 FADD R0, R0, R4 ;  /* 0x0000000400002221 */ /* 0x002fe20000000000 */
[----:B------:R-:W-:-:S03]  /*1030*/  ISETP.GT.AND P2, PT, R3, 0x100, PT ;  /* 0x000001000300780c */ /* 0x000fc60003f44270 */
[----:B------:R-:W-:Y:S01]  /*1040*/  @P3 FADD R0, R0, R5 ;  /* 0x0000000500003221 */ /* 0x000fe20000000000 */
[----:B------:R-:W-:-:S03]  /*1050*/  ISETP.GT.AND P3, PT, R3, 0x120, PT ;  /* 0x000001200300780c */ /* 0x000fc60003f64270 */
[----:B------:R-:W-:Y:S01]  /*1060*/  @P4 FADD R0, R0, R6 ;  /* 0x0000000600004221 */ /* 0x000fe20000000000 */
[----:B------:R-:W-:-:S03]  /*1070*/  ISETP.GT.AND P4, PT, R3, 0x140, PT ;  /* 0x000001400300780c */ /* 0x000fc60003f84270 */
[----:B------:R-:W-:Y:S01]  /*1080*/  @P1 FADD R0, R0, R7 ;  /* 0x0000000700001221 */ /* 0x000fe20000000000 */
[----:B------:R-:W-:-:S03]  /*1090*/  ISETP.GT.AND P1, PT, R3, 0x160, PT ;  /* 0x000001600300780c */ /* 0x000fc60003f24270 */
[----:B--2---:R-:W-:Y:S01]  /*10a0*/  @P2 FADD R0, R0, R8 ;  /* 0x0000000800002221 */ /* 0x004fe20000000000 */
[----:B------:R-:W-:-:S03]  /*10b0*/  ISETP.GT.AND P2, PT, R3, 0x180, PT ;  /* 0x000001800300780c */ /* 0x000fc60003f44270 */
[----:B------:R-:W-:Y:S01]  /*10c0*/  @P3 FADD R0, R0, R9 ;  /* 0x0000000900003221 */ /* 0x000fe20000000000 */
[----:B------:R-:W-:-:S03]  /*10d0*/  ISETP.GT.AND P3, PT, R3, 0x1a0, PT ;  /* 0x000001a00300780c */ /* 0x000fc60003f64270 */
[----:B------:R-:W-:Y:S01]  /*10e0*/  @P4 FADD R0, R0, R10 ;  /* 0x0000000a00004221 */ /* 0x000fe20000000000 */
[----:B------:R-:W-:-:S03]  /*10f0*/  ISETP.GT.AND P4, PT, R3, 0x1c0, PT ;  /* 0x000001c00300780c */ /* 0x000fc60003f84270 */
[----:B------:R-:W-:Y:S01]  /*1100*/  @P1 FADD R0, R0, R11 ;  /* 0x0000000b00001221 */ /* 0x000fe20000000000 */
[----:B------:R-:W-:-:S03]  /*1110*/  ISETP.GT.AND P1, PT, R3, 0x1e0, PT ;  /* 0x000001e00300780c */ /* 0x000fc60003f24270 */
[----:B---3--:R-:W-:-:S04]  /*1120*/  @P2 FADD R0, R0, R12 ;  /* 0x0000000c00002221 */ /* 0x008fc80000000000 */
[----:B------:R-:W-:-:S04]  /*1130*/  @P3 FADD R0, R0, R13 ;  /* 0x0000000d00003221 */ /* 0x000fc80000000000 */
[----:B------:R-:W-:-:S04]  /*1140*/  @P4 FADD R0, R0, R14 ;  /* 0x0000000e00004221 */ /* 0x000fc80000000000 */
[----:B------:R-:W-:Y:S01]  /*1150*/  @P1 FADD R0, R0, R15 ;  /* 0x0000000f00001221 */ /* 0x000fe20000000000 */
[----:B------:R-:W-:Y:S06]  /*1160*/  BRA `(.L_x_135) ;  /* 0x0000003000407947 */ /* 0x000fec0003800000 */
.L_x_121:
[----:B------:R-:W0:Y:S01]  /*1170*/  S2R R2, SR_TID.X ;  /* 0x0000000000027919 */ /* 0x000e220000002100 */
[----:B------:R-:W1:Y:S01]  /*1180*/  LDC.64 R4, c[0x0][0x380] ;  /* 0x0000e000ff047b82 */ /* 0x000e620000000a00 */
[----:B0-----:R-:W-:-:S05]  /*1190*/  SHF.L.U32 R7, R2, 0x1, RZ ;  /* 0x0000000102077819 */ /* 0x001fca00000006ff */
[----:B-1----:R-:W-:-:S05]  /*11a0*/  IMAD.WIDE.U32 R4, R7, 0x4, R4 ;  /* 0x0000000407047825 */ /* 0x002fca00078e0004 */
[----:B------:R-:W2:Y:S04]  /*11b0*/  LDG.E.64.CONSTANT R14, desc[UR6][R4.64] ;  /* 0x00000006040e7981 */ /* 0x000ea8000c1e9b00 */
[----:B------:R-:W3:Y:S04]  /*11c0*/  LDG.E.64.CONSTANT R16, desc[UR6][R4.64+0x1000] ;  /* 0x0010000604107981 */ /* 0x000ee8000c1e9b00 */
[----:B------:R-:W4:Y:S04]  /*11d0*/  LDG.E.64.CONSTANT R18, desc[UR6][R4.64+0x2000] ;  /* 0x0020000604127981 */ /* 0x000f28000c1e9b00 */
[----:B------:R-:W5:Y:S04]  /*11e0*/  LDG.E.64.CONSTANT R20, desc[UR6][R4.64+0x3000] ;  /* 0x0030000604147981 */ /* 0x000f68000c1e9b00 */
[----:B------:R-:W5:Y:S04]  /*11f0*/  LDG.E.64.CONSTANT R12, desc[UR6][R4.64+0x4000] ;  /* 0x00400006040c7981 */ /* 0x000f68000c1e9b00 */
[----:B------:R-:W5:Y:S04]  /*1200*/  LDG.E.64.CONSTANT R10, desc[UR6][R4.64+0x5000] ;  /* 0x00500006040a7981 */ /* 0x000f68000c1e9b00 */
[----:B------:R-:W5:Y:S04]  /*1210*/  LDG.E.64.CONSTANT R6, desc[UR6][R4.64+0x6000] ;  /* 0x0060000604067981 */ /* 0x000f68000c1e9b00 */
[----:B------:R-:W5:Y:S01]  /*1220*/  LDG.E.64.CONSTANT R8, desc[UR6][R4.64+0x7000] ;  /* 0x0070000604087981 */ /* 0x000f62000c1e9b00 */
[----:B------:R-:W-:Y:S01]  /*1230*/  ISETP.GE.U32.AND P0, PT, R3, 0x4000, PT ;  /* 0x000040000300780c */ /* 0x000fe20003f06070 */
[----:B--2---:R-:W-:Y:S01]  /*1240*/  FADD R14, R14, R15 ;  /* 0x0000000f0e0e7221 */ /* 0x004fe20000000000 */
[----:B---3--:R-:W-:Y:S01]  /*1250*/  FADD R17, R16, R17 ;  /* 0x0000001110117221 */ /* 0x008fe20000000000 */
[----:B----4-:R-:W-:-:S03]  /*1260*/  FADD R18, R18, R19 ;  /* 0x0000001312127221 */ /* 0x010fc60000000000 */
[----:B------:R-:W-:Y:S01]  /*1270*/  FADD R14, R14, R17 ;  /* 0x000000110e0e7221 */ /* 0x000fe20000000000 */
[----:B-----5:R-:W-:Y:S01]  /*1280*/  FADD R21, R20, R21 ;  /* 0x0000001514157221 */ /* 0x020fe20000000000 */
[----:B------:R-:W-:Y:S02]  /*1290*/  HFMA2 R20, -RZ, RZ, 0, 0.0078125 ;  /* 0x00002000ff147431 */ /* 0x000fe400000001ff */
[----:B------:R-:W-:Y:S01]  /*12a0*/  FADD R12, R12, R13 ;  /* 0x0000000d0c0c7221 */ /* 0x000fe20000000000 */
[----:B------:R-:W-:Y:S01]  /*12b0*/  FADD R21, R18, R21 ;  /* 0x0000001512157221 */ /* 0x000fe20000000000 */
[----:B------:R-:W-:-:S03]  /*12c0*/  FADD R11, R10, R11 ;  /* 0x0000000b0a0b7221 */ /* 0x000fc60000000000 */
[----:B------:R-:W-:Y:S01]  /*12d0*/  FADD R14, R14, R21 ;  /* 0x000000150e0e7221 */ /* 0x000fe20000000000 */
[----:B------:R-:W-:Y:S01]  /*12e0*/  FADD R6, R6, R7 ;  /* 0x0000000706067221 */ /* 0x000fe20000000000 */
[----:B------:R-:W-:Y:S01]  /*12f0*/  FADD R11, R12, R11 ;  /* 0x0000000b0c0b7221 */ /* 0x000fe20000000000 */
[----:B------:R-:W-:-:S04]  /*1300*/  FADD R9, R8, R9 ;  /* 0x0000000908097221 */ /* 0x000fc80000000000 */
[----:B------:R-:W-:-:S04]  /*1310*/  FADD R6, R6, R9 ;  /* 0x0000000906067221 */ /* 0x000fc80000000000 */
[----:B------:R-:W-:-:S04]  /*1320*/  FADD R11, R11, R6 ;  /* 0x000000060b0b7221 */ /* 0x000fc80000000000 */
[----:B------:R-:W-:Y:S01]  /*1330*/  FADD R0, R14, R11 ;  /* 0x0000000b0e007221 */ /* 0x000fe20000000000 */
[----:B------:R-:W-:Y:S06]  /*1340*/  @!P0 BRA `(.L_x_136) ;  /* 0x00000000008c8947 */ /* 0x000fec0003800000 */
[----:B------:R-:W0:Y:S01]  /*1350*/  LDC R24, c[0x0][0x390] ;  /* 0x0000e400ff187b82 */ /* 0x000e220000000800 */
[----:B------:R-:W-:Y:S02]  /*1360*/  IADD3 R21, PT, PT, R3, -0x2000, RZ ;  /* 0xffffe00003157810 */ /* 0x000fe40007ffe0ff */
[----:B------:R-:W-:-:S07]  /*1370*/  MOV R20, 0x2000 ;  /* 0x0000200000147802 */ /* 0x000fce0000000f00 */
.L_x_138:
[----:B------:R-:W-:-:S05]  /*1380*/  IMAD.WIDE R26, R20, 0x4, R4 ;  /* 0x00000004141a7825 */ /* 0x000fca00078e0204 */
[----:B------:R-:W2:Y:S04]  /*1390*/  LDG.E.64.CONSTANT R14, desc[UR6][R26.64+0x6000] ;  /* 0x006000061a0e7981 */ /* 0x000ea8000c1e9b00 */
[----:B------:R-:W2:Y:S04]  /*13a0*/  LDG.E.64.CONSTANT R6, desc[UR6][R26.64+0x7000] ;  /* 0x007000061a067981 */ /* 0x000ea8000c1e9b00 */
[----:B------:R-:W3:Y:S04]  /*13b0*/  LDG.E.64.CONSTANT R22, desc[UR6][R26.64] ;  /* 0x000000061a167981 */ /* 0x000ee8000c1e9b00 */
[----:B------:R-:W4:Y:S04]  /*13c0*/  LDG.E.64.CONSTANT R18, desc[UR6][R26.64+0x1000] ;  /* 0x001000061a127981 */ /* 0x000f28000c1e9b00 */
[----:B------:R-:W5:Y:S04]  /*13d0*/  LDG.E.64.CONSTANT R16, desc[UR6][R26.64+0x2000] ;  /* 0x002000061a107981 */ /* 0x000f68000c1e9b00 */
[----:B------:R-:W5:Y:S04]  /*13e0*/  LDG.E.64.CONSTANT R12, desc[UR6][R26.64+0x3000] ;  /* 0x003000061a0c7981 */ /* 0x000f68000c1e9b00 */
[----:B------:R-:W5:Y:S04]  /*13f0*/  LDG.E.64.CONSTANT R10, desc[UR6][R26.64+0x4000] ;  /* 0x004000061a0a7981 */ /* 0x000f68000c1e9b00 */
[----:B------:R-:W5:Y:S01]  /*1400*/  LDG.E.64.CONSTANT R8, desc[UR6][R26.64+0x5000] ;  /* 0x005000061a087981 */ /* 0x000f62000c1e9b00 */
[----:B0-----:R-:W-:Y:S01]  /*1410*/  MOV R3, R24 ;  /* 0x0000001800037202 */ /* 0x001fe20000000f00 */
[----:B--2---:R-:W-:-:S03]  /*1420*/  FADD R15, R15, R6 ;  /* 0x000000060f0f7221 */ /* 0x004fc60000000000 */
[----:B------:R-:W-:Y:S01]  /*1430*/  IADD3 R6, PT, PT, -R20, R3, RZ ;  /* 0x0000000314067210 */ /* 0x000fe20007ffe1ff */
[----:B---3--:R-:W-:-:S03]  /*1440*/  FADD R0, R22, R0 ;  /* 0x0000000016007221 */ /* 0x008fc60000000000 */
[----:B------:R-:W-:Y:S01]  /*1450*/  ISETP.GE.AND P0, PT, R6, 0x2000, PT ;  /* 0x000020000600780c */ /* 0x000fe20003f06270 */
[----:B----4-:R-:W-:Y:S01]  /*1460*/  FADD R23, R23, R18 ;  /* 0x0000001217177221 */ /* 0x010fe20000000000 */
[----:B-----5:R-:W-:Y:S01]  /*1470*/  FADD R18, R19, R16 ;  /* 0x0000001013127221 */ /* 0x020fe20000000000 */
[----:B------:R-:W-:Y:S01]  /*1480*/  FADD R17, R17, R12 ;  /* 0x0000000c11117221 */ /* 0x000fe20000000000 */
[----:B------:R-:W-:Y:S01]  /*1490*/  FADD R12, R13, R10 ;  /* 0x0000000a0d0c7221 */ /* 0x000fe20000000000 */
[----:B------:R-:W-:Y:S01]  /*14a0*/  FADD R11, R11, R8 ;  /* 0x000000080b0b7221 */ /* 0x000fe20000000000 */
[----:B------:R-:W-:Y:S01]  /*14b0*/  FADD R8, R9, R14 ;  /* 0x0000000e09087221 */ /* 0x000fe20000000000 */
[----:B------:R-:W-:Y:S01]  /*14c0*/  FADD R0, R0, R23 ;  /* 0x0000001700007221 */ /* 0x000fe20000000000 */
[----:B------:R-:W-:Y:S01]  /*14d0*/  FADD R17, R18, R17 ;  /* 0x0000001112117221 */ /* 0x000fe20000000000 */
[----:B------:R-:W-:Y:S01]  /*14e0*/  FADD R11, R12, R11 ;  /* 0x0000000b0c0b7221 */ /* 0x000fe20000000000 */
[----:B------:R-:W-:-:S02]  /*14f0*/  FADD R8, R8, R15 ;  /* 0x0000000f08087221 */ /* 0x000fc40000000000 */
[----:B------:R-:W-:Y:S02]  /*1500*/  FADD R0, R0, R17 ;  /* 0x0000001100007221 */ /* 0x000fe40000000000 */
[----:B------:R-:W-:-:S04]  /*1510*/  FADD R11, R11, R8 ;  /* 0x000000080b0b7221 */ /* 0x000fc80000000000 */
[----:B------:R-:W-:-:S04]  /*1520*/  FADD R11, R0, R11 ;  /* 0x0000000b000b7221 */ /* 0x000fc80000000000 */
[----:B------:R-:W-:Y:S01]  /*1530*/  FADD R0, R7, R11 ;  /* 0x0000000b07007221 */ /* 0x000fe20000000000 */
[----:B------:R-:W-:Y:S06]  /*1540*/  @!P0 BRA `(.L_x_137) ;  /* 0x0000000800308947 */ /* 0x000fec0003800000 */
[----:B------:R-:W-:-:S04]  /*1550*/  IADD3 R20, PT, PT, R20, 0x2000, RZ ;  /* 0x0000200014147810 */ /* 0x000fc80007ffe0ff */
[----:B------:R-:W-:-:S13]  /*1560*/  ISETP.GT.AND P0, PT, R20, R21, PT ;  /* 0x000000151400720c */ /* 0x000fda0003f04270 */
[----:B------:R-:W-:Y:S05]  /*1570*/  @!P0 BRA `(.L_x_138) ;  /* 0xfffffffc00808947 */ /* 0x000fea000383ffff */
.L_x_136:
        /* <DEDUP_REMOVED lines=20> */
.L_x_142:
        /* <DEDUP_REMOVED lines=8> */
.L_x_141:
[----:B------:R-:W-:Y:S05]  /*1740*/  BSYNC.RECONVERGENT B2 ;  /* 0x0000000000027941 */ /* 0x000fea0003800200 */
.L_x_140:
[----:B------:R-:W-:Y:S05]  /*1750*/  @!P1 BRA `(.L_x_139) ;  /* 0x0000000400a89947 */ /* 0x000fea0003800000 */
[----:B------:R-:W0:Y:S01]  /*1760*/  LDCU.64 UR4, c[0x0][0x380] ;  /* 0x00007000ff0477ac */ /* 0x000e220008000a00 */
[----:B------:R-:W-:Y:S01]  /*1770*/  IADD3 R5, PT, PT, R11, -R10, RZ ;  /* 0x8000000a0b057210 */ /* 0x000fe20007ffe0ff */
[----:B------:R-:W-:Y:S01]  /*1780*/  BSSY.RECONVERGENT B2, `(.L_x_143) ;  /* 0x000003b000027945 */ /* 0x000fe20003800200 */
[----:B------:R-:W-:Y:S02]  /*1790*/  IADD3 R3, P0, PT, R10, R20, RZ ;  /* 0x000000140a037210 */ /* 0x000fe40007f1e0ff */
[----:B------:R-:W-:Y:S02]  /*17a0*/  ISETP.GT.AND P1, PT, R5, 0x1800, PT ;  /* 0x000018000500780c */ /* 0x000fe40003f24270 */
[----:B------:R-:W-:Y:S02]  /*17b0*/  IADD3.X R6, PT, PT, RZ, RZ, RZ, P0, !PT ;  /* 0x000000ffff067210 */ /* 0x000fe400007fe4ff */
[----:B0-----:R-:W-:-:S04]  /*17c0*/  LEA R4, P0, R3, UR4, 0x2 ;  /* 0x0000000403047c11 */ /* 0x001fc8000f8010ff */
[----:B------:R-:W-:Y:S02]  /*17d0*/  LEA.HI.X R3, R3, UR5, R6, 0x2, P0 ;  /* 0x0000000503037c11 */ /* 0x000fe400080f1406 */
[----:B------:R-:W-:-:S04]  /*17e0*/  IADD3 R4, P0, PT, R4, 0x1000, RZ ;  /* 0x0000100004047810 */ /* 0x000fc80007f1e0ff */
[----:B------:R-:W-:Y:S02]  /*17f0*/  IADD3.X R5, PT, PT, RZ, R3, RZ, P0, !PT ;  /* 0x00000003ff057210 */ /* 0x000fe400007fe4ff */
[----:B------:R-:W-:Y:S02]  /*1800*/  PLOP3.LUT P0, PT, PT, PT, PT, 0x80, 0x8 ;  /* 0x000000000008781c */ /* 0x000fe40003f0f070 */
[----:B------:R-:W-:Y:S01]  /*1810*/  IADD3 R3, PT, PT, R10, R20, RZ ;  /* 0x000000140a037210 */ /* 0x000fe20007ffe0ff */
[----:B------:R-:W-:Y:S10]  /*1820*/  @!P1 BRA `(.L_x_144) ;  /* 0x0000000000c09947 */ /* 0x000ff40003800000 */
[----:B------:R-:W-:Y:S02]  /*1830*/  PLOP3.LUT P0, PT, PT, PT, PT, 0x8, 0x80 ;  /* 0x000000000080781c */ /* 0x000fe40003f0e170 */
[----:B------:R-:W-:-:S11]  /*1840*/  IADD3 R13, PT, PT, R11, -0x1800, RZ ;  /* 0xffffe8000b0d7810 */ /* 0x000fd60007ffe0ff */
.L_x_145:
        /* <DEDUP_REMOVED lines=46> */
.L_x_144:
[----:B------:R-:W-:Y:S05]  /*1b30*/  BSYNC.RECONVERGENT B2 ;  /* 0x0000000000027941 */ /* 0x000fea0003800200 */
.L_x_143:
        /* <DEDUP_REMOVED lines=31> */
.L_x_147:
[----:B------:R-:W-:Y:S05]  /*1d30*/  BSYNC.RECONVERGENT B2 ;  /* 0x0000000000027941 */ /* 0x000fea0003800200 */
.L_x_146:
        /* <DEDUP_REMOVED lines=9> */
[----:B----4-:R-:W-:-:S04]  /*1dd0*/  FADD R0, R0, R3 ;  /* 0x0000000300007221 */ /* 0x010fc80000000000 */
[----:B--2---:R-:W-:-:S04]  /*1de0*/  FADD R0, R0, R9 ;  /* 0x0000000900007221 */ /* 0x004fc80000000000 */
[----:B---3--:R-:W-:-:S07]  /*1df0*/  FADD R0, R0, R11 ;  /* 0x0000000b00007221 */ /* 0x008fce0000000000 */
.L_x_139:
[----:B------:R-:W-:Y:S05]  /*1e00*/  BSYNC.RECONVERGENT B1 ;  /* 0x0000000000017941 */ /* 0x000fea0003800200 */
.L_x_137:
        /* <DEDUP_REMOVED lines=32> */
[----:B---3--:R-:W0:Y:S04]  /*2010*/  LDS.128 R4, [UR4+0x10] ;  /* 0x00001004ff047984 */ /* 0x008e280008000c00 */
        /* <DEDUP_REMOVED lines=19> */
.L_x_120:
        /* <DEDUP_REMOVED lines=12> */
.L_x_150:
[----:B------:R-:W-:Y:S05]  /*2210*/  BSYNC.RECONVERGENT B1 ;  /* 0x0000000000017941 */ /* 0x000fea0003800200 */
.L_x_149:
        /* <DEDUP_REMOVED lines=16> */
.L_x_155:
        /* <DEDUP_REMOVED lines=9> */
.L_x_154:
[----:B------:R-:W-:Y:S05]  /*23b0*/  BSYNC.RECONVERGENT B2 ;  /* 0x0000000000027941 */ /* 0x000fea0003800200 */
.L_x_153:
        /* <DEDUP_REMOVED lines=8> */
.L_x_158:
        /* <DEDUP_REMOVED lines=43> */
.L_x_157:
[----:B------:R-:W-:Y:S05]  /*26f0*/  BSYNC.RECONVERGENT B2 ;  /* 0x0000000000027941 */ /* 0x000fea0003800200 */
.L_x_156:
        /* <DEDUP_REMOVED lines=26> */
.L_x_160:
[----:B------:R-:W-:Y:S05]  /*28a0*/  BSYNC.RECONVERGENT B2 ;  /* 0x0000000000027941 */ /* 0x000fea0003800200 */
.L_x_159:
        /* <DEDUP_REMOVED lines=12> */
.L_x_152:
[----:B------:R-:W-:Y:S05]  /*2970*/  BSYNC.RECONVERGENT B1 ;  /* 0x0000000000017941 */ /* 0x000fea0003800200 */
.L_x_151:
[----:B------:R-:W-:Y:S02]  /*2980*/  ISETP.GE.AND P0, PT, R3, 0x200, PT ;  /* 0x000002000300780c */ /* 0x000fe40003f06270 */
[----:B0----5:R-:W-:-:S11]  /*2990*/  MOV R5, R0 ;  /* 0x0000000000057202 */ /* 0x021fd60000000f00 */
[----:B------:R-:W-:Y:S05]  /*29a0*/  @!P0 BRA `(.L_x_161) ;  /* 0x0000000000d08947 */ /* 0x000fea0003800000 */
[----:B------:R-:W0:Y:S01]  /*29b0*/  S2R R7, SR_LANEID ;  /* 0x0000000000077919 */ /* 0x000e220000000000 */
[----:B------:R-:W1:Y:S02]  /*29c0*/  SHFL.DOWN PT, R0, R5, 0x1, 0x1f ;  /* 0x08201f0005007f89 */ /* 0x000e6400000e0000 */
[----:B-1----:R-:W-:Y:S01]  /*29d0*/  FADD R0, R0, R5 ;  /* 0x0000000500007221 */ /* 0x002fe20000000000 */
[C---:B0-----:R-:W-:Y:S02]  /*29e0*/  ISETP.GT.AND P0, PT, R7.reuse, 0x1e, PT ;  /* 0x0000001e0700780c */ /* 0x041fe40003f04270 */
[----:B------:R-:W-:Y:S02]  /*29f0*/  ISETP.NE.AND P1, PT, R7, RZ, PT ;  /* 0x000000ff0700720c */ /* 0x000fe40003f25270 */
[----:B------:R-:W-:Y:S02]  /*2a00*/  FSEL R0, R5, R0, P0 ;  /* 0x0000000005007208 */ /* 0x000fe40000000000 */
[----:B------:R-:W-:-:S03]  /*2a10*/  ISETP.GT.AND P0, PT, R7, 0x1d, PT ;  /* 0x0000001d0700780c */ /* 0x000fc60003f04270 */
[----:B------:R-:W0:Y:S06]  /*2a20*/  SHFL.DOWN PT, R3, R0, 0x2, 0x1f ;  /* 0x08401f0000037f89 */ /* 0x000e2c00000e0000 */
        /* <DEDUP_REMOVED lines=24> */
[----:B--2---:R-:W0:Y:S04]  /*2bb0*/  LDS.128 R4, [UR4+0x10] ;  /* 0x00001004ff047984 */ /* 0x004e280008000c00 */
        /* <DEDUP_REMOVED lines=19> */
.L_x_161:
[----:B------:R-:W0:Y:S01]  /*2cf0*/  S2R R4, SR_LANEID ;  /* 0x0000000000047919 */ /* 0x000e220000000000 */
[----:B------:R-:W-:-:S04]  /*2d00*/  LOP3.LUT R0, R2, 0x3e0, RZ, 0xc0, !PT ;  /* 0x000003e002007812 */ /* 0x000fc800078ec0ff */
[----:B------:R-:W-:Y:S02]  /*2d10*/  IADD3 R6, PT, PT, R0, 0x20, RZ ;  /* 0x0000002000067810 */ /* 0x000fe40007ffe0ff */
[----:B------:R-:W-:Y:S02]  /*2d20*/  LOP3.LUT R0, RZ, R0, RZ, 0x33, !PT ;  /* 0x00000000ff007212 */ /* 0x000fe400078e33ff */
[-C--:B------:R-:W-:Y:S02]  /*2d30*/  ISETP.GT.AND P0, PT, R6, R3.reuse, PT ;  /* 0x000000030600720c */ /* 0x080fe40003f04270 */
[----:B------:R-:W-:-:S04]  /*2d40*/  IADD3 R0, PT, PT, R0, R3, RZ ;  /* 0x0000000300007210 */ /* 0x000fc80007ffe0ff */
[----:B------:R-:W-:-:S05]  /*2d50*/  SEL R6, R0, 0x1f, P0 ;  /* 0x0000001f00067807 */ /* 0x000fca0000000000 */
[----:B------:R-:W1:Y:S01]  /*2d60*/  SHFL.DOWN PT, R0, R5, 0x1, R6 ;  /* 0x0820000005007989 */ /* 0x000e6200000e0006 */
[C---:B0-----:R-:W-:Y:S02]  /*2d70*/  ISETP.GE.AND P0, PT, R4.reuse, R6, PT ;  /* 0x000000060400720c */ /* 0x041fe40003f06270 */
[C---:B------:R-:W-:Y:S02]  /*2d80*/  IADD3 R7, PT, PT, R4.reuse, 0x2, RZ ;  /* 0x0000000204077810 */ /* 0x040fe40007ffe0ff */
[----:B------:R-:W-:-:S09]  /*2d90*/  ISETP.NE.AND P1, PT, R4, RZ, PT ;  /* 0x000000ff0400720c */ /* 0x000fd20003f25270 */
[----:B-1----:R-:W-:Y:S01]  /*2da0*/  @!P0 FADD R5, R0, R5 ;  /* 0x0000000500058221 */ /* 0x002fe20000000000 */
[-C--:B------:R-:W-:Y:S02]  /*2db0*/  ISETP.GT.AND P0, PT, R7, R6.reuse, PT ;  /* 0x000000060700720c */ /* 0x080fe40003f04270 */
[----:B------:R-:W-:Y:S01]  /*2dc0*/  IADD3 R7, PT, PT, R4, 0x4, RZ ;  /* 0x0000000404077810 */ /* 0x000fe20007ffe0ff */
[----:B------:R-:W0:Y:S01]  /*2dd0*/  @!P1 S2R R8, SR_CgaCtaId ;  /* 0x0000000000089919 */ /* 0x000e220000008800 */
        /* <DEDUP_REMOVED lines=31> */
[----:B-1----:R-:W1:Y:S04]  /*2fd0*/  LDS.128 R4, [UR4+0x20] ;  /* 0x00002004ff047984 */ /* 0x002e680008000c00 */
        /* <DEDUP_REMOVED lines=29> */
.L_x_148:
        /* <DEDUP_REMOVED lines=28> */
[----:B------:R-:W-:Y:S02]  /*3370*/  HFMA2 R11, -RZ, RZ, 0, 0.0078125 ;  /* 0x00002000ff0b7431 */ /* 0x000fe400000001ff */
[----:B------:R-:W-:-:S04]  /*3380*/  FADD R15, R14, R15 ;  /* 0x0000000f0e0f7221 */ /* 0x000fc80000000000 */
        /* <DEDUP_REMOVED lines=10> */
.L_x_164:
[----:B------:R-:W-:-:S05]  /*3430*/  IMAD.WIDE R2, R11, 0x4, R4 ;  /* 0x000000040b027825 */ /* 0x000fca00078e0204 */
        /* <DEDUP_REMOVED lines=15> */
[----:B------:R0:W5:Y:S02]  /*3530*/  LDG.E.CONSTANT R18, desc[UR6][R2.64+0x7800] ;  /* 0x0078000602127981 */ /* 0x000164000c1e9900 */
[----:B0-----:R-:W-:-:S04]  /*3540*/  MOV R3, R7 ;  /* 0x0000000700037202 */ /* 0x001fc80000000f00 */
[----:B------:R-:W-:-:S04]  /*3550*/  IADD3 R2, PT, PT, -R11, R3, RZ ;  /* 0x000000030b027210 */ /* 0x000fc80007ffe1ff */
[----:B------:R-:W-:Y:S01]  /*3560*/  ISETP.GE.AND P0, PT, R2, 0x2000, PT ;  /* 0x000020000200780c */ /* 0x000fe20003f06270 */
        /* <DEDUP_REMOVED lines=13> */
[----:B------:R-:W-:-:S04]  /*3640*/  FADD R15, R15, R12 ;  /* 0x0000000c0f0f7221 */ /* 0x000fc80000000000 */
[----:B------:R-:W-:-:S04]  /*3650*/  FADD R15, R0, R15 ;  /* 0x0000000f000f7221 */ /* 0x000fc80000000000 */
[----:B------:R-:W-:Y:S01]  /*3660*/  FADD R0, R18, R15 ;  /* 0x0000000f12007221 */ /* 0x000fe20000000000 */
[----:B------:R-:W-:Y:S06]  /*3670*/  @!P0 BRA `(.L_x_163) ;  /* 0x0000000800308947 */ /* 0x000fec0003800000 */
[----:B------:R-:W-:-:S04]  /*3680*/  IADD3 R11, PT, PT, R11, 0x2000, RZ ;  /* 0x000020000b0b7810 */ /* 0x000fc80007ffe0ff */
[----:B------:R-:W-:-:S13]  /*3690*/  ISETP.GT.AND P0, PT, R11, R6, PT ;  /* 0x000000060b00720c */ /* 0x000fda0003f04270 */
[----:B------:R-:W-:Y:S05]  /*36a0*/  @!P0 BRA `(.L_x_164) ;  /* 0xfffffffc00608947 */ /* 0x000fea000383ffff */
.L_x_162:
        /* <DEDUP_REMOVED lines=20> */
.L_x_168:
        /* <DEDUP_REMOVED lines=8> */
.L_x_167:
[----:B------:R-:W-:Y:S05]  /*3870*/  BSYNC.RECONVERGENT B2 ;  /* 0x0000000000027941 */ /* 0x000fea0003800200 */
.L_x_166:
        /* <DEDUP_REMOVED lines=16> */
.L_x_171:
        /* <DEDUP_REMOVED lines=46> */
.L_x_170:
[----:B------:R-:W-:Y:S05]  /*3c60*/  BSYNC.RECONVERGENT B2 ;  /* 0x0000000000027941 */ /* 0x000fea0003800200 */
.L_x_169:
        /* <DEDUP_REMOVED lines=31> */
.L_x_173:
[----:B------:R-:W-:Y:S05]  /*3e60*/  BSYNC.RECONVERGENT B2 ;  /* 0x0000000000027941 */ /* 0x000fea0003800200 */
.L_x_172:
        /* <DEDUP_REMOVED lines=12> */
.L_x_165:
[----:B------:R-:W-:Y:S05]  /*3f30*/  BSYNC.RECONVERGENT B1 ;  /* 0x0000000000017941 */ /* 0x000fea0003800200 */
.L_x_163:
        /* <DEDUP_REMOVED lines=50> */
[----:B------:R-:W-:-:S07]  /*4260*/  FADD R0, R18, R19 ;  /* 0x0000001312007221 */ /* 0x000fce0000000000 */
.L_x_135:
[----:B------:R-:W-:Y:S05]  /*4270*/  BSYNC.RECONVERGENT B0 ;  /* 0x0000000000007941 */ /* 0x000fea0003800200 */
.L_x_119:
[----:B------:R-:W-:Y:S05]  /*4280*/  @P0 EXIT ;  /* 0x000000000000094d */ /* 0x000fea0003800000 */
[----:B0-23--:R-:W0:Y:S01]  /*4290*/  LDC.64 R2, c[0x0][0x388] ;  /* 0x0000e200ff027b82 */ /* 0x00de220000000a00 */
[----:B------:R-:W4:Y:S02]  /*42a0*/  LDCU UR4, c[0x0][0x398] ;  /* 0x00007300ff0477ac */ /* 0x000f240008000800 */
[----:B----4-:R-:W-:-:S05]  /*42b0*/  FADD R5, R0, UR4 ;  /* 0x0000000400057e21 */ /* 0x010fca0008000000 */
[----:B0-----:R-:W-:Y:S01]  /*42c0*/  STG.E desc[UR6][R2.64], R5 ;  /* 0x0000000502007986 */ /* 0x001fe2000c101906 */
[----:B------:R-:W-:Y:S05]  /*42d0*/  EXIT ;  /* 0x000000000000794d */ /* 0x000fea0003800000 */
.L_x_174:
        /* <DEDUP_REMOVED lines=10> */
.L_x_242:


//--------------------- .text._ZN3cub18CUB_300001_SM_10006detail6reduce18DeviceReduceKernelINS2_10policy_hubIfjN4cuda3std3__44plusIfEEE10Policy1000EN6thrust24THRUST_300001_SM_1000_NS6detail15normal_iteratorINSD_10device_ptrIdEEEEjS9_f16calculate_squareEEvT0_PT3_T1_NS0_13GridEvenShareISN_EET2_T4_ --------------------------
	.section	.text._ZN3cub18CUB_300001_SM_10006detail6reduce18DeviceReduceKernelINS2_10policy_hubIfjN4cuda3std3__44plusIfEEE10Policy1000EN6thrust24THRUST_300001_SM_1000_NS6detail15normal_iteratorINSD_10device_ptrIdEEEEjS9_f16calculate_squareEEvT0_PT3_T1_NS0_13GridEvenShareISN_EET2_T4_,"ax",@progbits
	.align	128
        .global         _ZN3cub18CUB_300001_SM_10006detail6reduce18DeviceReduceKernelINS2_10policy_hubIfjN4cuda3std3__44plusIfEEE10Policy1000EN6thrust24THRUST_300001_SM_1000_NS6detail15normal_iteratorINSD_10device_ptrIdEEEEjS9_f16calculate_squareEEvT0_PT3_T1_NS0_13GridEvenShareISN_EET2_T4_
        .type           _ZN3cub18CUB_300001_SM_10006detail6reduce18DeviceReduceKernelINS2_10policy_hubIfjN4cuda3std3__44plusIfEEE10Policy1000EN6thrust24THRUST_300001_SM_1000_NS6detail15normal_iteratorINSD_10device_ptrIdEEEEjS9_f16calculate_squareEEvT0_PT3_T1_NS0_13GridEvenShareISN_EET2_T4_,@function
        .size           _ZN3cub18CUB_300001_SM_10006detail6reduce18DeviceReduceKernelINS2_10policy_hubIfjN4cuda3std3__44plusIfEEE10Policy1000EN6thrust24THRUST_300001_SM_1000_NS6detail15normal_iteratorINSD_10device_ptrIdEEEEjS9_f16calculate_squareEEvT0_PT3_T1_NS0_13GridEvenShareISN_EET2_T4_,(.L_x_243 - _ZN3cub18CUB_300001_SM_10006detail6reduce18DeviceReduceKernelINS2_10policy_hubIfjN4cuda3std3__44plusIfEEE10Policy1000EN6thrust24THRUST_300001_SM_1000_NS6detail15normal_iteratorINSD_10device_ptrIdEEEEjS9_f16calculate_squareEEvT0_PT3_T1_NS0_13GridEvenShareISN_EET2_T4_)
        .other          _ZN3cub18CUB_300001_SM_10006detail6reduce18DeviceReduceKernelINS2_10policy_hubIfjN4cuda3std3__44plusIfEEE10Policy1000EN6thrust24THRUST_300001_SM_1000_NS6detail15normal_iteratorINSD_10device_ptrIdEEEEjS9_f16calculate_squareEEvT0_PT3_T1_NS0_13GridEvenShareISN_EET2_T4_,@"STO_CUDA_ENTRY STV_DEFAULT"
_ZN3cub18CUB_300001_SM_10006detail6reduce18DeviceReduceKernelINS2_10policy_hubIfjN4cuda3std3__44plusIfEEE10Policy1000EN6thrust24THRUST_300001_SM_1000_NS6detail15normal_iteratorINSD_10device_ptrIdEEEEjS9_f16calculate_squareEEvT0_PT3_T1_NS0_13GridEvenShareISN_EET2_T4_:
.text._ZN3cub18CUB_300001_SM_10006detail6reduce18DeviceReduceKernelINS2_10policy_hubIfjN4cuda3std3__44plusIfEEE10Policy1000EN6thrust24THRUST_300001_SM_1000_NS6detail15normal_iteratorINSD_10device_ptrIdEEEEjS9_f16calculate_squareEEvT0_PT3_T1_NS0_13GridEvenShareISN_EET2_T4_:
[----:B------:R-:W-:Y:S01]  /*0000*/  LDC R1, c[0x0][0x37c] ;  /* 0x0000df00ff017b82 */ /* 0x000fe20000000800 */
[----:B------:R-:W0:Y:S07]  /*0010*/  S2R R0, SR_CTAID.X ;  /* 0x0000000000007919 */ /* 0x000e2e0000002500 */
[----:B------:R-:W1:Y:S01]  /*0020*/  LDC.64 R2, c[0x0][0x3a8] ;  /* 0x0000ea00ff027b82 */ /* 0x000e620000000a00 */
[----:B------:R-:W2:Y:S01]  /*0030*/  LDCU.64 UR6, c[0x0][0x358] ;  /* 0x00006b00ff0677ac */ /* 0x000ea20008000a00 */
[----:B------:R-:W-:Y:S01]  /*0040*/  BSSY.RECONVERGENT B0, `(.L_x_175) ;  /* 0x0000332000007945 */ /* 0x000fe20003800200 */
[----:B-1----:R-:W-:Y:S01]  /*0050*/  SHF.L.U32 R3, R3, 0xd, RZ ;  /* 0x0000000d03037819 */ /* 0x002fe200000006ff */
[----:B0-----:R-:W-:-:S05]  /*0060*/  IMAD R4, R0, -0x2000, R2 ;  /* 0xffffe00000047824 */ /* 0x001fca00078e0202 */
[----:B------:R-:W-:-:S13]  /*0070*/  ISETP.GT.U32.AND P0, PT, R4, 0x1fff, PT ;  /* 0x00001fff0400780c */ /* 0x000fda0003f04070 */
[----:B--2---:R-:W-:Y:S05]  /*0080*/  @P0 BRA `(.L_x_176) ;  /* 0x0000001400c40947 */ /* 0x004fea0003800000 */
[----:B------:R-:W0:Y:S01]  /*0090*/  S2R R3, SR_TID.X ;  /* 0x0000000000037919 */ /* 0x000e220000002100 */
[----:B------:R-:W-:Y:S01]  /*00a0*/  BSSY.RECONVERGENT B1, `(.L_x_177) ;  /* 0x000000c000017945 */ /* 0x000fe20003800200 */
[----:B------:R-:W-:Y:S01]  /*00b0*/  HFMA2 R27, -RZ, RZ, 0, 0 ;  /* 0x00000000ff1b7431 */ /* 0x000fe200000001ff */
[----:B0-----:R-:W-:Y:S02]  /*00c0*/  ISETP.GE.U32.AND P0, PT, R3, R4, PT ;  /* 0x000000040300720c */ /* 0x001fe40003f06070 */
[----:B------:R-:W-:-:S11]  /*00d0*/  MOV R7, R3 ;  /* 0x0000000300077202 */ /* 0x000fd60000000f00 */
[----:B------:R-:W-:Y:S05]  /*00e0*/  @P0 BRA `(.L_x_178) ;  /* 0x00000000001c0947 */ /* 0x000fea0003800000 */
[----:B------:R-:W0:Y:S01]  /*00f0*/  LDC.64 R8, c[0x0][0x380] ;  /* 0x0000e000ff087b82 */ /* 0x000e220000000a00 */
[----:B------:R-:W-:-:S05]  /*0100*/  LEA R5, R0, R3, 0xd ;  /* 0x0000000300057211 */ /* 0x000fca00078e68ff */
[----:B0-----:R-:W-:-:S06]  /*0110*/  IMAD.WIDE.U32 R8, R5, 0x8, R8 ;  /* 0x0000000805087825 */ /* 0x001fcc00078e0008 */
[----:B------:R-:W2:Y:S01]  /*0120*/  LDG.E.64 R8, desc[UR6][R8.64] ;  /* 0x0000000608087981 */ /* 0x000ea2000c1e1b00 */
[----:B------:R-:W-:Y:S01]  /*0130*/  IADD3 R7, PT, PT, R3, 0x200, RZ ;  /* 0x0000020003077810 */ /* 0x000fe20007ffe0ff */
[----:B--2---:R-:W-:-:S06]  /*0140*/  DMUL R10, R8, R8 ;  /* 0x00000008080a7228 */ /* 0x004fcc0000000000 */
[----:B------:R0:W1:Y:S05]  /*0150*/  F2F.F32.F64 R27, R10 ;  /* 0x0000000a001b7310 */ /* 0x00006a0000301000 */
.L_x_178:
[----:B------:R-:W-:Y:S05]  /*0160*/  BSYNC.RECONVERGENT B1 ;  /* 0x0000000000017941 */ /* 0x000fea0003800200 */
.L_x_177:
[----:B------:R-:W-:Y:S01]  /*0170*/  ISETP.GE.U32.AND P0, PT, R7, R4, PT ;  /* 0x000000040700720c */ /* 0x000fe20003f06070 */
[----:B------:R-:W-:-:S12]  /*0180*/  BSSY.RECONVERGENT B1, `(.L_x_179) ;  /* 0x00000df000017945 */ /* 0x000fd80003800200 */
[----:B------:R-:W-:Y:S05]  /*0190*/  @P0 BRA `(.L_x_180) ;  /* 0x0000000c00740947 */ /* 0x000fea0003800000 */
[----:B------:R-:W-:Y:S01]  /*01a0*/  LOP3.LUT R5, RZ, R7, RZ, 0x33, !PT ;  /* 0x00000007ff057212 */ /* 0x000fe200078e33ff */
[----:B------:R-:W-:Y:S03]  /*01b0*/  BSSY.RECONVERGENT B2, `(.L_x_181) ;  /* 0x0000073000027945 */ /* 0x000fe60003800200 */
[----:B------:R-:W-:-:S05]  /*01c0*/  IADD3 R5, PT, PT, R5, R2, RZ ;  /* 0x0000000205057210 */ /* 0x000fca0007ffe0ff */
[----:B------:R-:W-:-:S05]  /*01d0*/  IMAD R5, R0, -0x2000, R5 ;  /* 0xffffe00000057824 */ /* 0x000fca00078e0205 */
[C---:B------:R-:W-:Y:S02]  /*01e0*/  ISETP.GE.U32.AND P0, PT, R5.reuse, 0x1e00, PT ;  /* 0x00001e000500780c */ /* 0x040fe40003f06070 */
[----:B------:R-:W-:-:S04]  /*01f0*/  LEA.HI R5, R5, 0x1, RZ, 0x17 ;  /* 0x0000000105057811 */ /* 0x000fc800078fb8ff */
[----:B------:R-:W-:-:S07]  /*0200*/  LOP3.LUT R6, R5, 0xf, RZ, 0xc0, !PT ;  /* 0x0000000f05067812 */ /* 0x000fce00078ec0ff */
[----:B------:R-:W-:Y:S05]  /*0210*/  @!P0 BRA `(.L_x_182) ;  /* 0x0000000400b08947 */ /* 0x000fea0003800000 */
[----:B0-----:R-:W0:Y:S01]  /*0220*/  LDC.64 R10, c[0x0][0x380] ;  /* 0x0000e000ff0a7b82 */ /* 0x001e220000000a00 */
[----:B------:R-:W-:Y:S01]  /*0230*/  LOP3.LUT R20, R5, 0xfffff0, RZ, 0xc0, !PT ;  /* 0x00fffff005147812 */ /* 0x000fe200078ec0ff */
[----:B------:R-:W-:Y:S01]  /*0240*/  BSSY.RECONVERGENT B3, `(.L_x_183) ;  /* 0x0000068000037945 */ /* 0x000fe20003800200 */
[----:B------:R-:W-:Y:S02]  /*0250*/  LOP3.LUT R9, R7, 0x1000, RZ, 0xfc, !PT ;  /* 0x0000100007097812 */ /* 0x000fe400078efcff */
[----:B------:R-:W-:Y:S02]  /*0260*/  LEA R2, R0, R7, 0xd ;  /* 0x0000000700027211 */ /* 0x000fe400078e68ff */
[----:B------:R-:W-:-:S07]  /*0270*/  IADD3 R20, PT, PT, -R20, RZ, RZ ;  /* 0x000000ff14147210 */ /* 0x000fce0007ffe1ff */
.L_x_184:
[----:B0-----:R-:W-:-:S06]  /*0280*/  IMAD.WIDE.U32 R12, R2, 0x8, R10 ;  /* 0x00000008020c7825 */ /* 0x001fcc00078e000a */
[----:B------:R-:W2:Y:S01]  /*0290*/  LDG.E.64 R12, desc[UR6][R12.64] ;  /* 0x000000060c0c7981 */ /* 0x000ea2000c1e1b00 */
[C---:B------:R-:W-:Y:S02]  /*02a0*/  IADD3 R25, PT, PT, R2.reuse, 0x600, RZ ;  /* 0x0000060002197810 */ /* 0x040fe40007ffe0ff */
[C---:B------:R-:W-:Y:S02]  /*02b0*/  IADD3 R19, PT, PT, R2.reuse, 0x800, RZ ;  /* 0x0000080002137810 */ /* 0x040fe40007ffe0ff */
[C---:B------:R-:W-:Y:S01]  /*02c0*/  IADD3 R23, PT, PT, R2.reuse, 0x200, RZ ;  /* 0x0000020002177810 */ /* 0x040fe20007ffe0ff */
[--C-:B------:R-:W-:Y:S01]  /*02d0*/  IMAD.WIDE.U32 R24, R25, 0x8, R10.reuse ;  /* 0x0000000819187825 */ /* 0x100fe200078e000a */
[C---:B------:R-:W-:Y:S02]  /*02e0*/  IADD3 R17, PT, PT, R2.reuse, 0xa00, RZ ;  /* 0x00000a0002117810 */ /* 0x040fe40007ffe0ff */
[C---:B------:R-:W-:Y:S01]  /*02f0*/  IADD3 R29, PT, PT, R2.reuse, 0x400, RZ ;  /* 0x00000400021d7810 */ /* 0x040fe20007ffe0ff */
[--C-:B------:R-:W-:Y:S01]  /*0300*/  IMAD.WIDE.U32 R18, R19, 0x8, R10.reuse ;  /* 0x0000000813127825 */ /* 0x100fe200078e000a */
[----:B------:R-:W-:Y:S01]  /*0310*/  IADD3 R15, PT, PT, R2, 0xc00, RZ ;  /* 0x00000c00020f7810 */ /* 0x000fe20007ffe0ff */
[----:B------:R-:W3:Y:S02]  /*0320*/  LDG.E.64 R24, desc[UR6][R24.64] ;  /* 0x0000000618187981 */ /* 0x000ee4000c1e1b00 */
[----:B------:R-:W-:-:S02]  /*0330*/  IMAD.WIDE.U32 R22, R23, 0x8, R10 ;  /* 0x0000000817167825 */ /* 0x000fc400078e000a */
[----:B------:R-:W4:Y:S02]  /*0340*/  LDG.E.64 R18, desc[UR6][R18.64] ;  /* 0x0000000612127981 */ /* 0x000f24000c1e1b00 */
[--C-:B------:R-:W-:Y:S01]  /*0350*/  IMAD.WIDE.U32 R16, R17, 0x8, R10.reuse ;  /* 0x0000000811107825 */ /* 0x100fe200078e000a */
[----:B------:R-:W-:Y:S01]  /*0360*/  IADD3 R7, PT, PT, R2, 0xe00, RZ ;  /* 0x00000e0002077810 */ /* 0x000fe20007ffe0ff */
[----:B------:R-:W5:Y:S02]  /*0370*/  LDG.E.64 R22, desc[UR6][R22.64] ;  /* 0x0000000616167981 */ /* 0x000f64000c1e1b00 */
[--C-:B------:R-:W-:Y:S02]  /*0380*/  IMAD.WIDE.U32 R14, R15, 0x8, R10.reuse ;  /* 0x000000080f0e7825 */ /* 0x100fe400078e000a */
[----:B------:R-:W5:Y:S02]  /*0390*/  LDG.E.64 R16, desc[UR6][R16.64] ;  /* 0x0000000610107981 */ /* 0x000f64000c1e1b00 */
[----:B------:R-:W-:-:S02]  /*03a0*/  IMAD.WIDE.U32 R28, R29, 0x8, R10 ;  /* 0x000000081d1c7825 */ /* 0x000fc400078e000a */
[----:B------:R-:W5:Y:S04]  /*03b0*/  LDG.E.64 R14, desc[UR6][R14.64] ;  /* 0x000000060e0e7981 */ /* 0x000f68000c1e1b00 */
[----:B------:R-:W5:Y:S01]  /*03c0*/  LDG.E.64 R28, desc[UR6][R28.64] ;  /* 0x000000061c1c7981 */ /* 0x000f62000c1e1b00 */
[----:B--2---:R-:W-:-:S06]  /*03d0*/  DMUL R12, R12, R12 ;  /* 0x0000000c0c0c7228 */ /* 0x004fcc0000000000 */
[----:B------:R0:W1:Y:S02]  /*03e0*/  F2F.F32.F64 R8, R12 ;  /* 0x0000000c00087310 */ /* 0x0000640000301000 */
[----:B0-----:R-:W-:-:S06]  /*03f0*/  IMAD.WIDE.U32 R12, R7, 0x8, R10 ;  /* 0x00000008070c7825 */ /* 0x001fcc00078e000a */
[----:B------:R-:W2:Y:S01]  /*0400*/  LDG.E.64 R12, desc[UR6][R12.64] ;  /* 0x000000060c0c7981 */ /* 0x000ea2000c1e1b00 */
[----:B---3--:R-:W-:Y:S02]  /*0410*/  DMUL R24, R24, R24 ;  /* 0x0000001818187228 */ /* 0x008fe40000000000 */
[----:B----4-:R-:W-:Y:S01]  /*0420*/  DMUL R18, R18, R18 ;  /* 0x0000001212127228 */ /* 0x010fe20000000000 */
[----:B------:R-:W-:Y:S01]  /*0430*/  IADD3 R7, PT, PT, R2, 0x1000, RZ ;  /* 0x0000100002077810 */ /* 0x000fe20007ffe0ff */
[----:B-----5:R-:W-:Y:S02]  /*0440*/  DMUL R22, R22, R22 ;  /* 0x0000001616167228 */ /* 0x020fe40000000000 */
[----:B------:R-:W-:Y:S01]  /*0450*/  F2F.F32.F64 R21, R24 ;  /* 0x0000001800157310 */ /* 0x000fe20000301000 */
[----:B------:R-:W-:Y:S02]  /*0460*/  DMUL R16, R16, R16 ;  /* 0x0000001010107228 */ /* 0x000fe40000000000 */
[----:B------:R-:W-:-:S05]  /*0470*/  DMUL R14, R14, R14 ;  /* 0x0000000e0e0e7228 */ /* 0x000fca0000000000 */
[----:B------:R0:W-:Y:S01]  /*0480*/  F2F.F32.F64 R25, R18 ;  /* 0x0000001200197310 */ /* 0x0001e20000301000 */
[----:B------:R-:W-:Y:S01]  /*0490*/  DMUL R28, R28, R28 ;  /* 0x0000001c1c1c7228 */ /* 0x000fe20000000000 */
[----:B0-----:R-:W-:Y:S01]  /*04a0*/  IMAD.WIDE.U32 R18, R7, 0x8, R10 ;  /* 0x0000000807127825 */ /* 0x001fe200078e000a */
[----:B------:R-:W-:-:S05]  /*04b0*/  IADD3 R7, PT, PT, R2, 0x1200, RZ ;  /* 0x0000120002077810 */ /* 0x000fca0007ffe0ff */
[----:B------:R0:W-:Y:S01]  /*04c0*/  F2F.F32.F64 R26, R16 ;  /* 0x00000010001a7310 */ /* 0x0001e20000301000 */
[----:B------:R-:W3:Y:S07]  /*04d0*/  LDG.E.64 R18, desc[UR6][R18.64] ;  /* 0x0000000612127981 */ /* 0x000eee000c1e1b00 */
[----:B------:R-:W4:Y:S01]  /*04e0*/  F2F.F32.F64 R22, R22 ;  /* 0x0000001600167310 */ /* 0x000f220000301000 */
[----:B0-----:R-:W-:-:S07]  /*04f0*/  IMAD.WIDE.U32 R16, R7, 0x8, R10 ;  /* 0x0000000807107825 */ /* 0x001fce00078e000a */
[----:B------:R0:W-:Y:S01]  /*0500*/  F2F.F32.F64 R7, R14 ;  /* 0x0000000e00077310 */ /* 0x0001e20000301000 */
[----:B------:R-:W5:Y:S07]  /*0510*/  LDG.E.64 R16, desc[UR6][R16.64] ;  /* 0x0000000610107981 */ /* 0x000f6e000c1e1b00 */
[----:B------:R1:W3:Y:S01]  /*0520*/  F2F.F32.F64 R23, R28 ;  /* 0x0000001c00177310 */ /* 0x0002e20000301000 */
[----:B0-----:R-:W-:-:S05]  /*0530*/  IADD3 R14, PT, PT, R2, 0x1400, RZ ;  /* 0x00001400020e7810 */ /* 0x001fca0007ffe0ff */
[----:B------:R-:W-:Y:S01]  /*0540*/  IMAD.WIDE.U32 R14, R14, 0x8, R10 ;  /* 0x000000080e0e7825 */ /* 0x000fe200078e000a */
[----:B-1----:R-:W-:-:S05]  /*0550*/  IADD3 R29, PT, PT, R2, 0x1600, RZ ;  /* 0x00001600021d7810 */ /* 0x002fca0007ffe0ff */
[----:B------:R-:W5:Y:S01]  /*0560*/  LDG.E.64 R14, desc[UR6][R14.64] ;  /* 0x000000060e0e7981 */ /* 0x000f62000c1e1b00 */
[----:B--2---:R-:W-:-:S06]  /*0570*/  DMUL R12, R12, R12 ;  /* 0x0000000c0c0c7228 */ /* 0x004fcc0000000000 */
[----:B------:R0:W1:Y:S02]  /*0580*/  F2F.F32.F64 R24, R12 ;  /* 0x0000000c00187310 */ /* 0x0000640000301000 */
[----:B0-----:R-:W-:-:S06]  /*0590*/  IMAD.WIDE.U32 R12, R29, 0x8, R10 ;  /* 0x000000081d0c7825 */ /* 0x001fcc00078e000a */
[----:B------:R-:W2:Y:S01]  /*05a0*/  LDG.E.64 R12, desc[UR6][R12.64] ;  /* 0x000000060c0c7981 */ /* 0x000ea2000c1e1b00 */
[----:B------:R-:W-:-:S04]  /*05b0*/  FADD R27, R8, R27 ;  /* 0x0000001b081b7221 */ /* 0x000fc80000000000 */
[----:B----4-:R-:W-:Y:S01]  /*05c0*/  FADD R22, R27, R22 ;  /* 0x000000161b167221 */ /* 0x010fe20000000000 */
[----:B------:R-:W-:Y:S01]  /*05d0*/  IADD3 R27, PT, PT, R2, 0x1800, RZ ;  /* 0x00001800021b7810 */ /* 0x000fe20007ffe0ff */
[----:B---3--:R-:W-:Y:S02]  /*05e0*/  DMUL R18, R18, R18 ;  /* 0x0000001212127228 */ /* 0x008fe40000000000 */
[----:B------:R-:W-:Y:S01]  /*05f0*/  FADD R22, R22, R23 ;  /* 0x0000001716167221 */ /* 0x000fe20000000000 */
[----:B-----5:R-:W-:-:S03]  /*0600*/  DMUL R16, R16, R16 ;  /* 0x0000001010107228 */ /* 0x020fc60000000000 */
[----:B------:R0:W3:Y:S08]  /*0610*/  F2F.F32.F64 R8, R18 ;  /* 0x0000001200087310 */ /* 0x0000f00000301000 */
[----:B------:R4:W5:Y:S01]  /*0620*/  F2F.F32.F64 R23, R16 ;  /* 0x0000001000177310 */ /* 0x0009620000301000 */
[----:B0-----:R-:W-:Y:S01]  /*0630*/  IADD3 R19, PT, PT, R2, 0x1c00, RZ ;  /* 0x00001c0002137810 */ /* 0x001fe20007ffe0ff */
[----:B------:R-:W-:Y:S01]  /*0640*/  FADD R18, R22, R21 ;  /* 0x0000001516127221 */ /* 0x000fe20000000000 */
[----:B----4-:R-:W-:Y:S01]  /*0650*/  IMAD.WIDE.U32 R16, R27, 0x8, R10 ;  /* 0x000000081b107825 */ /* 0x010fe200078e000a */
[----:B------:R-:W-:Y:S01]  /*0660*/  DMUL R14, R14, R14 ;  /* 0x0000000e0e0e7228 */ /* 0x000fe20000000000 */
[----:B------:R-:W-:-:S04]  /*0670*/  IADD3 R27, PT, PT, R2, 0x1a00, RZ ;  /* 0x00001a00021b7810 */ /* 0x000fc80007ffe0ff */
[----:B------:R-:W4:Y:S01]  /*0680*/  LDG.E.64 R16, desc[UR6][R16.64] ;  /* 0x0000000610107981 */ /* 0x000f22000c1e1b00 */
[----:B------:R0:W5:Y:S01]  /*0690*/  F2F.F32.F64 R21, R14 ;  /* 0x0000000e00157310 */ /* 0x0001620000301000 */
[----:B------:R-:W-:Y:S01]  /*06a0*/  FADD R25, R18, R25 ;  /* 0x0000001912197221 */ /* 0x000fe20000000000 */
[----:B0-----:R-:W-:-:S06]  /*06b0*/  IMAD.WIDE.U32 R14, R27, 0x8, R10 ;  /* 0x000000081b0e7825 */ /* 0x001fcc00078e000a */
[----:B------:R-:W5:Y:S01]  /*06c0*/  LDG.E.64 R14, desc[UR6][R14.64] ;  /* 0x000000060e0e7981 */ /* 0x000f62000c1e1b00 */
[----:B--2---:R-:W-:-:S06]  /*06d0*/  DMUL R12, R12, R12 ;  /* 0x0000000c0c0c7228 */ /* 0x004fcc0000000000 */
[----:B------:R0:W2:Y:S02]  /*06e0*/  F2F.F32.F64 R22, R12 ;  /* 0x0000000c00167310 */ /* 0x0000a40000301000 */
[----:B0-----:R-:W-:Y:S01]  /*06f0*/  IMAD.WIDE.U32 R12, R19, 0x8, R10 ;  /* 0x00000008130c7825 */ /* 0x001fe200078e000a */
[----:B------:R-:W-:-:S05]  /*0700*/  IADD3 R19, PT, PT, R2, 0x1e00, RZ ;  /* 0x00001e0002137810 */ /* 0x000fca0007ffe0ff */
[----:B------:R-:W-:Y:S01]  /*0710*/  IMAD.WIDE.U32 R18, R19, 0x8, R10 ;  /* 0x0000000813127825 */ /* 0x000fe200078e000a */
[----:B------:R-:W2:Y:S05]  /*0720*/  LDG.E.64 R12, desc[UR6][R12.64] ;  /* 0x000000060c0c7981 */ /* 0x000eaa000c1e1b00 */
[----:B------:R-:W2:Y:S01]  /*0730*/  LDG.E.64 R18, desc[UR6][R18.64] ;  /* 0x0000000612127981 */ /* 0x000ea2000c1e1b00 */
[----:B------:R-:W-:-:S04]  /*0740*/  FADD R26, R25, R26 ;  /* 0x0000001a191a7221 */ /* 0x000fc80000000000 */
[----:B------:R-:W-:-:S04]  /*0750*/  FADD R7, R26, R7 ;  /* 0x000000071a077221 */ /* 0x000fc80000000000 */
[----:B-1----:R-:W-:Y:S01]  /*0760*/  FADD R7, R7, R24 ;  /* 0x0000001807077221 */ /* 0x002fe20000000000 */
[----:B----4-:R-:W-:-:S03]  /*0770*/  DMUL R16, R16, R16 ;  /* 0x0000001010107228 */ /* 0x010fc60000000000 */
[----:B---3--:R-:W-:-:S04]  /*0780*/  FADD R8, R7, R8 ;  /* 0x0000000807087221 */ /* 0x008fc80000000000 */
[----:B-----5:R-:W-:-:S03]  /*0790*/  FADD R8, R8, R23 ;  /* 0x0000001708087221 */ /* 0x020fc60000000000 */
[----:B------:R-:W0:Y:S01]  /*07a0*/  F2F.F32.F64 R16, R16 ;  /* 0x0000001000107310 */ /* 0x000e220000301000 */
[----:B------:R-:W-:Y:S01]  /*07b0*/  DMUL R14, R14, R14 ;  /* 0x0000000e0e0e7228 */ /* 0x000fe20000000000 */
[----:B------:R-:W-:Y:S01]  /*07c0*/  FADD R21, R8, R21 ;  /* 0x0000001508157221 */ /* 0x000fe20000000000 */
[----:B------:R-:W-:-:S08]  /*07d0*/  IADD3 R20, PT, PT, R20, 0x10, RZ ;  /* 0x0000001014147810 */ /* 0x000fd00007ffe0ff */
[----:B------:R-:W1:Y:S01]  /*07e0*/  F2F.F32.F64 R14, R14 ;  /* 0x0000000e000e7310 */ /* 0x000e620000301000 */
[----:B--2---:R-:W-:Y:S01]  /*07f0*/  FADD R21, R21, R22 ;  /* 0x0000001615157221 */ /* 0x004fe20000000000 */
[----:B------:R-:W-:-:S03]  /*0800*/  ISETP.NE.AND P0, PT, R20, RZ, PT ;  /* 0x000000ff1400720c */ /* 0x000fc60003f05270 */
[----:B0-----:R-:W-:Y:S01]  /*0810*/  FADD R21, R21, R16 ;  /* 0x0000001015157221 */ /* 0x001fe20000000000 */
[----:B------:R-:W-:-:S03]  /*0820*/  IADD3 R9, PT, PT, R9, 0x2000, RZ ;  /* 0x0000200009097810 */ /* 0x000fc60007ffe0ff */
[----:B-1----:R-:W-:Y:S01]  /*0830*/  FADD R14, R21, R14 ;  /* 0x0000000e150e7221 */ /* 0x002fe20000000000 */
[----:B------:R-:W-:Y:S01]  /*0840*/  IADD3 R2, PT, PT, R2, 0x2000, RZ ;  /* 0x0000200002027810 */ /* 0x000fe20007ffe0ff */
[----:B------:R-:W-:Y:S02]  /*0850*/  DMUL R12, R12, R12 ;  /* 0x0000000c0c0c7228 */ /* 0x000fe40000000000 */
[----:B------:R-:W-:-:S08]  /*0860*/  DMUL R18, R18, R18 ;  /* 0x0000001212127228 */ /* 0x000fd00000000000 */
[----:B------:R-:W0:Y:S08]  /*0870*/  F2F.F32.F64 R13, R12 ;  /* 0x0000000c000d7310 */ /* 0x000e300000301000 */
[----:B------:R-:W1:Y:S01]  /*0880*/  F2F.F32.F64 R19, R18 ;  /* 0x0000001200137310 */ /* 0x000e620000301000 */
[----:B0-----:R-:W-:-:S04]  /*0890*/  FADD R14, R14, R13 ;  /* 0x0000000d0e0e7221 */ /* 0x001fc80000000000 */
[----:B-1----:R-:W-:Y:S01]  /*08a0*/  FADD R27, R14, R19 ;  /* 0x000000130e1b7221 */ /* 0x002fe20000000000 */
[----:B------:R-:W-:Y:S06]  /*08b0*/  @P0 BRA `(.L_x_184) ;  /* 0xfffffff800700947 */ /* 0x000fec000383ffff */
[----:B------:R-:W-:Y:S05]  /*08c0*/  BSYNC.RECONVERGENT B3 ;  /* 0x0000000000037941 */ /* 0x000fea0003800200 */
.L_x_183:
[----:B------:R-:W-:-:S07]  /*08d0*/  IADD3 R7, PT, PT, R9, -0x1000, RZ ;  /* 0xfffff00009077810 */ /* 0x000fce0007ffe0ff */
.L_x_182:
[----:B------:R-:W-:Y:S05]  /*08e0*/  BSYNC.RECONVERGENT B2 ;  /* 0x0000000000027941 */ /* 0x000fea0003800200 */
.L_x_181:
[----:B------:R-:W-:-:S13]  /*08f0*/  ISETP.NE.AND P0, PT, R6, RZ, PT ;  /* 0x000000ff0600720c */ /* 0x000fda0003f05270 */
[----:B------:R-:W-:Y:S05]  /*0900*/  @!P0 BRA `(.L_x_180) ;  /* 0x0000000400988947 */ /* 0x000fea0003800000 */
[----:B------:R-:W-:Y:S01]  /*0910*/  ISETP.GE.U32.AND P0, PT, R6, 0x8, PT ;  /* 0x000000080600780c */ /* 0x000fe20003f06070 */
[----:B------:R-:W-:Y:S01]  /*0920*/  BSSY.RECONVERGENT B2, `(.L_x_185) ;  /* 0x0000036000027945 */ /* 0x000fe20003800200 */
[----:B------:R-:W-:-:S04]  /*0930*/  LOP3.LUT R2, R5, 0x7, RZ, 0xc0, !PT ;  /* 0x0000000705027812 */ /* 0x000fc800078ec0ff */
[----:B------:R-:W-:-:S07]  /*0940*/  ISETP.NE.AND P1, PT, R2, RZ, PT ;  /* 0x000000ff0200720c */ /* 0x000fce0003f25270 */
[----:B------:R-:W-:Y:S06]  /*0950*/  @!P0 BRA `(.L_x_186) ;  /* 0x0000000000c88947 */ /* 0x000fec0003800000 */
[----:B------:R-:W0:Y:S01]  /*0960*/  LDC.64 R22, c[0x0][0x380] ;  /* 0x0000e000ff167b82 */ /* 0x000e220000000a00 */
[----:B------:R-:W-:-:S04]  /*0970*/  LEA R25, R0, R7, 0xd ;  /* 0x0000000700197211 */ /* 0x000fc800078e68ff */
[C---:B------:R-:W-:Y:S02]  /*0980*/  IADD3 R13, PT, PT, R25.reuse, 0x200, RZ ;  /* 0x00000200190d7810 */ /* 0x040fe40007ffe0ff */
[C---:B------:R-:W-:Y:S02]  /*0990*/  IADD3 R19, PT, PT, R25.reuse, 0x400, RZ ;  /* 0x0000040019137810 */ /* 0x040fe40007ffe0ff */
[C---:B------:R-:W-:Y:S02]  /*09a0*/  IADD3 R15, PT, PT, R25.reuse, 0x600, RZ ;  /* 0x00000600190f7810 */ /* 0x040fe40007ffe0ff */
[C---:B------:R-:W-:Y:S01]  /*09b0*/  IADD3 R17, PT, PT, R25.reuse, 0x800, RZ ;  /* 0x0000080019117810 */ /* 0x040fe20007ffe0ff */
[----:B0-----:R-:W-:-:S04]  /*09c0*/  IMAD.WIDE.U32 R10, R25, 0x8, R22 ;  /* 0x00000008190a7825 */ /* 0x001fc800078e0016 */
[--C-:B------:R-:W-:Y:S02]  /*09d0*/  IMAD.WIDE.U32 R12, R13, 0x8, R22.reuse ;  /* 0x000000080d0c7825 */ /* 0x100fe400078e0016 */
[----:B------:R-:W2:Y:S02]  /*09e0*/  LDG.E.64 R10, desc[UR6][R10.64] ;  /* 0x000000060a0a7981 */ /* 0x000ea4000c1e1b00 */
[--C-:B------:R-:W-:Y:S02]  /*09f0*/  IMAD.WIDE.U32 R18, R19, 0x8, R22.reuse ;  /* 0x0000000813127825 */ /* 0x100fe400078e0016 */
[----:B------:R-:W3:Y:S02]  /*0a00*/  LDG.E.64 R12, desc[UR6][R12.64] ;  /* 0x000000060c0c7981 */ /* 0x000ee4000c1e1b00 */
[--C-:B------:R-:W-:Y:S01]  /*0a10*/  IMAD.WIDE.U32 R14, R15, 0x8, R22.reuse ;  /* 0x000000080f0e7825 */ /* 0x100fe200078e0016 */
[----:B------:R-:W-:Y:S01]  /*0a20*/  IADD3 R9, PT, PT, R25, 0xa00, RZ ;  /* 0x00000a0019097810 */ /* 0x000fe20007ffe0ff */
[----:B------:R-:W4:Y:S02]  /*0a30*/  LDG.E.64 R18, desc[UR6][R18.64] ;  /* 0x0000000612127981 */ /* 0x000f24000c1e1b00 */
[--C-:B------:R-:W-:Y:S01]  /*0a40*/  IMAD.WIDE.U32 R16, R17, 0x8, R22.reuse ;  /* 0x0000000811107825 */ /* 0x100fe200078e0016 */
[----:B------:R-:W-:Y:S01]  /*0a50*/  IADD3 R21, PT, PT, R25, 0xc00, RZ ;  /* 0x00000c0019157810 */ /* 0x000fe20007ffe0ff */
[----:B------:R-:W5:Y:S02]  /*0a60*/  LDG.E.64 R14, desc[UR6][R14.64] ;  /* 0x000000060e0e7981 */ /* 0x000f64000c1e1b00 */
[--C-:B------:R-:W-:Y:S01]  /*0a70*/  IMAD.WIDE.U32 R8, R9, 0x8, R22.reuse ;  /* 0x0000000809087825 */ /* 0x100fe200078e0016 */
[----:B------:R-:W-:Y:S01]  /*0a80*/  IADD3 R25, PT, PT, R25, 0xe00, RZ ;  /* 0x00000e0019197810 */ /* 0x000fe20007ffe0ff */
[----:B------:R-:W5:Y:S02]  /*0a90*/  LDG.E.64 R16, desc[UR6][R16.64] ;  /* 0x0000000610107981 */ /* 0x000f64000c1e1b00 */
[----:B------:R-:W-:-:S02]  /*0aa0*/  IMAD.WIDE.U32 R20, R21, 0x8, R22 ;  /* 0x0000000815147825 */ /* 0x000fc400078e0016 */
[----:B------:R-:W5:Y:S02]  /*0ab0*/  LDG.E.64 R8, desc[UR6][R8.64] ;  /* 0x0000000608087981 */ /* 0x000f64000c1e1b00 */
[----:B------:R-:W-:Y:S02]  /*0ac0*/  IMAD.WIDE.U32 R22, R25, 0x8, R22 ;  /* 0x0000000819167825 */ /* 0x000fe400078e0016 */
        /* <DEDUP_REMOVED lines=27> */
.L_x_186:
[----:B------:R-:W-:Y:S05]  /*0c80*/  BSYNC.RECONVERGENT B2 ;  /* 0x0000000000027941 */ /* 0x000fea0003800200 */
.L_x_185:
[----:B------:R-:W-:Y:S05]  /*0c90*/  @!P1 BRA `(.L_x_180) ;  /* 0x0000000000b49947 */ /* 0x000fea0003800000 */
[----:B------:R-:W-:Y:S01]  /*0ca0*/  ISETP.GE.U32.AND P0, PT, R2, 0x4, PT ;  /* 0x000000040200780c */ /* 0x000fe20003f06070 */
[----:B------:R-:W-:Y:S01]  /*0cb0*/  BSSY.RECONVERGENT B2, `(.L_x_187) ;  /* 0x000001e000027945 */ /* 0x000fe20003800200 */
[----:B------:R-:W-:-:S04]  /*0cc0*/  LOP3.LUT R5, R5, 0x3, RZ, 0xc0, !PT ;  /* 0x0000000305057812 */ /* 0x000fc800078ec0ff */
[----:B------:R-:W-:-:S07]  /*0cd0*/  ISETP.NE.AND P1, PT, R5, RZ, PT ;  /* 0x000000ff0500720c */ /* 0x000fce0003f25270 */
[----:B------:R-:W-:Y:S06]  /*0ce0*/  @!P0 BRA `(.L_x_188) ;  /* 0x0000000000688947 */ /* 0x000fec0003800000 */
[----:B------:R-:W2:Y:S01]  /*0cf0*/  LDC.64 R14, c[0x0][0x380] ;  /* 0x0000e000ff0e7b82 */ /* 0x000ea20000000a00 */
[----:B------:R-:W-:-:S04]  /*0d00*/  LEA R17, R0, R7, 0xd ;  /* 0x0000000700117211 */ /* 0x000fc800078e68ff */
[C---:B0-----:R-:W-:Y:S02]  /*0d10*/  IADD3 R11, PT, PT, R17.reuse, 0x200, RZ ;  /* 0x00000200110b7810 */ /* 0x041fe40007ffe0ff */
[C---:B------:R-:W-:Y:S01]  /*0d20*/  IADD3 R13, PT, PT, R17.reuse, 0x400, RZ ;  /* 0x00000400110d7810 */ /* 0x040fe20007ffe0ff */
[C---:B--2---:R-:W-:Y:S01]  /*0d30*/  IMAD.WIDE.U32 R8, R17.reuse, 0x8, R14 ;  /* 0x0000000811087825 */ /* 0x044fe200078e000e */
[----:B------:R-:W-:-:S03]  /*0d40*/  IADD3 R17, PT, PT, R17, 0x600, RZ ;  /* 0x0000060011117810 */ /* 0x000fc60007ffe0ff */
[--C-:B------:R-:W-:Y:S02]  /*0d50*/  IMAD.WIDE.U32 R10, R11, 0x8, R14.reuse ;  /* 0x000000080b0a7825 */ /* 0x100fe400078e000e */
[----:B------:R-:W2:Y:S02]  /*0d60*/  LDG.E.64 R8, desc[UR6][R8.64] ;  /* 0x0000000608087981 */ /* 0x000ea4000c1e1b00 */
[--C-:B------:R-:W-:Y:S02]  /*0d70*/  IMAD.WIDE.U32 R12, R13, 0x8, R14.reuse ;  /* 0x000000080d0c7825 */ /* 0x100fe400078e000e */
[----:B------:R-:W3:Y:S02]  /*0d80*/  LDG.E.64 R10, desc[UR6][R10.64] ;  /* 0x000000060a0a7981 */ /* 0x000ee4000c1e1b00 */
[----:B------:R-:W-:Y:S02]  /*0d90*/  IMAD.WIDE.U32 R14, R17, 0x8, R14 ;  /* 0x00000008110e7825 */ /* 0x000fe400078e000e */
        /* <DEDUP_REMOVED lines=15> */
.L_x_188:
[----:B------:R-:W-:Y:S05]  /*0e90*/  BSYNC.RECONVERGENT B2 ;  /* 0x0000000000027941 */ /* 0x000fea0003800200 */
.L_x_187:
[----:B------:R-:W-:Y:S05]  /*0ea0*/  @!P1 BRA `(.L_x_180) ;  /* 0x0000000000309947 */ /* 0x000fea0003800000 */
[----:B0-----:R-:W0:Y:S01]  /*0eb0*/  LDC.64 R10, c[0x0][0x380] ;  /* 0x0000e000ff0a7b82 */ /* 0x001e220000000a00 */
[----:B------:R-:W-:Y:S02]  /*0ec0*/  LEA R13, R0, R7, 0xd ;  /* 0x00000007000d7211 */ /* 0x000fe400078e68ff */
[----:B------:R-:W-:-:S07]  /*0ed0*/  IADD3 R5, PT, PT, -R5, RZ, RZ ;  /* 0x000000ff05057210 */ /* 0x000fce0007ffe1ff */
.L_x_189:
[----:B0-----:R-:W-:-:S06]  /*0ee0*/  IMAD.WIDE.U32 R6, R13, 0x8, R10 ;  /* 0x000000080d067825 */ /* 0x001fcc00078e000a */
[----:B------:R-:W2:Y:S01]  /*0ef0*/  LDG.E.64 R6, desc[UR6][R6.64] ;  /* 0x0000000606067981 */ /* 0x000ea2000c1e1b00 */
[----:B------:R-:W-:Y:S02]  /*0f00*/  IADD3 R5, PT, PT, R5, 0x1, RZ ;  /* 0x0000000105057810 */ /* 0x000fe40007ffe0ff */
[----:B------:R-:W-:Y:S02]  /*0f10*/  IADD3 R13, PT, PT, R13, 0x200, RZ ;  /* 0x000002000d0d7810 */ /* 0x000fe40007ffe0ff */
[----:B------:R-:W-:Y:S01]  /*0f20*/  ISETP.NE.AND P0, PT, R5, RZ, PT ;  /* 0x000000ff0500720c */ /* 0x000fe20003f05270 */
[----:B--2---:R-:W-:-:S10]  /*0f30*/  DMUL R8, R6, R6 ;  /* 0x0000000606087228 */ /* 0x004fd40000000000 */
[----:B------:R-:W1:Y:S02]  /*0f40*/  F2F.F32.F64 R8, R8 ;  /* 0x0000000800087310 */ /* 0x000e640000301000 */
[----:B-1----:R-:W-:Y:S01]  /*0f50*/  FADD R27, R8, R27 ;  /* 0x0000001b081b7221 */ /* 0x002fe20000000000 */
[----:B------:R-:W-:Y:S06]  /*0f60*/  @P0 BRA `(.L_x_189) ;  /* 0xfffffffc00dc0947 */ /* 0x000fec000383ffff */
.L_x_180:
[----:B------:R-:W-:Y:S05]  /*0f70*/  BSYNC.RECONVERGENT B1 ;  /* 0x0000000000017941 */ /* 0x000fea0003800200 */
.L_x_179:
[----:B------:R-:W-:-:S13]  /*0f80*/  ISETP.GE.U32.AND P0, PT, R4, 0x200, PT ;  /* 0x000002000400780c */ /* 0x000fda0003f06070 */
[----:B------:R-:W-:Y:S05]  /*0f90*/  @!P0 BRA `(.L_x_190) ;  /* 0x0000000000d08947 */ /* 0x000fea0003800000 */
[----:B------:R-:W2:Y:S01]  /*0fa0*/  S2R R8, SR_LANEID ;  /* 0x0000000000087919 */ /* 0x000ea20000000000 */
[----:B-1----:R-:W1:Y:S02]  /*0fb0*/  SHFL.DOWN PT, R2, R27, 0x1, 0x1f ;  /* 0x08201f001b027f89 */ /* 0x002e6400000e0000 */
[----:B-1----:R-:W-:Y:S01]  /*0fc0*/  FADD R2, R2, R27 ;  /* 0x0000001b02027221 */ /* 0x002fe20000000000 */
[C---:B--2---:R-:W-:Y:S02]  /*0fd0*/  ISETP.GT.AND P0, PT, R8.reuse, 0x1e, PT ;  /* 0x0000001e0800780c */ /* 0x044fe40003f04270 */
[C---:B------:R-:W-:Y:S02]  /*0fe0*/  ISETP.NE.AND P1, PT, R8.reuse, RZ, PT ;  /* 0x000000ff0800720c */ /* 0x040fe40003f25270 */
        /* <DEDUP_REMOVED lines=16> */
[----:B------:R-:W-:-:S04]  /*10f0*/  ISETP.NE.AND P0, PT, R3, RZ, PT ;  /* 0x000000ff0300720c */ /* 0x000fc80003f05270 */
[----:B------:R-:W1:Y:S02]  /*1100*/  SHFL.DOWN PT, R5, R2, 0x10, 0x1f ;  /* 0x0a001f0002057f89 */ /* 0x000e6400000e0000 */
[----:B-1----:R-:W-:-:S05]  /*1110*/  FADD R5, R2, R5 ;  /* 0x0000000502057221 */ /* 0x002fca0000000000 */
        /* <DEDUP_REMOVED lines=8> */
[----:B------:R-:W1:Y:S04]  /*11a0*/  LDS.128 R12, [UR4+0x10] ;  /* 0x00001004ff0c7984 */ /* 0x000e680008000c00 */
[----:B0-----:R-:W0:Y:S04]  /*11b0*/  LDS.128 R8, [UR4+0x20] ;  /* 0x00002004ff087984 */ /* 0x001e280008000c00 */
[----:B--2---:R-:W2:Y:S04]  /*11c0*/  LDS.128 R4, [UR4+0x30] ;  /* 0x00003004ff047984 */ /* 0x004ea80008000c00 */
[----:B------:R-:W3:Y:S01]  /*11d0*/  LDS.128 R16, [UR4+0x40] ;  /* 0x00004004ff107984 */ /* 0x000ee20008000c00 */
[----:B-1----:R-:W-:-:S04]  /*11e0*/  FADD R13, R2, R13 ;  /* 0x0000000d020d7221 */ /* 0x002fc80000000000 */
[----:B------:R-:W-:-:S04]  /*11f0*/  FADD R14, R13, R14 ;  /* 0x0000000e0d0e7221 */ /* 0x000fc80000000000 */
[----:B------:R-:W-:-:S04]  /*1200*/  FADD R15, R14, R15 ;  /* 0x0000000f0e0f7221 */ /* 0x000fc80000000000 */
[----:B0-----:R-:W-:-:S04]  /*1210*/  FADD R8, R15, R8 ;  /* 0x000000080f087221 */ /* 0x001fc80000000000 */
        /* <DEDUP_REMOVED lines=12> */
.L_x_190:
[----:B------:R-:W2:Y:S01]  /*12e0*/  S2R R8, SR_LANEID ;  /* 0x0000000000087919 */ /* 0x000ea20000000000 */
[----:B------:R-:W-:-:S04]  /*12f0*/  LOP3.LUT R2, R3, 0x3e0, RZ, 0xc0, !PT ;  /* 0x000003e003027812 */ /* 0x000fc800078ec0ff */
[----:B------:R-:W-:Y:S02]  /*1300*/  IADD3 R5, PT, PT, R2, 0x20, RZ ;  /* 0x0000002002057810 */ /* 0x000fe40007ffe0ff */
[----:B------:R-:W-:Y:S02]  /*1310*/  LOP3.LUT R7, RZ, R2, RZ, 0x33, !PT ;  /* 0x00000002ff077212 */ /* 0x000fe400078e33ff */
[----:B------:R-:W-:Y:S02]  /*1320*/  ISETP.GT.U32.AND P0, PT, R5, R4, PT ;  /* 0x000000040500720c */ /* 0x000fe40003f04070 */
[----:B------:R-:W-:-:S04]  /*1330*/  IADD3 R7, PT, PT, R4, R7, RZ ;  /* 0x0000000704077210 */ /* 0x000fc80007ffe0ff */
[----:B------:R-:W-:-:S05]  /*1340*/  SEL R7, R7, 0x1f, P0 ;  /* 0x0000001f07077807 */ /* 0x000fca0000000000 */
[----:B-1----:R-:W1:Y:S01]  /*1350*/  SHFL.DOWN PT, R2, R27, 0x1, R7 ;  /* 0x082000001b027989 */ /* 0x002e6200000e0007 */
[C---:B--2---:R-:W-:Y:S02]  /*1360*/  ISETP.GE.AND P0, PT, R8.reuse, R7, PT ;  /* 0x000000070800720c */ /* 0x044fe40003f06270 */
[C---:B------:R-:W-:Y:S02]  /*1370*/  IADD3 R6, PT, PT, R8.reuse, 0x2, RZ ;  /* 0x0000000208067810 */ /* 0x040fe40007ffe0ff */
[----:B------:R-:W-:-:S09]  /*1380*/  ISETP.NE.AND P1, PT, R8, RZ, PT ;  /* 0x000000ff0800720c */ /* 0x000fd20003f25270 */
[----:B-1----:R-:W-:Y:S01]  /*1390*/  @!P0 FADD R27, R2, R27 ;  /* 0x0000001b021b8221 */ /* 0x002fe20000000000 */
[----:B------:R-:W-:Y:S02]  /*13a0*/  ISETP.GT.AND P0, PT, R6, R7, PT ;  /* 0x000000070600720c */ /* 0x000fe40003f04270 */
[----:B------:R-:W-:Y:S01]  /*13b0*/  IADD3 R6, PT, PT, R8, 0x4, RZ ;  /* 0x0000000408067810 */ /* 0x000fe20007ffe0ff */
[----:B------:R-:W1:Y:S01]  /*13c0*/  @!P1 S2R R9, SR_CgaCtaId ;  /* 0x0000000000099919 */ /* 0x000e620000008800 */
[----:B------:R-:W-:Y:S01]  /*13d0*/  @!P1 SHF.R.U32.HI R5, RZ, 0x3, R3 ;  /* 0x00000003ff059819 */ /* 0x000fe20000011603 */
[----:B------:R-:W2:Y:S03]  /*13e0*/  SHFL.DOWN PT, R2, R27, 0x2, R7 ;  /* 0x084000001b027989 */ /* 0x000ea600000e0007 */
[----:B------:R-:W-:-:S05]  /*13f0*/  @!P1 LOP3.LUT R5, R5, 0x7c, RZ, 0xc0, !PT ;  /* 0x0000007c05059812 */ /* 0x000fca00078ec0ff */
[----:B--2---:R-:W-:Y:S01]  /*1400*/  @!P0 FADD R27, R27, R2 ;  /* 0x000000021b1b8221 */ /* 0x004fe20000000000 */
[-C--:B------:R-:W-:Y:S02]  /*1410*/  ISETP.GT.AND P0, PT, R6, R7.reuse, PT ;  /* 0x000000070600720c */ /* 0x080fe40003f04270 */
[----:B------:R-:W-:Y:S02]  /*1420*/  IADD3 R6, PT, PT, R8, 0x8, RZ ;  /* 0x0000000808067810 */ /* 0x000fe40007ffe0ff */
[----:B------:R-:W2:Y:S09]  /*1430*/  SHFL.DOWN PT, R2, R27, 0x4, R7 ;  /* 0x088000001b027989 */ /* 0x000eb200000e0007 */
[----:B--2---:R-:W-:Y:S01]  /*1440*/  @!P0 FADD R27, R27, R2 ;  /* 0x000000021b1b8221 */ /* 0x004fe20000000000 */
[----:B------:R-:W-:-:S02]  /*1450*/  ISETP.GT.AND P0, PT, R6, R7, PT ;  /* 0x000000070600720c */ /* 0x000fc40003f04270 */
[----:B------:R-:W-:Y:S02]  /*1460*/  IADD3 R6, PT, PT, R8, 0x10, RZ ;  /* 0x0000001008067810 */ /* 0x000fe40007ffe0ff */
[----:B------:R-:W2:Y:S09]  /*1470*/  SHFL.DOWN PT, R2, R27, 0x8, R7 ;  /* 0x090000001b027989 */ /* 0x000eb200000e0007 */
[----:B--2---:R-:W-:Y:S01]  /*1480*/  @!P0 FADD R27, R27, R2 ;  /* 0x000000021b1b8221 */ /* 0x004fe20000000000 */
[----:B------:R-:W-:-:S02]  /*1490*/  ISETP.GT.AND P0, PT, R6, R7, PT ;  /* 0x000000070600720c */ /* 0x000fc40003f04270 */
[----:B------:R-:W-:Y:S02]  /*14a0*/  @!P1 MOV R6, 0x400 ;  /* 0x0000040000069802 */ /* 0x000fe40000000f00 */
[----:B------:R-:W2:Y:S02]  /*14b0*/  SHFL.DOWN PT, R2, R27, 0x10, R7 ;  /* 0x0a0000001b027989 */ /* 0x000ea400000e0007 */
[----:B-1----:R-:W-:-:S04]  /*14c0*/  @!P1 LEA R6, R9, R6, 0x18 ;  /* 0x0000000609069211 */ /* 0x002fc800078ec0ff */
[----:B------:R-:W-:-:S03]  /*14d0*/  @!P1 IADD3 R5, PT, PT, R5, R6, RZ ;  /* 0x0000000605059210 */ /* 0x000fc60007ffe0ff */
[----:B--2---:R-:W-:Y:S01]  /*14e0*/  @!P0 FADD R27, R27, R2 ;  /* 0x000000021b1b8221 */ /* 0x004fe20000000000 */
[----:B------:R-:W-:-:S04]  /*14f0*/  ISETP.NE.AND P0, PT, R3, RZ, PT ;  /* 0x000000ff0300720c */ /* 0x000fc80003f05270 */
        /* <DEDUP_REMOVED lines=8> */
[C---:B------:R-:W-:Y:S02]  /*1580*/  ISETP.GT.U32.AND P1, PT, R4.reuse, 0x60, PT ;  /* 0x000000600400780c */ /* 0x040fe40003f24070 */
[----:B------:R-:W-:Y:S01]  /*1590*/  ISETP.GT.U32.AND P4, PT, R4, 0xc0, PT ;  /* 0x000000c00400780c */ /* 0x000fe20003f84070 */
[----:B--2---:R-:W-:-:S09]  /*15a0*/  ULEA UR4, UR5, UR4, 0x18 ;  /* 0x0000000405047291 */ /* 0x004fd2000f8ec0ff */
[----:B0-----:R-:W1:Y:S04]  /*15b0*/  LDS.128 R8, [UR4+0x10] ;  /* 0x00001004ff087984 */ /* 0x001e680008000c00 */
[----:B------:R-:W0:Y:S04]  /*15c0*/  LDS.128 R12, [UR4+0x20] ;  /* 0x00002004ff0c7984 */ /* 0x000e280008000c00 */
[----:B------:R-:W2:Y:S04]  /*15d0*/  LDS.128 R16, [UR4+0x30] ;  /* 0x00003004ff107984 */ /* 0x000ea80008000c00 */
[----:B------:R-:W3:Y:S01]  /*15e0*/  LDS.128 R20, [UR4+0x40] ;  /* 0x00004004ff147984 */ /* 0x000ee20008000c00 */
[----:B-1----:R-:W-:Y:S01]  /*15f0*/  @P2 FADD R2, R2, R9 ;  /* 0x0000000902022221 */ /* 0x002fe20000000000 */
[----:B------:R-:W-:-:S03]  /*1600*/  ISETP.GT.U32.AND P2, PT, R4, 0x80, PT ;  /* 0x000000800400780c */ /* 0x000fc60003f44070 */
[----:B------:R-:W-:Y:S01]  /*1610*/  @P3 FADD R2, R2, R10 ;  /* 0x0000000a02023221 */ /* 0x000fe20000000000 */
[----:B------:R-:W-:-:S03]  /*1620*/  ISETP.GT.U32.AND P3, PT, R4, 0xa0, PT ;  /* 0x000000a00400780c */ /* 0x000fc60003f64070 */
[----:B------:R-:W-:Y:S01]  /*1630*/  @P1 FADD R2, R2, R11 ;  /* 0x0000000b02021221 */ /* 0x000fe20000000000 */
[----:B------:R-:W-:-:S05]  /*1640*/  ISETP.GT.U32.AND P1, PT, R4, 0xe0, PT ;  /* 0x000000e00400780c */ /* 0x000fca0003f24070 */
[----:B0-----:R-:W-:Y:S01]  /*1650*/  @P2 FADD R2, R2, R12 ;  /* 0x0000000c02022221 */ /* 0x001fe20000000000 */
[----:B------:R-:W-:-:S03]  /*1660*/  ISETP.GT.U32.AND P2, PT, R4, 0x100, PT ;  /* 0x000001000400780c */ /* 0x000fc60003f44070 */
[----:B------:R-:W-:Y:S01]  /*1670*/  @P3 FADD R2, R2, R13 ;  /* 0x0000000d02023221 */ /* 0x000fe20000000000 */
[----:B------:R-:W-:-:S03]  /*1680*/  ISETP.GT.U32.AND P3, PT, R4, 0x120, PT ;  /* 0x000001200400780c */ /* 0x000fc60003f64070 */
[----:B------:R-:W-:Y:S01]  /*1690*/  @P4 FADD R2, R2, R14 ;  /* 0x0000000e02024221 */ /* 0x000fe20000000000 */
[----:B------:R-:W-:-:S03]  /*16a0*/  ISETP.GT.U32.AND P4, PT, R4, 0x140, PT ;  /* 0x000001400400780c */ /* 0x000fc60003f84070 */
[----:B------:R-:W-:Y:S01]  /*16b0*/  @P1 FADD R2, R2, R15 ;  /* 0x0000000f02021221 */ /* 0x000fe20000000000 */
[----:B------:R-:W-:-:S03]  /*16c0*/  ISETP.GT.U32.AND P1, PT, R4, 0x160, PT ;  /* 0x000001600400780c */ /* 0x000fc60003f24070 */
[----:B--2---:R-:W-:Y:S01]  /*16d0*/  @P2 FADD R2, R2, R16 ;  /* 0x0000001002022221 */ /* 0x004fe20000000000 */
[----:B------:R-:W-:-:S03]  /*16e0*/  ISETP.GT.U32.AND P2, PT, R4, 0x180, PT ;  /* 0x000001800400780c */ /* 0x000fc60003f44070 */
[----:B------:R-:W-:Y:S01]  /*16f0*/  @P3 FADD R2, R2, R17 ;  /* 0x0000001102023221 */ /* 0x000fe20000000000 */
[----:B------:R-:W-:-:S03]  /*1700*/  ISETP.GT.U32.AND P3, PT, R4, 0x1a0, PT ;  /* 0x000001a00400780c */ /* 0x000fc60003f64070 */
[----:B------:R-:W-:Y:S01]  /*1710*/  @P4 FADD R2, R2, R18 ;  /* 0x0000001202024221 */ /* 0x000fe20000000000 */
[----:B------:R-:W-:-:S03]  /*1720*/  ISETP.GT.U32.AND P4, PT, R4, 0x1c0, PT ;  /* 0x000001c00400780c */ /* 0x000fc60003f84070 */
[----:B------:R-:W-:Y:S01]  /*1730*/  @P1 FADD R2, R2, R19 ;  /* 0x0000001302021221 */ /* 0x000fe20000000000 */
[----:B------:R-:W-:-:S03]  /*1740*/  ISETP.GT.U32.AND P1, PT, R4, 0x1e0, PT ;  /* 0x000001e00400780c */ /* 0x000fc60003f24070 */
[----:B---3--:R-:W-:-:S04]  /*1750*/  @P2 FADD R2, R2, R20 ;  /* 0x0000001402022221 */ /* 0x008fc80000000000 */
[----:B------:R-:W-:-:S04]  /*1760*/  @P3 FADD R2, R2, R21 ;  /* 0x0000001502023221 */ /* 0x000fc80000000000 */
[----:B------:R-:W-:-:S04]  /*1770*/  @P4 FADD R2, R2, R22 ;  /* 0x0000001602024221 */ /* 0x000fc80000000000 */
[----:B------:R-:W-:Y:S01]  /*1780*/  @P1 FADD R2, R2, R23 ;  /* 0x0000001702021221 */ /* 0x000fe20000000000 */
[----:B------:R-:W-:Y:S06]  /*1790*/  BRA `(.L_x_191) ;  /* 0x0000001800f07947 */ /* 0x000fec0003800000 */
.L_x_176:
[----:B------:R-:W0:Y:S01]  /*17a0*/  S2R R6, SR_TID.X ;  /* 0x0000000000067919 */ /* 0x000e220000002100 */
[----:B------:R-:W1:Y:S02]  /*17b0*/  LDCU.64 UR4, c[0x0][0x380] ;  /* 0x00007000ff0477ac */ /* 0x000e640008000a00 */
[----:B-1----:R-:W-:Y:S02]  /*17c0*/  MOV R18, UR4 ;  /* 0x0000000400127c02 */ /* 0x002fe40008000f00 */
[----:B------:R-:W-:Y:S02]  /*17d0*/  MOV R19, UR5 ;  /* 0x0000000500137c02 */ /* 0x000fe40008000f00 */
[----:B0-----:R-:W-:-:S05]  /*17e0*/  LEA R17, R0, R6, 0xd ;  /* 0x0000000600117211 */ /* 0x001fca00078e68ff */
[----:B------:R-:W-:-:S05]  /*17f0*/  IMAD.WIDE.U32 R16, R17, 0x8, R18 ;  /* 0x0000000811107825 */ /* 0x000fca00078e0012 */
        /* <DEDUP_REMOVED lines=12> */
[----:B------:R-:W-:Y:S01]  /*18c0*/  DMUL R10, R10, R10 ;  /* 0x0000000a0a0a7228 */ /* 0x000fe20000000000 */
[----:B------:R0:W-:Y:S08]  /*18d0*/  F2F.F32.F64 R26, R22 ;  /* 0x00000016001a7310 */ /* 0x0001f00000301000 */
[----:B------:R-:W-:Y:S01]  /*18e0*/  F2F.F32.F64 R27, R24 ;  /* 0x00000018001b7310 */ /* 0x000fe20000301000 */
[----:B0-----:R-:W2:Y:S07]  /*18f0*/  LDG.E.64 R22, desc[UR6][R16.64+0x8000] ;  /* 0x0080000610167981 */ /* 0x001eae000c1e1b00 */
[----:B------:R0:W-:Y:S08]  /*1900*/  F2F.F32.F64 R25, R14 ;  /* 0x0000000e00197310 */ /* 0x0001f00000301000 */
[----:B------:R1:W-:Y:S01]  /*1910*/  F2F.F32.F64 R5, R12 ;  /* 0x0000000c00057310 */ /* 0x0003e20000301000 */
[----:B0-----:R-:W3:Y:S07]  /*1920*/  LDG.E.64 R14, desc[UR6][R16.64+0x9000] ;  /* 0x00900006100e7981 */ /* 0x001eee000c1e1b00 */
[----:B------:R0:W-:Y:S01]  /*1930*/  F2F.F32.F64 R24, R10 ;  /* 0x0000000a00187310 */ /* 0x0001e20000301000 */
[----:B-1----:R-:W4:Y:S04]  /*1940*/  LDG.E.64 R12, desc[UR6][R16.64+0xa000] ;  /* 0x00a00006100c7981 */ /* 0x002f28000c1e1b00 */
[----:B0-----:R-:W5:Y:S01]  /*1950*/  LDG.E.64 R10, desc[UR6][R16.64+0xb000] ;  /* 0x00b00006100a7981 */ /* 0x001f62000c1e1b00 */
[----:B------:R-:W-:-:S10]  /*1960*/  DMUL R8, R8, R8 ;  /* 0x0000000808087228 */ /* 0x000fd40000000000 */
[----:B------:R-:W0:Y:S01]  /*1970*/  F2F.F32.F64 R8, R8 ;  /* 0x0000000800087310 */ /* 0x000e220000301000 */
[----:B--2---:R-:W-:Y:S02]  /*1980*/  DMUL R22, R22, R22 ;  /* 0x0000001616167228 */ /* 0x004fe40000000000 */
[----:B---3--:R-:W-:Y:S02]  /*1990*/  DMUL R14, R14, R14 ;  /* 0x0000000e0e0e7228 */ /* 0x008fe40000000000 */
[----:B----4-:R-:W-:-:S06]  /*19a0*/  DMUL R12, R12, R12 ;  /* 0x0000000c0c0c7228 */ /* 0x010fcc0000000000 */
[----:B------:R-:W-:Y:S01]  /*19b0*/  F2F.F32.F64 R23, R22 ;  /* 0x0000001600177310 */ /* 0x000fe20000301000 */
[----:B-----5:R-:W-:-:S07]  /*19c0*/  DMUL R10, R10, R10 ;  /* 0x0000000a0a0a7228 */ /* 0x020fce0000000000 */
[----:B------:R1:W2:Y:S08]  /*19d0*/  F2F.F32.F64 R7, R14 ;  /* 0x0000000e00077310 */ /* 0x0002b00000301000 */
[----:B------:R3:W-:Y:S01]  /*19e0*/  F2F.F32.F64 R22, R12 ;  /* 0x0000000c00167310 */ /* 0x0007e20000301000 */
[----:B-1----:R-:W4:Y:S07]  /*19f0*/  LDG.E.64 R14, desc[UR6][R16.64+0xc000] ;  /* 0x00c00006100e7981 */ /* 0x002f2e000c1e1b00 */
[----:B------:R1:W5:Y:S01]  /*1a00*/  F2F.F32.F64 R9, R10 ;  /* 0x0000000a00097310 */ /* 0x0003620000301000 */
[----:B---3--:R-:W3:Y:S04]  /*1a10*/  LDG.E.64 R12, desc[UR6][R16.64+0xd000] ;  /* 0x00d00006100c7981 */ /* 0x008ee8000c1e1b00 */
[----:B-1----:R-:W3:Y:S04]  /*1a20*/  LDG.E.64 R10, desc[UR6][R16.64+0xe000] ;  /* 0x00e00006100a7981 */ /* 0x002ee8000c1e1b00 */
[----:B------:R-:W3:Y:S01]  /*1a30*/  LDG.E.64 R16, desc[UR6][R16.64+0xf000] ;  /* 0x00f0000610107981 */ /* 0x000ee2000c1e1b00 */
[----:B------:R-:W-:-:S02]  /*1a40*/  DMUL R20, R20, R20 ;  /* 0x0000001414147228 */ /* 0x000fc40000000000 */
[----:B------:R-:W-:-:S08]  /*1a50*/  DMUL R28, R28, R28 ;  /* 0x0000001c1c1c7228 */ /* 0x000fd00000000000 */
[----:B------:R-:W1:Y:S08]  /*1a60*/  F2F.F32.F64 R21, R20 ;  /* 0x0000001400157310 */ /* 0x000e700000301000 */
[----:B------:R-:W1:Y:S01]  /*1a70*/  F2F.F32.F64 R20, R28 ;  /* 0x0000001c00147310 */ /* 0x000e620000301000 */
[----:B------:R-:W-:Y:S01]  /*1a80*/  ISETP.GE.U32.AND P0, PT, R4, R3, PT ;  /* 0x000000030400720c */ /* 0x000fe20003f06070 */
[----:B0-----:R-:W-:Y:S01]  /*1a90*/  FADD R8, R27, R8 ;  /* 0x000000081b087221 */ /* 0x001fe20000000000 */
[----:B------:R-:W-:Y:S01]  /*1aa0*/  FADD R5, R25, R5 ;  /* 0x0000000519057221 */ /* 0x000fe20000000000 */
[----:B--2---:R-:W-:Y:S01]  /*1ab0*/  FADD R7, R23, R7 ;  /* 0x0000000717077221 */ /* 0x004fe20000000000 */
[----:B-----5:R-:W-:Y:S01]  /*1ac0*/  FADD R22, R22, R9 ;  /* 0x0000000916167221 */ /* 0x020fe20000000000 */
[----:B-1----:R-:W-:-:S03]  /*1ad0*/  FADD R21, R26, R21 ;  /* 0x000000151a157221 */ /* 0x002fc60000000000 */
[----:B------:R-:W-:Y:S01]  /*1ae0*/  FADD R7, R7, R22 ;  /* 0x0000001607077221 */ /* 0x000fe20000000000 */
[----:B------:R-:W-:Y:S01]  /*1af0*/  FADD R8, R8, R21 ;  /* 0x0000001508087221 */ /* 0x000fe20000000000 */
[----:B------:R-:W-:-:S04]  /*1b00*/  FADD R20, R24, R20 ;  /* 0x0000001418147221 */ /* 0x000fc80000000000 */
[----:B------:R-:W-:-:S04]  /*1b10*/  FADD R5, R5, R20 ;  /* 0x0000001405057221 */ /* 0x000fc80000000000 */
[----:B------:R-:W-:Y:S01]  /*1b20*/  FADD R5, R8, R5 ;  /* 0x0000000508057221 */ /* 0x000fe20000000000 */
[----:B----4-:R-:W-:Y:S02]  /*1b30*/  DMUL R14, R14, R14 ;  /* 0x0000000e0e0e7228 */ /* 0x010fe40000000000 */
[----:B---3--:R-:W-:-:S08]  /*1b40*/  DMUL R12, R12, R12 ;  /* 0x0000000c0c0c7228 */ /* 0x008fd00000000000 */
[----:B------:R-:W-:Y:S01]  /*1b50*/  F2F.F32.F64 R14, R14 ;  /* 0x0000000e000e7310 */ /* 0x000fe20000301000 */
[----:B------:R-:W-:-:S07]  /*1b60*/  DMUL R10, R10, R10 ;  /* 0x0000000a0a0a7228 */ /* 0x000fce0000000000 */
[----:B------:R-:W0:Y:S01]  /*1b70*/  F2F.F32.F64 R29, R12 ;  /* 0x0000000c001d7310 */ /* 0x000e220000301000 */
[----:B------:R-:W-:-:S07]  /*1b80*/  DMUL R16, R16, R16 ;  /* 0x0000001010107228 */ /* 0x000fce0000000000 */
[----:B------:R-:W-:Y:S08]  /*1b90*/  F2F.F32.F64 R28, R10 ;  /* 0x0000000a001c7310 */ /* 0x000ff00000301000 */
[----:B------:R-:W1:Y:S01]  /*1ba0*/  F2F.F32.F64 R13, R16 ;  /* 0x00000010000d7310 */ /* 0x000e620000301000 */
[----:B0-----:R-:W-:Y:S01]  /*1bb0*/  FADD R14, R14, R29 ;  /* 0x0000001d0e0e7221 */ /* 0x001fe20000000000 */
[----:B-1----:R-:W-:-:S04]  /*1bc0*/  FADD R13, R28, R13 ;  /* 0x0000000d1c0d7221 */ /* 0x002fc80000000000 */
[----:B------:R-:W-:-:S04]  /*1bd0*/  FADD R14, R14, R13 ;  /* 0x0000000d0e0e7221 */ /* 0x000fc80000000000 */
[----:B------:R-:W-:-:S04]  /*1be0*/  FADD R14, R7, R14 ;  /* 0x0000000e070e7221 */ /* 0x000fc80000000000 */
[----:B------:R-:W-:Y:S01]  /*1bf0*/  FADD R12, R5, R14 ;  /* 0x0000000e050c7221 */ /* 0x000fe20000000000 */
[----:B------:R-:W-:Y:S06]  /*1c00*/  @!P0 BRA `(.L_x_192) ;  /* 0x0000001400088947 */ /* 0x000fec0003800000 */
[----:B------:R-:W-:Y:S01]  /*1c10*/  LEA R4, R0, R3, 0xd ;  /* 0x0000000300047211 */ /* 0x000fe200078e68ff */
[----:B------:R-:W-:Y:S01]  /*1c20*/  UMOV UR4, URZ ;  /* 0x000000ff00047c82 */ /* 0x000fe20008000000 */
[----:B------:R-:W-:Y:S02]  /*1c30*/  IADD3 R5, PT, PT, R2, -0x2000, RZ ;  /* 0xffffe00002057810 */ /* 0x000fe40007ffe0ff */
[----:B------:R-:W-:Y:S02]  /*1c40*/  LOP3.LUT R7, RZ, R6, RZ, 0x33, !PT ;  /* 0x00000006ff077212 */ /* 0x000fe400078e33ff */
[C---:B------:R-:W-:Y:S02]  /*1c50*/  ISETP.GT.U32.AND P0, PT, R4.reuse, R5, PT ;  /* 0x000000050400720c */ /* 0x040fe40003f04070 */
[----:B------:R-:W-:Y:S02]  /*1c60*/  IADD3 R9, PT, PT, -R3, R2, R7 ;  /* 0x0000000203097210 */ /* 0x000fe40007ffe107 */
[----:B------:R-:W-:-:S02]  /*1c70*/  IADD3 R6, PT, PT, R4, 0x1000, R6 ;  /* 0x0000100004067810 */ /* 0x000fc40007ffe006 */
[----:B------:R-:W-:Y:S01]  /*1c80*/  MOV R7, R4 ;  /* 0x0000000400077202 */ /* 0x000fe20000000f00 */
[----:B------:R-:W-:-:S06]  /*1c90*/  IMAD R8, R0, -0x2000, R9 ;  /* 0xffffe00000087824 */ /* 0x000fcc00078e0209 */
[----:B------:R-:W-:Y:S05]  /*1ca0*/  @P0 BRA `(.L_x_193) ;  /* 0x0000000400400947 */ /* 0x000fea0003800000 */
[----:B------:R-:W0:Y:S08]  /*1cb0*/  LDC R9, c[0x0][0x3a8] ;  /* 0x0000ea00ff097b82 */ /* 0x000e300000000800 */
[----:B------:R-:W1:Y:S02]  /*1cc0*/  LDC.64 R18, c[0x0][0x380] ;  /* 0x0000e000ff127b82 */ /* 0x000e640000000a00 */
.L_x_194:
[----:B------:R-:W2:Y:S02]  /*1cd0*/  S2R R15, SR_TID.X ;  /* 0x00000000000f7919 */ /* 0x000ea40000002100 */
[----:B--2---:R-:W-:-:S05]  /*1ce0*/  IADD3 R15, PT, PT, R15, R4, RZ ;  /* 0x000000040f0f7210 */ /* 0x004fca0007ffe0ff */
[----:B-1----:R-:W-:-:S05]  /*1cf0*/  IMAD.WIDE.U32 R14, R15, 0x8, R18 ;  /* 0x000000080f0e7825 */ /* 0x002fca00078e0012 */
[----:B------:R-:W2:Y:S04]  /*1d00*/  LDG.E.64 R20, desc[UR6][R14.64] ;  /* 0x000000060e147981 */ /* 0x000ea8000c1e1b00 */
[----:B------:R-:W3:Y:S04]  /*1d10*/  LDG.E.64 R22, desc[UR6][R14.64+0x2000] ;  /* 0x002000060e167981 */ /* 0x000ee8000c1e1b00 */
[----:B------:R-:W4:Y:S04]  /*1d20*/  LDG.E.64 R10, desc[UR6][R14.64+0x1000] ;  /* 0x001000060e0a7981 */ /* 0x000f28000c1e1b00 */
[----:B------:R-:W5:Y:S04]  /*1d30*/  LDG.E.64 R16, desc[UR6][R14.64+0x3000] ;  /* 0x003000060e107981 */ /* 0x000f68000c1e1b00 */
[----:B------:R-:W5:Y:S04]  /*1d40*/  LDG.E.64 R24, desc[UR6][R14.64+0x5000] ;  /* 0x005000060e187981 */ /* 0x000f68000c1e1b00 */
[----:B------:R-:W5:Y:S04]  /*1d50*/  LDG.E.64 R26, desc[UR6][R14.64+0x4000] ;  /* 0x004000060e1a7981 */ /* 0x000f68000c1e1b00 */
[----:B------:R-:W5:Y:S01]  /*1d60*/  LDG.E.64 R28, desc[UR6][R14.64+0x8000] ;  /* 0x008000060e1c7981 */ /* 0x000f62000c1e1b00 */
[----:B--2---:R-:W-:-:S02]  /*1d70*/  DMUL R20, R20, R20 ;  /* 0x0000001414147228 */ /* 0x004fc40000000000 */
[----:B---3--:R-:W-:Y:S02]  /*1d80*/  DMUL R22, R22, R22 ;  /* 0x0000001616167228 */ /* 0x008fe40000000000 */
[----:B----4-:R-:W-:-:S06]  /*1d90*/  DMUL R10, R10, R10 ;  /* 0x0000000a0a0a7228 */ /* 0x010fcc0000000000 */
[----:B------:R-:W1:Y:S01]  /*1da0*/  F2F.F32.F64 R21, R20 ;  /* 0x0000001400157310 */ /* 0x000e620000301000 */
[----:B-----5:R-:W-:-:S07]  /*1db0*/  DMUL R16, R16, R16 ;  /* 0x0000001010107228 */ /* 0x020fce0000000000 */
[----:B------:R2:W-:Y:S02]  /*1dc0*/  F2F.F32.F64 R20, R22 ;  /* 0x0000001600147310 */ /* 0x0005e40000301000 */
[----:B--2---:R-:W2:Y:S06]  /*1dd0*/  LDG.E.64 R22, desc[UR6][R14.64+0x6000] ;  /* 0x006000060e167981 */ /* 0x004eac000c1e1b00 */
[----:B------:R-:W3:Y:S08]  /*1de0*/  F2F.F32.F64 R10, R10 ;  /* 0x0000000a000a7310 */ /* 0x000ef00000301000 */
[----:B------:R4:W-:Y:S02]  /*1df0*/  F2F.F32.F64 R11, R16 ;  /* 0x00000010000b7310 */ /* 0x0009e40000301000 */
[----:B----4-:R-:W4:Y:S01]  /*1e00*/  LDG.E.64 R16, desc[UR6][R14.64+0x7000] ;  /* 0x007000060e107981 */ /* 0x010f22000c1e1b00 */
[----:B-1----:R-:W-:Y:S01]  /*1e10*/  FADD R21, R21, R12 ;  /* 0x0000000c15157221 */ /* 0x002fe20000000000 */
[----:B---3--:R-:W-:Y:S01]  /*1e20*/  FADD R20, R10, R20 ;  /* 0x000000140a147221 */ /* 0x008fe20000000000 */
[----:B--2---:R-:W-:-:S06]  /*1e30*/  DMUL R12, R22, R22 ;  /* 0x00000016160c7228 */ /* 0x004fcc0000000000 */
[----:B------:R4:W-:Y:S02]  /*1e40*/  F2F.F32.F64 R10, R12 ;  /* 0x0000000c000a7310 */ /* 0x0009e40000301000 */
[----:B----4-:R-:W-:Y:S01]  /*1e50*/  DMUL R12, R16, R16 ;  /* 0x00000010100c7228 */ /* 0x010fe20000000000 */
[----:B------:R-:W2:Y:S05]  /*1e60*/  LDG.E.64 R16, desc[UR6][R14.64+0x9000] ;  /* 0x009000060e107981 */ /* 0x000eaa000c1e1b00 */
[----:B------:R1:W-:Y:S04]  /*1e70*/  F2F.F32.F64 R23, R12 ;  /* 0x0000000c00177310 */ /* 0x0003e80000301000 */
[----:B-1----:R-:W3:Y:S01]  /*1e80*/  LDG.E.64 R12, desc[UR6][R14.64+0xa000] ;  /* 0x00a000060e0c7981 */ /* 0x002ee2000c1e1b00 */
[----:B------:R-:W-:-:S02]  /*1e90*/  DMUL R24, R24, R24 ;  /* 0x0000001818187228 */ /* 0x000fc40000000000 */
[----:B------:R-:W-:-:S06]  /*1ea0*/  DMUL R26, R26, R26 ;  /* 0x0000001a1a1a7228 */ /* 0x000fcc0000000000 */
[----:B------:R1:W4:Y:S08]  /*1eb0*/  F2F.F32.F64 R2, R26 ;  /* 0x0000001a00027310 */ /* 0x0003300000301000 */
[----:B------:R-:W5:Y:S01]  /*1ec0*/  F2F.F32.F64 R25, R24 ;  /* 0x0000001800197310 */ /* 0x000f620000301000 */
[----:B------:R-:W-:Y:S01]  /*1ed0*/  FADD R21, R21, R20 ;  /* 0x0000001415157221 */ /* 0x000fe20000000000 */
[----:B-1----:R-:W3:Y:S01]  /*1ee0*/  LDG.E.64 R26, desc[UR6][R14.64+0xb000] ;  /* 0x00b000060e1a7981 */ /* 0x002ee2000c1e1b00 */
[----:B----4-:R-:W-:Y:S01]  /*1ef0*/  FADD R2, R11, R2 ;  /* 0x000000020b027221 */ /* 0x010fe20000000000 */
[----:B-----5:R-:W-:-:S02]  /*1f00*/  FADD R25, R25, R10 ;  /* 0x0000000a19197221 */ /* 0x020fc40000000000 */
[----:B------:R-:W4:Y:S01]  /*1f10*/  LDG.E.64 R10, desc[UR6][R14.64+0xd000] ;  /* 0x00d000060e0a7981 */ /* 0x000f22000c1e1b00 */
[----:B--2---:R-:W-:Y:S02]  /*1f20*/  DMUL R16, R16, R16 ;  /* 0x0000001010107228 */ /* 0x004fe40000000000 */
[----:B---3--:R-:W-:-:S04]  /*1f30*/  DMUL R12, R12, R12 ;  /* 0x0000000c0c0c7228 */ /* 0x008fc80000000000 */
[----:B------:R1:W-:Y:S08]  /*1f40*/  F2F.F32.F64 R24, R16 ;  /* 0x0000001000187310 */ /* 0x0003f00000301000 */
[----:B------:R2:W-:Y:S01]  /*1f50*/  F2F.F32.F64 R20, R12 ;  /* 0x0000000c00147310 */ /* 0x0005e20000301000 */
[----:B-1----:R-:W3:Y:S04]  /*1f60*/  LDG.E.64 R16, desc[UR6][R14.64+0xc000] ;  /* 0x00c000060e107981 */ /* 0x002ee8000c1e1b00 */
[----:B--2---:R-:W2:Y:S04]  /*1f70*/  LDG.E.64 R12, desc[UR6][R14.64+0xe000] ;  /* 0x00e000060e0c7981 */ /* 0x004ea8000c1e1b00 */
[----:B------:R-:W5:Y:S01]  /*1f80*/  LDG.E.64 R14, desc[UR6][R14.64+0xf000] ;  /* 0x00f000060e0e7981 */ /* 0x000f62000c1e1b00 */
[----:B------:R-:W-:-:S02]  /*1f90*/  DMUL R26, R26, R26 ;  /* 0x0000001a1a1a7228 */ /* 0x000fc40000000000 */
[----:B----4-:R-:W-:Y:S02]  /*1fa0*/  DMUL R10, R10, R10 ;  /* 0x0000000a0a0a7228 */ /* 0x010fe40000000000 */
[----:B------:R-:W-:-:S06]  /*1fb0*/  DMUL R28, R28, R28 ;  /* 0x0000001c1c1c7228 */ /* 0x000fcc0000000000 */
[----:B------:R-:W-:Y:S08]  /*1fc0*/  F2F.F32.F64 R26, R26 ;  /* 0x0000001a001a7310 */ /* 0x000ff00000301000 */
[----:B------:R-:W-:Y:S08]  /*1fd0*/  F2F.F32.F64 R10, R10 ;  /* 0x0000000a000a7310 */ /* 0x000ff00000301000 */
[----:B------:R1:W4:Y:S02]  /*1fe0*/  F2F.F32.F64 R22, R28 ;  /* 0x0000001c00167310 */ /* 0x0003240000301000 */
[----:B-1----:R-:W-:Y:S01]  /*1ff0*/  FADD R28, R2, R25 ;  /* 0x00000019021c7221 */ /* 0x002fe20000000000 */
[----:B0-----:R-:W-:Y:S01]  /*2000*/  MOV R2, R9 ;  /* 0x0000000900027202 */ /* 0x001fe20000000f00 */
[----:B----4-:R-:W-:Y:S01]  /*2010*/  FADD R22, R23, R22 ;  /* 0x0000001617167221 */ /* 0x010fe20000000000 */
[----:B------:R-:W-:-:S04]  /*2020*/  FADD R23, R24, R20 ;  /* 0x0000001418177221 */ /* 0x000fc80000000000 */
[----:B------:R-:W-:Y:S01]  /*2030*/  FADD R22, R22, R23 ;  /* 0x0000001716167221 */ /* 0x000fe20000000000 */
[----:B------:R-:W-:Y:S01]  /*2040*/  FADD R21, R21, R28 ;  /* 0x0000001c15157221 */ /* 0x000fe20000000000 */
[----:B---3--:R-:W-:Y:S02]  /*2050*/  DMUL R16, R16, R16 ;  /* 0x0000001010107228 */ /* 0x008fe40000000000 */
[----:B--2---:R-:W-:-:S08]  /*2060*/  DMUL R12, R12, R12 ;  /* 0x0000000c0c0c7228 */ /* 0x004fd00000000000 */
[----:B------:R-:W0:Y:S08]  /*2070*/  F2F.F32.F64 R16, R16 ;  /* 0x0000001000107310 */ /* 0x000e300000301000 */
[----:B------:R-:W1:Y:S01]  /*2080*/  F2F.F32.F64 R13, R12 ;  /* 0x0000000c000d7310 */ /* 0x000e620000301000 */
[----:B-----5:R-:W-:Y:S01]  /*2090*/  DMUL R14, R14, R14 ;  /* 0x0000000e0e0e7228 */ /* 0x020fe20000000000 */
[----:B0-----:R-:W-:Y:S01]  /*20a0*/  FADD R26, R26, R16 ;  /* 0x000000101a1a7221 */ /* 0x001fe20000000000 */
[----:B-1----:R-:W-:Y:S01]  /*20b0*/  FADD R25, R10, R13 ;  /* 0x0000000d0a197221 */ /* 0x002fe20000000000 */
[----:B------:R-:W-:-:S07]  /*20c0*/  IADD3 R10, PT, PT, -R4, R2, RZ ;  /* 0x00000002040a7210 */ /* 0x000fce0007ffe1ff */
[----:B------:R-:W0:Y:S01]  /*20d0*/  F2F.F32.F64 R14, R14 ;  /* 0x0000000e000e7310 */ /* 0x000e220000301000 */
[----:B------:R-:W-:Y:S01]  /*20e0*/  ISETP.GE.U32.AND P0, PT, R10, R3, PT ;  /* 0x000000030a00720c */ /* 0x000fe20003f06070 */
[----:B------:R-:W-:-:S04]  /*20f0*/  FADD R25, R26, R25 ;  /* 0x000000191a197221 */ /* 0x000fc80000000000 */
[----:B------:R-:W-:-:S04]  /*2100*/  FADD R22, R22, R25 ;  /* 0x0000001916167221 */ /* 0x000fc80000000000 */
[----:B------:R-:W-:-:S04]  /*2110*/  FADD R21, R21, R22 ;  /* 0x0000001615157221 */ /* 0x000fc80000000000 */
[----:B0-----:R-:W-:Y:S01]  /*2120*/  FADD R12, R14, R21 ;  /* 0x000000150e0c7221 */ /* 0x001fe20000000000 */
[----:B------:R-:W-:Y:S06]  /*2130*/  @!P0 BRA `(.L_x_192) ;  /* 0x0000000c00bc8947 */ /* 0x000fec0003800000 */
[C---:B------:R-:W-:Y:S01]  /*2140*/  IADD3 R4, PT, PT, R3.reuse, R4, RZ ;  /* 0x0000000403047210 */ /* 0x040fe20007ffe0ff */
[----:B------:R-:W-:Y:S01]  /*2150*/  UIADD3 UR4, UPT, UPT, UR4, 0x1, URZ ;  /* 0x0000000104047890 */ /* 0x000fe2000fffe0ff */
[C---:B------:R-:W-:Y:S02]  /*2160*/  IADD3 R7, PT, PT, R3.reuse, R7, RZ ;  /* 0x0000000703077210 */ /* 0x040fe40007ffe0ff */
[----:B------:R-:W-:Y:S02]  /*2170*/  ISETP.GT.U32.AND P0, PT, R4, R5, PT ;  /* 0x000000050400720c */ /* 0x000fe40003f04070 */
[C---:B------:R-:W-:Y:S02]  /*2180*/  IADD3 R8, PT, PT, -R3.reuse, R8, RZ ;  /* 0x0000000803087210 */ /* 0x040fe40007ffe1ff */
[----:B------:R-:W-:-:S09]  /*2190*/  IADD3 R6, PT, PT, R3, R6, RZ ;  /* 0x0000000603067210 */ /* 0x000fd20007ffe0ff */
[----:B------:R-:W-:Y:S05]  /*21a0*/  @!P0 BRA `(.L_x_194) ;  /* 0xfffffff800c88947 */ /* 0x000fea000383ffff */
.L_x_193:
[----:B------:R-:W0:Y:S01]  /*21b0*/  S2R R20, SR_TID.X ;  /* 0x0000000000147919 */ /* 0x000e220000002100 */
[----:B------:R-:W-:Y:S01]  /*21c0*/  IADD3 R3, PT, PT, -R4, R2, RZ ;  /* 0x0000000204037210 */ /* 0x000fe20007ffe1ff */
[----:B------:R-:W-:Y:S03]  /*21d0*/  BSSY.RECONVERGENT B1, `(.L_x_192) ;  /* 0x00000e5000017945 */ /* 0x000fe60003800200 */
[----:B0-----:R-:W-:-:S04]  /*21e0*/  ISETP.GE.AND P0, PT, R20, R3, PT ;  /* 0x000000031400720c */ /* 0x001fc80003f06270 */
[----:B------:R-:W-:-:S13]  /*21f0*/  ISETP.GE.U32.OR P0, PT, R4, R2, P0 ;  /* 0x000000020400720c */ /* 0x000fda0000706470 */
[----:B------:R-:W-:Y:S05]  /*2200*/  @P0 BRA `(.L_x_195) ;  /* 0x0000000c00840947 */ /* 0x000fea0003800000 */
[----:B------:R-:W0:Y:S01]  /*2210*/  LDC R5, c[0x0][0x3ac] ;  /* 0x0000eb00ff057b82 */ /* 0x000e220000000800 */
[----:B------:R-:W-:Y:S01]  /*2220*/  LOP3.LUT R9, RZ, R20, RZ, 0x33, !PT ;  /* 0x00000014ff097212 */ /* 0x000fe200078e33ff */
[----:B------:R-:W-:Y:S06]  /*2230*/  BSSY.RECONVERGENT B2, `(.L_x_196) ;  /* 0x0000077000027945 */ /* 0x000fec0003800200 */
[----:B------:R-:W1:Y:S01]  /*2240*/  LDC R3, c[0x0][0x3ac] ;  /* 0x0000eb00ff037b82 */ /* 0x000e620000000800 */
[----:B0-----:R-:W-:-:S04]  /*2250*/  SHF.L.U32 R5, R5, 0xd, RZ ;  /* 0x0000000d05057819 */ /* 0x001fc800000006ff */
[----:B------:R-:W-:-:S04]  /*2260*/  LEA R5, R0, R5, 0xd ;  /* 0x0000000500057211 */ /* 0x000fc800078e68ff */
[----:B------:R-:W-:Y:S01]  /*2270*/  IADD3 R2, PT, PT, -R5, R2, R9 ;  /* 0x0000000205027210 */ /* 0x000fe20007ffe109 */
[----:B-1----:R-:W-:-:S04]  /*2280*/  IMAD R3, R3, UR4, RZ ;  /* 0x0000000403037c24 */ /* 0x002fc8000f8e02ff */
[----:B------:R-:W-:Y:S01]  /*2290*/  IMAD R3, R3, -0x2000, R2 ;  /* 0xffffe00003037824 */ /* 0x000fe200078e0202 */
[----:B------:R-:W-:-:S04]  /*22a0*/  MOV R2, R20 ;  /* 0x0000001400027202 */ /* 0x000fc80000000f00 */
[C---:B------:R-:W-:Y:S02]  /*22b0*/  ISETP.GE.U32.AND P0, PT, R3.reuse, 0x1e00, PT ;  /* 0x00001e000300780c */ /* 0x040fe40003f06070 */
[----:B------:R-:W-:-:S04]  /*22c0*/  LEA.HI R3, R3, 0x1, RZ, 0x17 ;  /* 0x0000000103037811 */ /* 0x000fc800078fb8ff */
[----:B------:R-:W-:-:S07]  /*22d0*/  LOP3.LUT R5, R3, 0xf, RZ, 0xc0, !PT ;  /* 0x0000000f03057812 */ /* 0x000fce00078ec0ff */
[----:B------:R-:W-:Y:S05]  /*22e0*/  @!P0 BRA `(.L_x_197) ;  /* 0x0000000400ac8947 */ /* 0x000fea0003800000 */
[----:B------:R-:W-:Y:S01]  /*22f0*/  LEA.HI R2, R8, 0x1, RZ, 0x17 ;  /* 0x0000000108027811 */ /* 0x000fe200078fb8ff */
[----:B------:R-:W-:Y:S01]  /*2300*/  BSSY.RECONVERGENT B3, `(.L_x_198) ;  /* 0x0000068000037945 */ /* 0x000fe20003800200 */
[----:B------:R-:W-:Y:S02]  /*2310*/  LOP3.LUT R20, R20, 0x1000, RZ, 0xfc, !PT ;  /* 0x0000100014147812 */ /* 0x000fe400078efcff */
[----:B------:R-:W-:-:S04]  /*2320*/  LOP3.LUT R2, R2, 0xfffff0, RZ, 0xc0, !PT ;  /* 0x00fffff002027812 */ /* 0x000fc800078ec0ff */
[----:B------:R-:W-:-:S07]  /*2330*/  IADD3 R21, PT, PT, -R2, RZ, RZ ;  /* 0x000000ff02157210 */ /* 0x000fce0007ffe1ff */
.L_x_199:
[C---:B------:R-:W-:Y:S02]  /*2340*/  IADD3 R23, PT, PT, R6.reuse, -0x1000, RZ ;  /* 0xfffff00006177810 */ /* 0x040fe40007ffe0ff */
[----:B------:R-:W-:-:S03]  /*2350*/  IADD3 R11, PT, PT, R6, -0xe00, RZ ;  /* 0xfffff200060b7810 */ /* 0x000fc60007ffe0ff */
[----:B------:R-:W-:-:S06]  /*2360*/  IMAD.WIDE.U32 R22, R23, 0x8, R18 ;  /* 0x0000000817167825 */ /* 0x000fcc00078e0012 */
[----:B------:R-:W2:Y:S01]  /*2370*/  LDG.E.64 R22, desc[UR6][R22.64] ;  /* 0x0000000616167981 */ /* 0x000ea2000c1e1b00 */
[----:B------:R-:W-:-:S06]  /*2380*/  IMAD.WIDE.U32 R10, R11, 0x8, R18 ;  /* 0x000000080b0a7825 */ /* 0x000fcc00078e0012 */
[----:B------:R-:W3:Y:S01]  /*2390*/  LDG.E.64 R10, desc[UR6][R10.64] ;  /* 0x000000060a0a7981 */ /* 0x000ee2000c1e1b00 */
[C---:B------:R-:W-:Y:S02]  /*23a0*/  IADD3 R17, PT, PT, R6.reuse, -0xc00, RZ ;  /* 0xfffff40006117810 */ /* 0x040fe40007ffe0ff */
[C---:B------:R-:W-:Y:S02]  /*23b0*/  IADD3 R9, PT, PT, R6.reuse, -0x400, RZ ;  /* 0xfffffc0006097810 */ /* 0x040fe40007ffe0ff */
[C---:B------:R-:W-:Y:S01]  /*23c0*/  IADD3 R15, PT, PT, R6.reuse, -0x800, RZ ;  /* 0xfffff800060f7810 */ /* 0x040fe20007ffe0ff */
[--C-:B------:R-:W-:Y:S01]  /*23d0*/  IMAD.WIDE.U32 R16, R17, 0x8, R18.reuse ;  /* 0x0000000811107825 */ /* 0x100fe200078e0012 */
[C---:B------:R-:W-:Y:S02]  /*23e0*/  IADD3 R25, PT, PT, R6.reuse, -0xa00, RZ ;  /* 0xfffff60006197810 */ /* 0x040fe40007ffe0ff */
[----:B------:R-:W-:Y:S01]  /*23f0*/  IADD3 R29, PT, PT, R6, -0x600, RZ ;  /* 0xfffffa00061d7810 */ /* 0x000fe20007ffe0ff */
[----:B------:R-:W-:-:S02]  /*2400*/  IMAD.WIDE.U32 R14, R15, 0x8, R18 ;  /* 0x000000080f0e7825 */ /* 0x000fc400078e0012 */
[----:B------:R-:W4:Y:S02]  /*2410*/  LDG.E.64 R16, desc[UR6][R16.64] ;  /* 0x0000000610107981 */ /* 0x000f24000c1e1b00 */
[--C-:B------:R-:W-:Y:S02]  /*2420*/  IMAD.WIDE.U32 R24, R25, 0x8, R18.reuse ;  /* 0x0000000819187825 */ /* 0x100fe400078e0012 */
[----:B------:R-:W5:Y:S02]  /*2430*/  LDG.E.64 R14, desc[UR6][R14.64] ;  /* 0x000000060e0e7981 */ /* 0x000f64000c1e1b00 */
[----:B------:R-:W-:Y:S02]  /*2440*/  IMAD.WIDE.U32 R28, R29, 0x8, R18 ;  /* 0x000000081d1c7825 */ /* 0x000fe400078e0012 */
[----:B------:R-:W5:Y:S04]  /*2450*/  LDG.E.64 R24, desc[UR6][R24.64] ;  /* 0x0000000618187981 */ /* 0x000f68000c1e1b00 */
[----:B------:R-:W5:Y:S01]  /*2460*/  LDG.E.64 R28, desc[UR6][R28.64] ;  /* 0x000000061c1c7981 */ /* 0x000f62000c1e1b00 */
[----:B--2---:R-:W-:-:S06]  /*2470*/  DMUL R22, R22, R22 ;  /* 0x0000001616167228 */ /* 0x004fcc0000000000 */
[----:B------:R0:W1:Y:S01]  /*2480*/  F2F.F32.F64 R2, R22 ;  /* 0x0000001600027310 */ /* 0x0000620000301000 */
[----:B---3--:R-:W-:Y:S01]  /*2490*/  DMUL R10, R10, R10 ;  /* 0x0000000a0a0a7228 */ /* 0x008fe20000000000 */
[----:B0-----:R-:W-:Y:S01]  /*24a0*/  IMAD.WIDE.U32 R22, R9, 0x8, R18 ;  /* 0x0000000809167825 */ /* 0x001fe200078e0012 */
[----:B------:R-:W-:-:S05]  /*24b0*/  IADD3 R9, PT, PT, R6, -0x200, RZ ;  /* 0xfffffe0006097810 */ /* 0x000fca0007ffe0ff */
[----:B------:R0:W2:Y:S01]  /*24c0*/  F2F.F32.F64 R27, R10 ;  /* 0x0000000a001b7310 */ /* 0x0000a20000301000 */
[----:B------:R-:W3:Y:S01]  /*24d0*/  LDG.E.64 R22, desc[UR6][R22.64] ;  /* 0x0000000616167981 */ /* 0x000ee2000c1e1b00 */
[----:B0-----:R-:W-:-:S06]  /*24e0*/  IMAD.WIDE.U32 R10, R9, 0x8, R18 ;  /* 0x00000008090a7825 */ /* 0x001fcc00078e0012 */
[----:B------:R-:W2:Y:S01]  /*24f0*/  LDG.E.64 R10, desc[UR6][R10.64] ;  /* 0x000000060a0a7981 */ /* 0x000ea2000c1e1b00 */
[----:B----4-:R-:W-:Y:S02]  /*2500*/  DMUL R16, R16, R16 ;  /* 0x0000001010107228 */ /* 0x010fe40000000000 */
[----:B-----5:R-:W-:Y:S01]  /*2510*/  DMUL R14, R14, R14 ;  /* 0x0000000e0e0e7228 */ /* 0x020fe20000000000 */
[----:B------:R-:W-:Y:S01]  /*2520*/  IADD3 R13, PT, PT, R6, 0x200, RZ ;  /* 0x00000200060d7810 */ /* 0x000fe20007ffe0ff */
[----:B------:R-:W-:Y:S02]  /*2530*/  DMUL R24, R24, R24 ;  /* 0x0000001818187228 */ /* 0x000fe40000000000 */
[----:B------:R-:W-:Y:S01]  /*2540*/  DMUL R28, R28, R28 ;  /* 0x0000001c1c1c7228 */ /* 0x000fe20000000000 */
[----:B-1----:R-:W-:Y:S01]  /*2550*/  FADD R2, R2, R12 ;  /* 0x0000000c02027221 */ /* 0x002fe20000000000 */
[--C-:B------:R-:W-:Y:S02]  /*2560*/  IMAD.WIDE.U32 R12, R13, 0x8, R18.reuse ;  /* 0x000000080d0c7825 */ /* 0x100fe400078e0012 */
[----:B------:R-:W0:Y:S04]  /*2570*/  F2F.F32.F64 R17, R16 ;  /* 0x0000001000117310 */ /* 0x000e280000301000 */
[----:B------:R-:W4:Y:S04]  /*2580*/  LDG.E.64 R12, desc[UR6][R12.64] ;  /* 0x000000060c0c7981 */ /* 0x000f28000c1e1b00 */
[----:B------:R1:W-:Y:S08]  /*2590*/  F2F.F32.F64 R16, R14 ;  /* 0x0000000e00107310 */ /* 0x0003f00000301000 */
[----:B------:R5:W-:Y:S01]  /*25a0*/  F2F.F32.F64 R26, R28 ;  /* 0x0000001c001a7310 */ /* 0x000be20000301000 */
[----:B-1----:R-:W-:-:S07]  /*25b0*/  IMAD.WIDE.U32 R14, R6, 0x8, R18 ;  /* 0x00000008060e7825 */ /* 0x002fce00078e0012 */
[----:B------:R-:W1:Y:S01]  /*25c0*/  F2F.F32.F64 R24, R24 ;  /* 0x0000001800187310 */ /* 0x000e620000301000 */
[----:B------:R-:W4:Y:S01]  /*25d0*/  LDG.E.64 R14, desc[UR6][R14.64] ;  /* 0x000000060e0e7981 */ /* 0x000f22000c1e1b00 */
[----:B-----5:R-:W-:Y:S01]  /*25e0*/  IADD3 R29, PT, PT, R6, 0x600, RZ ;  /* 0x00000600061d7810 */ /* 0x020fe20007ffe0ff */
[----:B---3--:R-:W-:-:S06]  /*25f0*/  DMUL R22, R22, R22 ;  /* 0x0000001616167228 */ /* 0x008fcc0000000000 */
[----:B------:R3:W5:Y:S01]  /*2600*/  F2F.F32.F64 R9, R22 ;  /* 0x0000001600097310 */ /* 0x0007620000301000 */
[----:B--2---:R-:W-:Y:S01]  /*2610*/  DMUL R10, R10, R10 ;  /* 0x0000000a0a0a7228 */ /* 0x004fe20000000000 */
[----:B---3--:R-:W-:-:S05]  /*2620*/  IADD3 R22, PT, PT, R6, 0x400, RZ ;  /* 0x0000040006167810 */ /* 0x008fca0007ffe0ff */
[--C-:B------:R-:W-:Y:S01]  /*2630*/  IMAD.WIDE.U32 R22, R22, 0x8, R18.reuse ;  /* 0x0000000816167825 */ /* 0x100fe200078e0012 */
[----:B------:R2:W3:Y:S05]  /*2640*/  F2F.F32.F64 R25, R10 ;  /* 0x0000000a00197310 */ /* 0x0004ea0000301000 */
[----:B------:R-:W5:Y:S01]  /*2650*/  LDG.E.64 R22, desc[UR6][R22.64] ;  /* 0x0000000616167981 */ /* 0x000f62000c1e1b00 */
[----:B--2---:R-:W-:-:S06]  /*2660*/  IMAD.WIDE.U32 R10, R29, 0x8, R18 ;  /* 0x000000081d0a7825 */ /* 0x004fcc00078e0012 */
[----:B------:R-:W2:Y:S01]  /*2670*/  LDG.E.64 R10, desc[UR6][R10.64] ;  /* 0x000000060a0a7981 */ /* 0x000ea2000c1e1b00 */
[----:B------:R-:W-:-:S04]  /*2680*/  FADD R27, R2, R27 ;  /* 0x0000001b021b7221 */ /* 0x000fc80000000000 */
[----:B0-----:R-:W-:Y:S01]  /*2690*/  FADD R17, R27, R17 ;  /* 0x000000111b117221 */ /* 0x001fe20000000000 */
[----:B----4-:R-:W-:-:S03]  /*26a0*/  DMUL R12, R12, R12 ;  /* 0x0000000c0c0c7228 */ /* 0x010fc60000000000 */
[----:B-1----:R-:W-:Y:S01]  /*26b0*/  FADD R17, R17, R24 ;  /* 0x0000001811117221 */ /* 0x002fe20000000000 */
[----:B------:R-:W-:Y:S01]  /*26c0*/  DMUL R14, R14, R14 ;  /* 0x0000000e0e0e7228 */ /* 0x000fe20000000000 */
[C---:B------:R-:W-:Y:S02]  /*26d0*/  IADD3 R27, PT, PT, R6.reuse, 0x800, RZ ;  /* 0x00000800061b7810 */ /* 0x040fe40007ffe0ff */
[----:B------:R-:W-:Y:S01]  /*26e0*/  FADD R16, R17, R16 ;  /* 0x0000001011107221 */ /* 0x000fe20000000000 */
[C---:B------:R-:W-:Y:S01]  /*26f0*/  IADD3 R17, PT, PT, R6.reuse, 0xa00, RZ ;  /* 0x00000a0006117810 */ /* 0x040fe20007ffe0ff */
[----:B------:R0:W-:Y:S08]  /*2700*/  F2F.F32.F64 R24, R12 ;  /* 0x0000000c00187310 */ /* 0x0001f00000301000 */
[----:B------:R1:W4:Y:S01]  /*2710*/  F2F.F32.F64 R2, R14 ;  /* 0x0000000e00027310 */ /* 0x0003220000301000 */
[----:B0-----:R-:W-:Y:S01]  /*2720*/  IMAD.WIDE.U32 R12, R17, 0x8, R18 ;  /* 0x00000008110c7825 */ /* 0x001fe200078e0012 */
[----:B------:R-:W-:-:S03]  /*2730*/  IADD3 R17, PT, PT, R6, 0xc00, RZ ;  /* 0x00000c0006117810 */ /* 0x000fc60007ffe0ff */
[----:B------:R-:W-:Y:S02]  /*2740*/  FADD R26, R16, R26 ;  /* 0x0000001a101a7221 */ /* 0x000fe40000000000 */
[----:B------:R-:W3:Y:S01]  /*2750*/  LDG.E.64 R12, desc[UR6][R12.64] ;  /* 0x000000060c0c7981 */ /* 0x000ee2000c1e1b00 */
[----:B-1----:R-:W-:-:S06]  /*2760*/  IMAD.WIDE.U32 R14, R27, 0x8, R18 ;  /* 0x000000081b0e7825 */ /* 0x002fcc00078e0012 */
[----:B------:R-:W4:Y:S01]  /*2770*/  LDG.E.64 R14, desc[UR6][R14.64] ;  /* 0x000000060e0e7981 */ /* 0x000f22000c1e1b00 */
[----:B-----5:R-:W-:Y:S02]  /*2780*/  DMUL R22, R22, R22 ;  /* 0x0000001616167228 */ /* 0x020fe40000000000 */
[----:B--2---:R-:W-:-:S08]  /*2790*/  DMUL R10, R10, R10 ;  /* 0x0000000a0a0a7228 */ /* 0x004fd00000000000 */
[----:B------:R-:W0:Y:S08]  /*27a0*/  F2F.F32.F64 R22, R22 ;  /* 0x0000001600167310 */ /* 0x000e300000301000 */
[----:B------:R1:W2:Y:S02]  /*27b0*/  F2F.F32.F64 R23, R10 ;  /* 0x0000000a00177310 */ /* 0x0002a40000301000 */
[----:B-1----:R-:W-:Y:S01]  /*27c0*/  IMAD.WIDE.U32 R10, R17, 0x8, R18 ;  /* 0x00000008110a7825 */ /* 0x002fe200078e0012 */
[----:B------:R-:W-:-:S05]  /*27d0*/  IADD3 R17, PT, PT, R6, 0xe00, RZ ;  /* 0x00000e0006117810 */ /* 0x000fca0007ffe0ff */
[----:B------:R-:W-:Y:S01]  /*27e0*/  IMAD.WIDE.U32 R16, R17, 0x8, R18 ;  /* 0x0000000811107825 */ /* 0x000fe200078e0012 */
[----:B------:R-:W5:Y:S05]  /*27f0*/  LDG.E.64 R10, desc[UR6][R10.64] ;  /* 0x000000060a0a7981 */ /* 0x000f6a000c1e1b00 */
[----:B------:R-:W5:Y:S01]  /*2800*/  LDG.E.64 R16, desc[UR6][R16.64] ;  /* 0x0000000610107981 */ /* 0x000f62000c1e1b00 */
[----:B------:R-:W-:Y:S01]  /*2810*/  FADD R26, R26, R9 ;  /* 0x000000091a1a7221 */ /* 0x000fe20000000000 */
[----:B---3--:R-:W-:Y:S02]  /*2820*/  DMUL R12, R12, R12 ;  /* 0x0000000c0c0c7228 */ /* 0x008fe40000000000 */
[----:B----4-:R-:W-:Y:S01]  /*2830*/  DMUL R14, R14, R14 ;  /* 0x0000000e0e0e7228 */ /* 0x010fe20000000000 */
[----:B------:R-:W-:-:S04]  /*2840*/  FADD R25, R26, R25 ;  /* 0x000000191a197221 */ /* 0x000fc80000000000 */
[----:B------:R-:W-:-:S03]  /*2850*/  FADD R25, R25, R2 ;  /* 0x0000000219197221 */ /* 0x000fc60000000000 */
[----:B------:R-:W-:Y:S01]  /*2860*/  F2F.F32.F64 R12, R12 ;  /* 0x0000000c000c7310 */ /* 0x000fe20000301000 */
[----:B------:R-:W-:-:S07]  /*2870*/  FADD R25, R25, R24 ;  /* 0x0000001819197221 */ /* 0x000fce0000000000 */
[----:B------:R-:W1:Y:S01]  /*2880*/  F2F.F32.F64 R14, R14 ;  /* 0x0000000e000e7310 */ /* 0x000e620000301000 */
[----:B0-----:R-:W-:Y:S01]  /*2890*/  FADD R22, R25, R22 ;  /* 0x0000001619167221 */ /* 0x001fe20000000000 */
[----:B------:R-:W-:-:S03]  /*28a0*/  IADD3 R21, PT, PT, R21, 0x10, RZ ;  /* 0x0000001015157810 */ /* 0x000fc60007ffe0ff */
[----:B--2---:R-:W-:Y:S01]  /*28b0*/  FADD R23, R22, R23 ;  /* 0x0000001716177221 */ /* 0x004fe20000000000 */
[----:B------:R-:W-:-:S03]  /*28c0*/  ISETP.NE.AND P0, PT, R21, RZ, PT ;  /* 0x000000ff1500720c */ /* 0x000fc60003f05270 */
[----:B-1----:R-:W-:-:S04]  /*28d0*/  FADD R23, R23, R14 ;  /* 0x0000000e17177221 */ /* 0x002fc80000000000 */
[----:B------:R-:W-:Y:S01]  /*28e0*/  FADD R12, R23, R12 ;  /* 0x0000000c170c7221 */ /* 0x000fe20000000000 */
[----:B------:R-:W-:Y:S02]  /*28f0*/  IADD3 R20, PT, PT, R20, 0x2000, RZ ;  /* 0x0000200014147810 */ /* 0x000fe40007ffe0ff */
[----:B------:R-:W-:Y:S01]  /*2900*/  IADD3 R6, PT, PT, R6, 0x2000, RZ ;  /* 0x0000200006067810 */ /* 0x000fe20007ffe0ff */
[----:B-----5:R-:W-:Y:S02]  /*2910*/  DMUL R10, R10, R10 ;  /* 0x0000000a0a0a7228 */ /* 0x020fe40000000000 */
[----:B------:R-:W-:-:S08]  /*2920*/  DMUL R16, R16, R16 ;  /* 0x0000001010107228 */ /* 0x000fd00000000000 */
[----:B------:R-:W0:Y:S08]  /*2930*/  F2F.F32.F64 R11, R10 ;  /* 0x0000000a000b7310 */ /* 0x000e300000301000 */
[----:B------:R-:W1:Y:S01]  /*2940*/  F2F.F32.F64 R17, R16 ;  /* 0x0000001000117310 */ /* 0x000e620000301000 */
[----:B0-----:R-:W-:-:S04]  /*2950*/  FADD R12, R12, R11 ;  /* 0x0000000b0c0c7221 */ /* 0x001fc80000000000 */
[----:B-1----:R-:W-:Y:S01]  /*2960*/  FADD R12, R12, R17 ;  /* 0x000000110c0c7221 */ /* 0x002fe20000000000 */
[----:B------:R-:W-:Y:S06]  /*2970*/  @P0 BRA `(.L_x_199) ;  /* 0xfffffff800700947 */ /* 0x000fec000383ffff */
[----:B------:R-:W-:Y:S05]  /*2980*/  BSYNC.RECONVERGENT B3 ;  /* 0x0000000000037941 */ /* 0x000fea0003800200 */
.L_x_198:
[----:B------:R-:W-:-:S07]  /*2990*/  IADD3 R2, PT, PT, R20, -0x1000, RZ ;  /* 0xfffff00014027810 */ /* 0x000fce0007ffe0ff */
.L_x_197:
[----:B------:R-:W-:Y:S05]  /*29a0*/  BSYNC.RECONVERGENT B2 ;  /* 0x0000000000027941 */ /* 0x000fea0003800200 */
.L_x_196:
[----:B------:R-:W-:-:S13]  /*29b0*/  ISETP.NE.AND P0, PT, R5, RZ, PT ;  /* 0x000000ff0500720c */ /* 0x000fda0003f05270 */
[----:B------:R-:W-:Y:S05]  /*29c0*/  @!P0 BRA `(.L_x_195) ;  /* 0x0000000400948947 */ /* 0x000fea0003800000 */
[----:B------:R-:W-:Y:S01]  /*29d0*/  ISETP.GE.U32.AND P0, PT, R5, 0x8, PT ;  /* 0x000000080500780c */ /* 0x000fe20003f06070 */
[----:B------:R-:W-:Y:S01]  /*29e0*/  BSSY.RECONVERGENT B2, `(.L_x_200) ;  /* 0x0000035000027945 */ /* 0x000fe20003800200 */
[----:B------:R-:W-:-:S04]  /*29f0*/  LOP3.LUT R6, R3, 0x7, RZ, 0xc0, !PT ;  /* 0x0000000703067812 */ /* 0x000fc800078ec0ff */
[----:B------:R-:W-:-:S07]  /*2a00*/  ISETP.NE.AND P1, PT, R6, RZ, PT ;  /* 0x000000ff0600720c */ /* 0x000fce0003f25270 */
[----:B------:R-:W-:Y:S06]  /*2a10*/  @!P0 BRA `(.L_x_201) ;  /* 0x0000000000c48947 */ /* 0x000fec0003800000 */
[----:B------:R-:W-:-:S04]  /*2a20*/  IADD3 R5, PT, PT, R2, R4, RZ ;  /* 0x0000000402057210 */ /* 0x000fc80007ffe0ff */
[C---:B------:R-:W-:Y:S01]  /*2a30*/  IADD3 R11, PT, PT, R5.reuse, 0x200, RZ ;  /* 0x00000200050b7810 */ /* 0x040fe20007ffe0ff */
[C---:B------:R-:W-:Y:S01]  /*2a40*/  IMAD.WIDE.U32 R28, R5.reuse, 0x8, R18 ;  /* 0x00000008051c7825 */ /* 0x040fe200078e0012 */
[----:B------:R-:W-:-:S03]  /*2a50*/  IADD3 R15, PT, PT, R5, 0x400, RZ ;  /* 0x00000400050f7810 */ /* 0x000fc60007ffe0ff */
[--C-:B------:R-:W-:Y:S01]  /*2a60*/  IMAD.WIDE.U32 R10, R11, 0x8, R18.reuse ;  /* 0x000000080b0a7825 */ /* 0x100fe200078e0012 */
[----:B------:R-:W-:Y:S01]  /*2a70*/  IADD3 R17, PT, PT, R5, 0x600, RZ ;  /* 0x0000060005117810 */ /* 0x000fe20007ffe0ff */
[----:B------:R-:W2:Y:S02]  /*2a80*/  LDG.E.64 R28, desc[UR6][R28.64] ;  /* 0x000000061c1c7981 */ /* 0x000ea4000c1e1b00 */
[--C-:B------:R-:W-:Y:S01]  /*2a90*/  IMAD.WIDE.U32 R14, R15, 0x8, R18.reuse ;  /* 0x000000080f0e7825 */ /* 0x100fe200078e0012 */
[----:B------:R-:W-:Y:S01]  /*2aa0*/  IADD3 R21, PT, PT, R5, 0x800, RZ ;  /* 0x0000080005157810 */ /* 0x000fe20007ffe0ff */
        /* <DEDUP_REMOVED lines=40> */
.L_x_201:
[----:B------:R-:W-:Y:S05]  /*2d30*/  BSYNC.RECONVERGENT B2 ;  /* 0x0000000000027941 */ /* 0x000fea0003800200 */
.L_x_200:
[----:B------:R-:W-:Y:S05]  /*2d40*/  @!P1 BRA `(.L_x_195) ;  /* 0x0000000000b49947 */ /* 0x000fea0003800000 */
[----:B------:R-:W-:Y:S01]  /*2d50*/  ISETP.GE.U32.AND P0, PT, R6, 0x4, PT ;  /* 0x000000040600780c */ /* 0x000fe20003f06070 */
[----:B------:R-:W-:Y:S01]  /*2d60*/  BSSY.RECONVERGENT B2, `(.L_x_202) ;  /* 0x000001c000027945 */ /* 0x000fe20003800200 */
[----:B------:R-:W-:-:S11]  /*2d70*/  LOP3.LUT P1, RZ, R3, 0x3, RZ, 0xc0, !PT ;  /* 0x0000000303ff7812 */ /* 0x000fd6000782c0ff */
[----:B------:R-:W-:Y:S05]  /*2d80*/  @!P0 BRA `(.L_x_203) ;  /* 0x0000000000648947 */ /* 0x000fea0003800000 */
[----:B------:R-:W-:-:S04]  /*2d90*/  IADD3 R3, PT, PT, R2, R4, RZ ;  /* 0x0000000402037210 */ /* 0x000fc80007ffe0ff */
[C---:B------:R-:W-:Y:S01]  /*2da0*/  IADD3 R5, PT, PT, R3.reuse, 0x200, RZ ;  /* 0x0000020003057810 */ /* 0x040fe20007ffe0ff */
[C---:B------:R-:W-:Y:S01]  /*2db0*/  IMAD.WIDE.U32 R10, R3.reuse, 0x8, R18 ;  /* 0x00000008030a7825 */ /* 0x040fe200078e0012 */
[----:B------:R-:W-:-:S03]  /*2dc0*/  IADD3 R17, PT, PT, R3, 0x400, RZ ;  /* 0x0000040003117810 */ /* 0x000fc60007ffe0ff */
[--C-:B------:R-:W-:Y:S01]  /*2dd0*/  IMAD.WIDE.U32 R4, R5, 0x8, R18.reuse ;  /* 0x0000000805047825 */ /* 0x100fe200078e0012 */
[----:B------:R-:W-:Y:S01]  /*2de0*/  IADD3 R15, PT, PT, R3, 0x600, RZ ;  /* 0x00000600030f7810 */ /* 0x000fe20007ffe0ff */
        /* <DEDUP_REMOVED lines=19> */
.L_x_203:
[----:B------:R-:W-:Y:S05]  /*2f20*/  BSYNC.RECONVERGENT B2 ;  /* 0x0000000000027941 */ /* 0x000fea0003800200 */
.L_x_202:
[----:B------:R-:W-:Y:S05]  /*2f30*/  @!P1 BRA `(.L_x_195) ;  /* 0x0000000000389947 */ /* 0x000fea0003800000 */
[----:B------:R-:W-:Y:S02]  /*2f40*/  LOP3.LUT R3, R8, 0xffff, RZ, 0xc0, !PT ;  /* 0x0000ffff08037812 */ /* 0x000fe400078ec0ff */
[----:B------:R-:W-:Y:S02]  /*2f50*/  IADD3 R7, PT, PT, R2, R7, RZ ;  /* 0x0000000702077210 */ /* 0x000fe40007ffe0ff */
[----:B------:R-:W-:-:S04]  /*2f60*/  LEA.HI R3, R3, 0x1, RZ, 0x17 ;  /* 0x0000000103037811 */ /* 0x000fc800078fb8ff */
[----:B------:R-:W-:-:S04]  /*2f70*/  LOP3.LUT R3, R3, 0x3, RZ, 0xc0, !PT ;  /* 0x0000000303037812 */ /* 0x000fc800078ec0ff */
[----:B------:R-:W-:-:S07]  /*2f80*/  IADD3 R6, PT, PT, -R3, RZ, RZ ;  /* 0x000000ff03067210 */ /* 0x000fce0007ffe1ff */
.L_x_204:
[----:B------:R-:W-:-:S06]  /*2f90*/  IMAD.WIDE.U32 R2, R7, 0x8, R18 ;  /* 0x0000000807027825 */ /* 0x000fcc00078e0012 */
[----:B------:R-:W2:Y:S01]  /*2fa0*/  LDG.E.64 R2, desc[UR6][R2.64] ;  /* 0x0000000602027981 */ /* 0x000ea2000c1e1b00 */
[----:B------:R-:W-:Y:S02]  /*2fb0*/  IADD3 R6, PT, PT, R6, 0x1, RZ ;  /* 0x0000000106067810 */ /* 0x000fe40007ffe0ff */
[----:B------:R-:W-:Y:S02]  /*2fc0*/  IADD3 R7, PT, PT, R7, 0x200, RZ ;  /* 0x0000020007077810 */ /* 0x000fe40007ffe0ff */
[----:B------:R-:W-:Y:S01]  /*2fd0*/  ISETP.NE.AND P0, PT, R6, RZ, PT ;  /* 0x000000ff0600720c */ /* 0x000fe20003f05270 */
[----:B--2---:R-:W-:-:S10]  /*2fe0*/  DMUL R4, R2, R2 ;  /* 0x0000000202047228 */ /* 0x004fd40000000000 */
[----:B------:R-:W0:Y:S02]  /*2ff0*/  F2F.F32.F64 R5, R4 ;  /* 0x0000000400057310 */ /* 0x000e240000301000 */
[----:B0-----:R-:W-:Y:S01]  /*3000*/  FADD R12, R5, R12 ;  /* 0x0000000c050c7221 */ /* 0x001fe20000000000 */
[----:B------:R-:W-:Y:S06]  /*3010*/  @P0 BRA `(.L_x_204) ;  /* 0xfffffffc00dc0947 */ /* 0x000fec000383ffff */
.L_x_195:
[----:B------:R-:W-:Y:S05]  /*3020*/  BSYNC.RECONVERGENT B1 ;  /* 0x0000000000017941 */ /* 0x000fea0003800200 */
.L_x_192:
[----:B------:R-:W0:Y:S01]  /*3030*/  S2R R7, SR_LANEID ;  /* 0x0000000000077919 */ /* 0x000e220000000000 */
[----:B------:R-:W1:Y:S01]  /*3040*/  SHFL.DOWN PT, R2, R12, 0x1, 0x1f ;  /* 0x08201f000c027f89 */ /* 0x000e6200000e0000 */
[----:B------:R-:W2:Y:S01]  /*3050*/  S2R R6, SR_TID.X ;  /* 0x0000000000067919 */ /* 0x000ea20000002100 */
[C---:B0-----:R-:W-:Y:S02]  /*3060*/  ISETP.GT.AND P0, PT, R7.reuse, 0x1e, PT ;  /* 0x0000001e0700780c */ /* 0x041fe40003f04270 */
[----:B------:R-:W-:-:S11]  /*3070*/  ISETP.NE.AND P1, PT, R7, RZ, PT ;  /* 0x000000ff0700720c */ /* 0x000fd60003f25270 */
[----:B-1----:R-:W-:Y:S01]  /*3080*/  @!P0 FADD R12, R2, R12 ;  /* 0x0000000c020c8221 */ /* 0x002fe20000000000 */
[----:B------:R-:W-:Y:S01]  /*3090*/  ISETP.GT.AND P0, PT, R7, 0x1d, PT ;  /* 0x0000001d0700780c */ /* 0x000fe20003f04270 */
[----:B------:R-:W0:Y:S01]  /*30a0*/  @!P1 S2R R5, SR_CgaCtaId ;  /* 0x0000000000059919 */ /* 0x000e220000008800 */
[----:B------:R-:W-:Y:S02]  /*30b0*/  @!P1 MOV R4, 0x400 ;  /* 0x0000040000049802 */ /* 0x000fe40000000f00 */
[----:B--2---:R-:W-:Y:S01]  /*30c0*/  @!P1 SHF.R.U32.HI R3, RZ, 0x3, R6 ;  /* 0x00000003ff039819 */ /* 0x004fe20000011606 */
        /* <DEDUP_REMOVED lines=22> */
[----:B------:R-:W0:Y:S04]  /*3230*/  LDS.128 R12, [UR4+0x10] ;  /* 0x00001004ff0c7984 */ /* 0x000e280008000c00 */
[----:B------:R-:W1:Y:S04]  /*3240*/  LDS.128 R8, [UR4+0x20] ;  /* 0x00002004ff087984 */ /* 0x000e680008000c00 */
[----:B---3--:R-:W2:Y:S04]  /*3250*/  LDS.128 R4, [UR4+0x30] ;  /* 0x00003004ff047984 */ /* 0x008ea80008000c00 */
        /* <DEDUP_REMOVED lines=16> */
.L_x_191:
[----:B------:R-:W-:Y:S05]  /*3360*/  BSYNC.RECONVERGENT B0 ;  /* 0x0000000000007941 */ /* 0x000fea0003800200 */
.L_x_175:
[----:B------:R-:W-:Y:S05]  /*3370*/  @P0 EXIT ;  /* 0x000000000000094d */ /* 0x000fea0003800000 */
[----:B-123--:R-:W1:Y:S02]  /*3380*/  LDC.64 R4, c[0x0][0x388] ;  /* 0x0000e200ff047b82 */ /* 0x00ee640000000a00 */
[----:B-1----:R-:W-:-:S05]  /*3390*/  IMAD.WIDE.U32 R4, R0, 0x4, R4 ;  /* 0x0000000400047825 */ /* 0x002fca00078e0004 */
[----:B------:R-:W-:Y:S01]  /*33a0*/  STG.E desc[UR6][R4.64], R2 ;  /* 0x0000000204007986 */ /* 0x000fe2000c101906 */
[----:B------:R-:W-:Y:S05]  /*33b0*/  EXIT ;  /* 0x000000000000794d */ /* 0x000fea0003800000 */
.L_x_205:
        /* <DEDUP_REMOVED lines=12> */
.L_x_243:


//--------------------- .text._ZN3cub18CUB_300001_SM_10006detail6reduce28DeviceReduceSingleTileKernelINS2_10policy_hubIfjN4cuda3std3__44plusIfEEE10Policy1000EN6thrust24THRUST_300001_SM_1000_NS6detail15normal_iteratorINSD_10device_ptrIdEEEEPfjS9_ff16calculate_squareEEvT0_T1_T2_T3_T4_T6_ --------------------------
	.section	.text._ZN3cub18CUB_300001_SM_10006detail6reduce28DeviceReduceSingleTileKernelINS2_10policy_hubIfjN4cuda3std3__44plusIfEEE10Policy1000EN6thrust24THRUST_300001_SM_1000_NS6detail15normal_iteratorINSD_10device_ptrIdEEEEPfjS9_ff16calculate_squareEEvT0_T1_T2_T3_T4_T6_,"ax",@progbits
	.align	128
        .global         _ZN3cub18CUB_300001_SM_10006detail6reduce28DeviceReduceSingleTileKernelINS2_10policy_hubIfjN4cuda3std3__44plusIfEEE10Policy1000EN6thrust24THRUST_300001_SM_1000_NS6detail15normal_iteratorINSD_10device_ptrIdEEEEPfjS9_ff16calculate_squareEEvT0_T1_T2_T3_T4_T6_
        .type           _ZN3cub18CUB_300001_SM_10006detail6reduce28DeviceReduceSingleTileKernelINS2_10policy_hubIfjN4cuda3std3__44plusIfEEE10Policy1000EN6thrust24THRUST_300001_SM_1000_NS6detail15normal_iteratorINSD_10device_ptrIdEEEEPfjS9_ff16calculate_squareEEvT0_T1_T2_T3_T4_T6_,@function
        .size           _ZN3cub18CUB_300001_SM_10006detail6reduce28DeviceReduceSingleTileKernelINS2_10policy_hubIfjN4cuda3std3__44plusIfEEE10Policy1000EN6thrust24THRUST_300001_SM_1000_NS6detail15normal_iteratorINSD_10device_ptrIdEEEEPfjS9_ff16calculate_squareEEvT0_T1_T2_T3_T4_T6_,(.L_x_244 - _ZN3cub18CUB_300001_SM_10006detail6reduce28DeviceReduceSingleTileKernelINS2_10policy_hubIfjN4cuda3std3__44plusIfEEE10Policy1000EN6thrust24THRUST_300001_SM_1000_NS6detail15normal_iteratorINSD_10device_ptrIdEEEEPfjS9_ff16calculate_squareEEvT0_T1_T2_T3_T4_T6_)
        .other          _ZN3cub18CUB_300001_SM_10006detail6reduce28DeviceReduceSingleTileKernelINS2_10policy_hubIfjN4cuda3std3__44plusIfEEE10Policy1000EN6thrust24THRUST_300001_SM_1000_NS6detail15normal_iteratorINSD_10device_ptrIdEEEEPfjS9_ff16calculate_squareEEvT0_T1_T2_T3_T4_T6_,@"STO_CUDA_ENTRY STV_DEFAULT"
_ZN3cub18CUB_300001_SM_10006detail6reduce28DeviceReduceSingleTileKernelINS2_10policy_hubIfjN4cuda3std3__44plusIfEEE10Policy1000EN6thrust24THRUST_300001_SM_1000_NS6detail15normal_iteratorINSD_10device_ptrIdEEEEPfjS9_ff16calculate_squareEEvT0_T1_T2_T3_T4_T6_:
.text._ZN3cub18CUB_300001_SM_10006detail6reduce28DeviceReduceSingleTileKernelINS2_10policy_hubIfjN4cuda3std3__44plusIfEEE10Policy1000EN6thrust24THRUST_300001_SM_1000_NS6detail15normal_iteratorINSD_10device_ptrIdEEEEPfjS9_ff16calculate_squareEEvT0_T1_T2_T3_T4_T6_:
        /* <DEDUP_REMOVED lines=13> */
.L_x_206:
[----:B------:R-:W-:Y:S01]  /*00d0*/  ISETP.GT.U32.AND P0, PT, R2, 0x1fff, PT ;  /* 0x00001fff0200780c */ /* 0x000fe20003f04070 */
[----:B------:R-:W-:-:S12]  /*00e0*/  BSSY.RECONVERGENT B0, `(.L_x_207) ;  /* 0x00002e2000007945 */ /* 0x000fd80003800200 */
[----:B------:R-:W-:Y:S05]  /*00f0*/  @P0 BRA `(.L_x_208) ;  /* 0x0000001000ec0947 */ /* 0x000fea0003800000 */
[----:B------:R-:W0:Y:S01]  /*0100*/  S2R R3, SR_TID.X ;  /* 0x0000000000037919 */ /* 0x000e220000002100 */
[----:B------:R-:W-:Y:S01]  /*0110*/  BSSY.RECONVERGENT B1, `(.L_x_209) ;  /* 0x000000b000017945 */ /* 0x000fe20003800200 */
[----:B------:R-:W-:Y:S01]  /*0120*/  HFMA2 R40, -RZ, RZ, 0, 0 ;  /* 0x00000000ff287431 */ /* 0x000fe200000001ff */
[----:B0-----:R-:W-:Y:S02]  /*0130*/  ISETP.GE.U32.AND P0, PT, R3, R2, PT ;  /* 0x000000020300720c */ /* 0x001fe40003f06070 */
[----:B------:R-:W-:-:S11]  /*0140*/  MOV R39, R3 ;  /* 0x0000000300277202 */ /* 0x000fd60000000f00 */
[----:B------:R-:W-:Y:S05]  /*0150*/  @P0 BRA `(.L_x_210) ;  /* 0x0000000000180947 */ /* 0x000fea0003800000 */
[----:B------:R-:W0:Y:S02]  /*0160*/  LDC.64 R4, c[0x0][0x380] ;  /* 0x0000e000ff047b82 */ /* 0x000e240000000a00 */
[----:B0-----:R-:W-:-:S06]  /*0170*/  IMAD.WIDE.U32 R4, R3, 0x8, R4 ;  /* 0x0000000803047825 */ /* 0x001fcc00078e0004 */
[----:B------:R-:W2:Y:S01]  /*0180*/  LDG.E.64 R4, desc[UR6][R4.64] ;  /* 0x0000000604047981 */ /* 0x000ea2000c1e1b00 */
[----:B------:R-:W-:Y:S01]  /*0190*/  IADD3 R39, PT, PT, R3, 0x200, RZ ;  /* 0x0000020003277810 */ /* 0x000fe20007ffe0ff */
[----:B--2---:R-:W-:-:S10]  /*01a0*/  DMUL R40, R4, R4 ;  /* 0x0000000404287228 */ /* 0x004fd40000000000 */
[----:B------:R0:W1:Y:S02]  /*01b0*/  F2F.F32.F64 R40, R40 ;  /* 0x0000002800287310 */ /* 0x0000640000301000 */
.L_x_210:
[----:B------:R-:W-:Y:S05]  /*01c0*/  BSYNC.RECONVERGENT B1 ;  /* 0x0000000000017941 */ /* 0x000fea0003800200 */
.L_x_209:
[----:B------:R-:W-:Y:S01]  /*01d0*/  ISETP.GE.U32.AND P0, PT, R39, R2, PT ;  /* 0x000000022700720c */ /* 0x000fe20003f06070 */
[----:B------:R-:W-:-:S12]  /*01e0*/  BSSY.RECONVERGENT B1, `(.L_x_211) ;  /* 0x00000aa000017945 */ /* 0x000fd80003800200 */
[----:B------:R-:W-:Y:S05]  /*01f0*/  @P0 BRA `(.L_x_212) ;  /* 0x0000000800a00947 */ /* 0x000fea0003800000 */
[----:B------:R-:W-:Y:S01]  /*0200*/  LOP3.LUT R5, RZ, R39, RZ, 0x33, !PT ;  /* 0x00000027ff057212 */ /* 0x000fe200078e33ff */
[----:B------:R-:W-:Y:S03]  /*0210*/  BSSY.RECONVERGENT B2, `(.L_x_213) ;  /* 0x0000053000027945 */ /* 0x000fe60003800200 */
[----:B------:R-:W-:-:S04]  /*0220*/  IADD3 R5, PT, PT, R5, R2, RZ ;  /* 0x0000000205057210 */ /* 0x000fc80007ffe0ff */
[C---:B------:R-:W-:Y:S02]  /*0230*/  ISETP.GE.U32.AND P0, PT, R5.reuse, 0x1e00, PT ;  /* 0x00001e000500780c */ /* 0x040fe40003f06070 */
[----:B------:R-:W-:-:S04]  /*0240*/  LEA.HI R0, R5, 0x1, RZ, 0x17 ;  /* 0x0000000105007811 */ /* 0x000fc800078fb8ff */
[----:B0-----:R-:W-:-:S04]  /*0250*/  LOP3.LUT R41, R0, 0xf, RZ, 0xc0, !PT ;  /* 0x0000000f00297812 */ /* 0x001fc800078ec0ff */
[----:B------:R-:W-:-:S03]  /*0260*/  ISETP.NE.AND P1, PT, R41, RZ, PT ;  /* 0x000000ff2900720c */ /* 0x000fc60003f25270 */
[----:B------:R-:W-:Y:S10]  /*0270*/  @!P0 BRA `(.L_x_214) ;  /* 0x0000000400308947 */ /* 0x000ff40003800000 */
[----:B------:R-:W0:Y:S01]  /*0280*/  LDC.64 R4, c[0x0][0x380] ;  /* 0x0000e000ff047b82 */ /* 0x000e220000000a00 */
[----:B------:R-:W-:-:S04]  /*0290*/  LOP3.LUT R38, R0, 0xfffff0, RZ, 0xc0, !PT ;  /* 0x00fffff000267812 */ /* 0x000fc800078ec0ff */
[----:B------:R-:W-:Y:S01]  /*02a0*/  IADD3 R38, PT, PT, -R38, RZ, RZ ;  /* 0x000000ff26267210 */ /* 0x000fe20007ffe1ff */
[----:B0-----:R-:W-:-:S03]  /*02b0*/  IMAD.WIDE.U32 R4, R39, 0x8, R4 ;  /* 0x0000000827047825 */ /* 0x001fc600078e0004 */
[----:B------:R-:W-:-:S04]  /*02c0*/  IADD3 R4, P0, PT, R4, 0x8000, RZ ;  /* 0x0000800004047810 */ /* 0x000fc80007f1e0ff */
[----:B------:R-:W-:-:S09]  /*02d0*/  IADD3.X R5, PT, PT, RZ, R5, RZ, P0, !PT ;  /* 0x00000005ff057210 */ /* 0x000fd200007fe4ff */
.L_x_215:
        /* <DEDUP_REMOVED lines=19> */
[----:B0-----:R-:W-:-:S04]  /*0410*/  IADD3 R4, P2, PT, R4, 0x10000, RZ ;  /* 0x0001000004047810 */ /* 0x001fc80007f5e0ff */
[----:B------:R-:W-:Y:S01]  /*0420*/  IADD3.X R5, PT, PT, RZ, R5, RZ, P2, !PT ;  /* 0x00000005ff057210 */ /* 0x000fe200017fe4ff */
        /* <DEDUP_REMOVED lines=49> */
.L_x_214:
[----:B------:R-:W-:Y:S05]  /*0740*/  BSYNC.RECONVERGENT B2 ;  /* 0x0000000000027941 */ /* 0x000fea0003800200 */
.L_x_213:
[----:B------:R-:W-:Y:S05]  /*0750*/  @!P1 BRA `(.L_x_212) ;  /* 0x0000000400489947 */ /* 0x000fea0003800000 */
[----:B------:R-:W-:Y:S01]  /*0760*/  ISETP.GE.U32.AND P0, PT, R41, 0x8, PT ;  /* 0x000000082900780c */ /* 0x000fe20003f06070 */
[----:B------:R-:W-:Y:S01]  /*0770*/  BSSY.RECONVERGENT B2, `(.L_x_216) ;  /* 0x0000027000027945 */ /* 0x000fe20003800200 */
[----:B------:R-:W-:-:S04]  /*0780*/  LOP3.LUT R22, R0, 0x7, RZ, 0xc0, !PT ;  /* 0x0000000700167812 */ /* 0x000fc800078ec0ff */
[----:B------:R-:W-:-:S07]  /*0790*/  ISETP.NE.AND P1, PT, R22, RZ, PT ;  /* 0x000000ff1600720c */ /* 0x000fce0003f25270 */
[----:B------:R-:W-:Y:S06]  /*07a0*/  @!P0 BRA `(.L_x_217) ;  /* 0x00000000008c8947 */ /* 0x000fec0003800000 */
        /* <DEDUP_REMOVED lines=35> */
.L_x_217:
[----:B------:R-:W-:Y:S05]  /*09e0*/  BSYNC.RECONVERGENT B2 ;  /* 0x0000000000027941 */ /* 0x000fea0003800200 */
.L_x_216:
        /* <DEDUP_REMOVED lines=25> */
.L_x_219:
[----:B------:R-:W-:Y:S05]  /*0b80*/  BSYNC.RECONVERGENT B2 ;  /* 0x0000000000027941 */ /* 0x000fea0003800200 */
.L_x_218:
[----:B------:R-:W-:Y:S05]  /*0b90*/  @!P1 BRA `(.L_x_212) ;  /* 0x0000000000389947 */ /* 0x000fea0003800000 */
[----:B------:R-:W0:Y:S01]  /*0ba0*/  LDC.64 R4, c[0x0][0x380] ;  /* 0x0000e000ff047b82 */ /* 0x000e220000000a00 */
[----:B------:R-:W-:Y:S01]  /*0bb0*/  IADD3 R0, PT, PT, -R0, RZ, RZ ;  /* 0x000000ff00007210 */ /* 0x000fe20007ffe1ff */
[----:B0-----:R-:W-:-:S03]  /*0bc0*/  IMAD.WIDE.U32 R4, R39, 0x8, R4 ;  /* 0x0000000827047825 */ /* 0x001fc600078e0004 */
[----:B------:R-:W-:Y:S02]  /*0bd0*/  MOV R6, R4 ;  /* 0x0000000400067202 */ /* 0x000fe40000000f00 */
[----:B------:R-:W-:-:S07]  /*0be0*/  MOV R7, R5 ;  /* 0x0000000500077202 */ /* 0x000fce0000000f00 */
.L_x_220:
[----:B------:R0:W2:Y:S01]  /*0bf0*/  LDG.E.64 R4, desc[UR6][R6.64] ;  /* 0x0000000606047981 */ /* 0x0000a2000c1e1b00 */
[----:B------:R-:W-:-:S04]  /*0c00*/  IADD3 R0, PT, PT, R0, 0x1, RZ ;  /* 0x0000000100007810 */ /* 0x000fc80007ffe0ff */
[----:B------:R-:W-:Y:S02]  /*0c10*/  ISETP.NE.AND P0, PT, R0, RZ, PT ;  /* 0x000000ff0000720c */ /* 0x000fe40003f05270 */
[----:B0-----:R-:W-:-:S04]  /*0c20*/  IADD3 R6, P1, PT, R6, 0x1000, RZ ;  /* 0x0000100006067810 */ /* 0x001fc80007f3e0ff */
[----:B------:R-:W-:Y:S01]  /*0c30*/  IADD3.X R7, PT, PT, RZ, R7, RZ, P1, !PT ;  /* 0x00000007ff077210 */ /* 0x000fe20000ffe4ff */
[----:B--2---:R-:W-:-:S10]  /*0c40*/  DMUL R4, R4, R4 ;  /* 0x0000000404047228 */ /* 0x004fd40000000000 */
[----:B------:R-:W1:Y:S02]  /*0c50*/  F2F.F32.F64 R5, R4 ;  /* 0x0000000400057310 */ /* 0x000e640000301000 */
[----:B-1----:R-:W-:Y:S01]  /*0c60*/  FADD R40, R5, R40 ;  /* 0x0000002805287221 */ /* 0x002fe20000000000 */
[----:B------:R-:W-:Y:S06]  /*0c70*/  @P0 BRA `(.L_x_220) ;  /* 0xfffffffc00dc0947 */ /* 0x000fec000383ffff */
.L_x_212:
[----:B------:R-:W-:Y:S05]  /*0c80*/  BSYNC.RECONVERGENT B1 ;  /* 0x0000000000017941 */ /* 0x000fea0003800200 */
.L_x_211:
[----:B------:R-:W-:-:S13]  /*0c90*/  ISETP.GE.U32.AND P0, PT, R2, 0x200, PT ;  /* 0x000002000200780c */ /* 0x000fda0003f06070 */
[----:B------:R-:W-:Y:S05]  /*0ca0*/  @!P0 BRA `(.L_x_221) ;  /* 0x0000000000d08947 */ /* 0x000fea0003800000 */
[----:B------:R-:W2:Y:S01]  /*0cb0*/  S2R R6, SR_LANEID ;  /* 0x0000000000067919 */ /* 0x000ea20000000000 */
        /* <DEDUP_REMOVED lines=32> */
[----:B------:R-:W3:Y:S04]  /*0ec0*/  LDS.128 R12, [UR4+0x20] ;  /* 0x00002004ff0c7984 */ /* 0x000ee80008000c00 */
[----:B--2---:R-:W2:Y:S04]  /*0ed0*/  LDS.128 R4, [UR4+0x30] ;  /* 0x00003004ff047984 */ /* 0x004ea80008000c00 */
[----:B------:R-:W4:Y:S01]  /*0ee0*/  LDS.128 R8, [UR4+0x40] ;  /* 0x00004004ff087984 */ /* 0x000f220008000c00 */
[----:B-1----:R-:W-:-:S04]  /*0ef0*/  FADD R3, R0, R17 ;  /* 0x0000001100037221 */ /* 0x002fc80000000000 */
[----:B------:R-:W-:-:S04]  /*0f00*/  FADD R0, R3, R18 ;  /* 0x0000001203007221 */ /* 0x000fc80000000000 */
[----:B------:R-:W-:-:S04]  /*0f10*/  FADD R3, R0, R19 ;  /* 0x0000001300037221 */ /* 0x000fc80000000000 */
[----:B---3--:R-:W-:-:S04]  /*0f20*/  FADD R12, R3, R12 ;  /* 0x0000000c030c7221 */ /* 0x008fc80000000000 */
[----:B------:R-:W-:-:S04]  /*0f30*/  FADD R13, R12, R13 ;  /* 0x0000000d0c0d7221 */ /* 0x000fc80000000000 */
[----:B------:R-:W-:-:S04]  /*0f40*/  FADD R14, R13, R14 ;  /* 0x0000000e0d0e7221 */ /* 0x000fc80000000000 */
[----:B------:R-:W-:-:S04]  /*0f50*/  FADD R15, R14, R15 ;  /* 0x0000000f0e0f7221 */ /* 0x000fc80000000000 */
[----:B--2---:R-:W-:-:S04]  /*0f60*/  FADD R4, R15, R4 ;  /* 0x000000040f047221 */ /* 0x004fc80000000000 */
[----:B------:R-:W-:-:S04]  /*0f70*/  FADD R5, R4, R5 ;  /* 0x0000000504057221 */ /* 0x000fc80000000000 */
[----:B------:R-:W-:-:S04]  /*0f80*/  FADD R6, R5, R6 ;  /* 0x0000000605067221 */ /* 0x000fc80000000000 */
[----:B------:R-:W-:-:S04]  /*0f90*/  FADD R7, R6, R7 ;  /* 0x0000000706077221 */ /* 0x000fc80000000000 */
[----:B----4-:R-:W-:-:S04]  /*0fa0*/  FADD R8, R7, R8 ;  /* 0x0000000807087221 */ /* 0x010fc80000000000 */
[----:B------:R-:W-:-:S04]  /*0fb0*/  FADD R9, R8, R9 ;  /* 0x0000000908097221 */ /* 0x000fc80000000000 */
[----:B------:R-:W-:-:S04]  /*0fc0*/  FADD R10, R9, R10 ;  /* 0x0000000a090a7221 */ /* 0x000fc80000000000 */
[----:B------:R-:W-:Y:S01]  /*0fd0*/  FADD R0, R10, R11 ;  /* 0x0000000b0a007221 */ /* 0x000fe20000000000 */
[----:B------:R-:W-:Y:S06]  /*0fe0*/  BRA `(.L_x_222) ;  /* 0x0000001c00c47947 */ /* 0x000fec0003800000 */
.L_x_221:
[----:B------:R-:W2:Y:S01]  /*0ff0*/  S2R R6, SR_LANEID ;  /* 0x0000000000067919 */ /* 0x000ea20000000000 */
[----:B------:R-:W-:-:S04]  /*1000*/  LOP3.LUT R0, R3, 0x3e0, RZ, 0xc0, !PT ;  /* 0x000003e003007812 */ /* 0x000fc800078ec0ff */
[----:B------:R-:W-:Y:S02]  /*1010*/  IADD3 R5, PT, PT, R0, 0x20, RZ ;  /* 0x0000002000057810 */ /* 0x000fe40007ffe0ff */
[----:B------:R-:W-:Y:S02]  /*1020*/  LOP3.LUT R7, RZ, R0, RZ, 0x33, !PT ;  /* 0x00000000ff077212 */ /* 0x000fe400078e33ff */
[-C--:B------:R-:W-:Y:S02]  /*1030*/  ISETP.GT.U32.AND P0, PT, R5, R2.reuse, PT ;  /* 0x000000020500720c */ /* 0x080fe40003f04070 */
[----:B------:R-:W-:-:S04]  /*1040*/  IADD3 R7, PT, PT, R7, R2, RZ ;  /* 0x0000000207077210 */ /* 0x000fc80007ffe0ff */
[----:B------:R-:W-:-:S05]  /*1050*/  SEL R7, R7, 0x1f, P0 ;  /* 0x0000001f07077807 */ /* 0x000fca0000000000 */
[----:B-1----:R-:W1:Y:S01]  /*1060*/  SHFL.DOWN PT, R0, R40, 0x1, R7 ;  /* 0x0820000028007989 */ /* 0x002e6200000e0007 */
[C---:B--2---:R-:W-:Y:S02]  /*1070*/  ISETP.GE.AND P0, PT, R6.reuse, R7, PT ;  /* 0x000000070600720c */ /* 0x044fe40003f06270 */
[C---:B------:R-:W-:Y:S02]  /*1080*/  IADD3 R4, PT, PT, R6.reuse, 0x2, RZ ;  /* 0x0000000206047810 */ /* 0x040fe40007ffe0ff */
[----:B------:R-:W-:-:S09]  /*1090*/  ISETP.NE.AND P1, PT, R6, RZ, PT ;  /* 0x000000ff0600720c */ /* 0x000fd20003f25270 */
[----:B-1----:R-:W-:Y:S01]  /*10a0*/  @!P0 FADD R40, R0, R40 ;  /* 0x0000002800288221 */ /* 0x002fe20000000000 */
[-C--:B------:R-:W-:Y:S02]  /*10b0*/  ISETP.GT.AND P0, PT, R4, R7.reuse, PT ;  /* 0x000000070400720c */ /* 0x080fe40003f04270 */
[----:B------:R-:W-:Y:S01]  /*10c0*/  IADD3 R4, PT, PT, R6, 0x4, RZ ;  /* 0x0000000406047810 */ /* 0x000fe20007ffe0ff */
[----:B------:R-:W1:Y:S01]  /*10d0*/  @!P1 S2R R8, SR_CgaCtaId ;  /* 0x0000000000089919 */ /* 0x000e620000008800 */
[----:B------:R-:W-:Y:S01]  /*10e0*/  @!P1 MOV R5, 0x400 ;  /* 0x0000040000059802 */ /* 0x000fe20000000f00 */
[----:B------:R-:W2:Y:S08]  /*10f0*/  SHFL.DOWN PT, R0, R40, 0x2, R7 ;  /* 0x0840000028007989 */ /* 0x000eb000000e0007 */
[----:B--2---:R-:W-:Y:S01]  /*1100*/  @!P0 FADD R40, R40, R0 ;  /* 0x0000000028288221 */ /* 0x004fe20000000000 */
[----:B------:R-:W-:-:S02]  /*1110*/  ISETP.GT.AND P0, PT, R4, R7, PT ;  /* 0x000000070400720c */ /* 0x000fc40003f04270 */
[----:B------:R-:W-:Y:S02]  /*1120*/  IADD3 R4, PT, PT, R6, 0x8, RZ ;  /* 0x0000000806047810 */ /* 0x000fe40007ffe0ff */
[----:B------:R-:W2:Y:S01]  /*1130*/  SHFL.DOWN PT, R0, R40, 0x4, R7 ;  /* 0x0880000028007989 */ /* 0x000ea200000e0007 */
[----:B-1----:R-:W-:-:S08]  /*1140*/  @!P1 LEA R5, R8, R5, 0x18 ;  /* 0x0000000508059211 */ /* 0x002fd000078ec0ff */
[----:B--2---:R-:W-:Y:S01]  /*1150*/  @!P0 FADD R40, R40, R0 ;  /* 0x0000000028288221 */ /* 0x004fe20000000000 */
[-C--:B------:R-:W-:Y:S02]  /*1160*/  ISETP.GT.AND P0, PT, R4, R7.reuse, PT ;  /* 0x000000070400720c */ /* 0x080fe40003f04270 */
[----:B------:R-:W-:Y:S02]  /*1170*/  IADD3 R4, PT, PT, R6, 0x10, RZ ;  /* 0x0000001006047810 */ /* 0x000fe40007ffe0ff */
[----:B------:R-:W1:Y:S09]  /*1180*/  SHFL.DOWN PT, R0, R40, 0x8, R7 ;  /* 0x0900000028007989 */ /* 0x000e7200000e0007 */
[----:B-1----:R-:W-:Y:S01]  /*1190*/  @!P0 FADD R40, R40, R0 ;  /* 0x0000000028288221 */ /* 0x002fe20000000000 */
[----:B------:R-:W-:-:S02]  /*11a0*/  ISETP.GT.AND P0, PT, R4, R7, PT ;  /* 0x000000070400720c */ /* 0x000fc40003f04270 */
[----:B------:R-:W-:Y:S02]  /*11b0*/  @!P1 SHF.R.U32.HI R4, RZ, 0x3, R3 ;  /* 0x00000003ff049819 */ /* 0x000fe40000011603 */
[----:B------:R-:W1:Y:S02]  /*11c0*/  SHFL.DOWN PT, R0, R40, 0x10, R7 ;  /* 0x0a00000028007989 */ /* 0x000e6400000e0007 */
[----:B------:R-:W-:-:S04]  /*11d0*/  @!P1 LOP3.LUT R4, R4, 0x7c, RZ, 0xc0, !PT ;  /* 0x0000007c04049812 */ /* 0x000fc800078ec0ff */
[----:B------:R-:W-:-:S03]  /*11e0*/  @!P1 IADD3 R5, PT, PT, R4, R5, RZ ;  /* 0x0000000504059210 */ /* 0x000fc60007ffe0ff */
[----:B-1----:R-:W-:Y:S01]  /*11f0*/  @!P0 FADD R40, R40, R0 ;  /* 0x0000000028288221 */ /* 0x002fe20000000000 */
        /* <DEDUP_REMOVED lines=12> */
[----:B------:R-:W2:Y:S04]  /*12c0*/  LDS.128 R16, [UR4+0x10] ;  /* 0x00001004ff107984 */ /* 0x000ea80008000c00 */
[----:B-1----:R-:W1:Y:S04]  /*12d0*/  LDS.128 R4, [UR4+0x20] ;  /* 0x00002004ff047984 */ /* 0x002e680008000c00 */
[----:B------:R-:W3:Y:S04]  /*12e0*/  LDS.128 R8, [UR4+0x30] ;  /* 0x00003004ff087984 */ /* 0x000ee80008000c00 */
[----:B------:R-:W4:Y:S01]  /*12f0*/  LDS.128 R12, [UR4+0x40] ;  /* 0x00004004ff0c7984 */ /* 0x000f220008000c00 */
[----:B--2---:R-:W-:Y:S01]  /*1300*/  @P2 FADD R0, R0, R17 ;  /* 0x0000001100002221 */ /* 0x004fe20000000000 */
[----:B------:R-:W-:-:S03]  /*1310*/  ISETP.GT.U32.AND P2, PT, R2, 0x80, PT ;  /* 0x000000800200780c */ /* 0x000fc60003f44070 */
[----:B------:R-:W-:Y:S01]  /*1320*/  @P3 FADD R0, R0, R18 ;  /* 0x0000001200003221 */ /* 0x000fe20000000000 */
[----:B------:R-:W-:-:S03]  /*1330*/  ISETP.GT.U32.AND P3, PT, R2, 0xa0, PT ;  /* 0x000000a00200780c */ /* 0x000fc60003f64070 */
[----:B------:R-:W-:Y:S01]  /*1340*/  @P1 FADD R0, R0, R19 ;  /* 0x0000001300001221 */ /* 0x000fe20000000000 */
[----:B------:R-:W-:-:S05]  /*1350*/  ISETP.GT.U32.AND P1, PT, R2, 0xe0, PT ;  /* 0x000000e00200780c */ /* 0x000fca0003f24070 */
[----:B-1----:R-:W-:Y:S01]  /*1360*/  @P2 FADD R0, R0, R4 ;  /* 0x0000000400002221 */ /* 0x002fe20000000000 */
[----:B------:R-:W-:-:S03]  /*1370*/  ISETP.GT.U32.AND P2, PT, R2, 0x100, PT ;  /* 0x000001000200780c */ /* 0x000fc60003f44070 */
[----:B------:R-:W-:Y:S01]  /*1380*/  @P3 FADD R0, R0, R5 ;  /* 0x0000000500003221 */ /* 0x000fe20000000000 */
[----:B------:R-:W-:-:S03]  /*1390*/  ISETP.GT.U32.AND P3, PT, R2, 0x120, PT ;  /* 0x000001200200780c */ /* 0x000fc60003f64070 */
[----:B------:R-:W-:Y:S01]  /*13a0*/  @P4 FADD R0, R0, R6 ;  /* 0x0000000600004221 */ /* 0x000fe20000000000 */
[----:B------:R-:W-:-:S03]  /*13b0*/  ISETP.GT.U32.AND P4, PT, R2, 0x140, PT ;  /* 0x000001400200780c */ /* 0x000fc60003f84070 */
[----:B------:R-:W-:Y:S01]  /*13c0*/  @P1 FADD R0, R0, R7 ;  /* 0x0000000700001221 */ /* 0x000fe20000000000 */
[----:B------:R-:W-:-:S03]  /*13d0*/  ISETP.GT.U32.AND P1, PT, R2, 0x160, PT ;  /* 0x000001600200780c */ /* 0x000fc60003f24070 */
[----:B---3--:R-:W-:Y:S01]  /*13e0*/  @P2 FADD R0, R0, R8 ;  /* 0x0000000800002221 */ /* 0x008fe20000000000 */
[----:B------:R-:W-:-:S03]  /*13f0*/  ISETP.GT.U32.AND P2, PT, R2, 0x180, PT ;  /* 0x000001800200780c */ /* 0x000fc60003f44070 */
[----:B------:R-:W-:Y:S01]  /*1400*/  @P3 FADD R0, R0, R9 ;  /* 0x0000000900003221 */ /* 0x000fe20000000000 */
[----:B------:R-:W-:-:S03]  /*1410*/  ISETP.GT.U32.AND P3, PT, R2, 0x1a0, PT ;  /* 0x000001a00200780c */ /* 0x000fc60003f64070 */
[----:B------:R-:W-:Y:S01]  /*1420*/  @P4 FADD R0, R0, R10 ;  /* 0x0000000a00004221 */ /* 0x000fe20000000000 */
[----:B------:R-:W-:-:S03]  /*1430*/  ISETP.GT.U32.AND P4, PT, R2, 0x1c0, PT ;  /* 0x000001c00200780c */ /* 0x000fc60003f84070 */
[----:B------:R-:W-:Y:S01]  /*1440*/  @P1 FADD R0, R0, R11 ;  /* 0x0000000b00001221 */ /* 0x000fe20000000000 */
[----:B------:R-:W-:-:S03]  /*1450*/  ISETP.GT.U32.AND P1, PT, R2, 0x1e0, PT ;  /* 0x000001e00200780c */ /* 0x000fc60003f24070 */
[----:B----4-:R-:W-:-:S04]  /*1460*/  @P2 FADD R0, R0, R12 ;  /* 0x0000000c00002221 */ /* 0x010fc80000000000 */
[----:B------:R-:W-:-:S04]  /*1470*/  @P3 FADD R0, R0, R13 ;  /* 0x0000000d00003221 */ /* 0x000fc80000000000 */
[----:B------:R-:W-:-:S04]  /*1480*/  @P4 FADD R0, R0, R14 ;  /* 0x0000000e00004221 */ /* 0x000fc80000000000 */
[----:B------:R-:W-:Y:S01]  /*1490*/  @P1 FADD R0, R0, R15 ;  /* 0x0000000f00001221 */ /* 0x000fe20000000000 */
[----:B------:R-:W-:Y:S06]  /*14a0*/  BRA `(.L_x_222) ;  /* 0x0000001800947947 */ /* 0x000fec0003800000 */
.L_x_208:
[----:B------:R-:W0:Y:S01]  /*14b0*/  S2R R0, SR_TID.X ;  /* 0x0000000000007919 */ /* 0x000e220000002100 */
[----:B------:R-:W1:Y:S02]  /*14c0*/  LDCU.64 UR4, c[0x0][0x380] ;  /* 0x00007000ff0477ac */ /* 0x000e640008000a00 */
[----:B-1----:R-:W-:Y:S02]  /*14d0*/  MOV R6, UR4 ;  /* 0x0000000400067c02 */ /* 0x002fe40008000f00 */
[----:B------:R-:W-:-:S03]  /*14e0*/  MOV R7, UR5 ;  /* 0x0000000500077c02 */ /* 0x000fc60008000f00 */
        /* <DEDUP_REMOVED lines=17> */
[----:B------:R-:W-:Y:S01]  /*1600*/  UMOV UR4, 0x2000 ;  /* 0x0000200000047882 */ /* 0x000fe20000000000 */
[----:B--2---:R-:W-:-:S02]  /*1610*/  DMUL R36, R34, R34 ;  /* 0x0000002222247228 */ /* 0x004fc40000000000 */
[----:B---3--:R-:W-:Y:S02]  /*1620*/  DMUL R34, R38, R38 ;  /* 0x0000002626227228 */ /* 0x008fe40000000000 */
[----:B----4-:R-:W-:Y:S02]  /*1630*/  DMUL R32, R32, R32 ;  /* 0x0000002020207228 */ /* 0x010fe40000000000 */
[----:B-----5:R-:W-:Y:S01]  /*1640*/  DMUL R30, R30, R30 ;  /* 0x0000001e1e1e7228 */ /* 0x020fe20000000000 */
[----:B------:R0:W-:Y:S01]  /*1650*/  F2F.F32.F64 R3, R36 ;  /* 0x0000002400037310 */ /* 0x0001e20000301000 */
[----:B------:R-:W-:Y:S02]  /*1660*/  DMUL R28, R28, R28 ;  /* 0x0000001c1c1c7228 */ /* 0x000fe40000000000 */
[----:B------:R-:W-:Y:S02]  /*1670*/  DMUL R26, R26, R26 ;  /* 0x0000001a1a1a7228 */ /* 0x000fe40000000000 */
[----:B------:R-:W-:-:S02]  /*1680*/  DMUL R24, R24, R24 ;  /* 0x0000001818187228 */ /* 0x000fc40000000000 */
[----:B------:R-:W-:Y:S02]  /*1690*/  DMUL R22, R22, R22 ;  /* 0x0000001616167228 */ /* 0x000fe40000000000 */
[----:B------:R-:W-:Y:S02]  /*16a0*/  DMUL R10, R10, R10 ;  /* 0x0000000a0a0a7228 */ /* 0x000fe40000000000 */
[----:B------:R-:W-:Y:S02]  /*16b0*/  DMUL R18, R18, R18 ;  /* 0x0000001212127228 */ /* 0x000fe40000000000 */
[----:B------:R-:W-:Y:S02]  /*16c0*/  DMUL R8, R8, R8 ;  /* 0x0000000808087228 */ /* 0x000fe40000000000 */
[----:B------:R-:W-:Y:S02]  /*16d0*/  DMUL R16, R16, R16 ;  /* 0x0000001010107228 */ /* 0x000fe40000000000 */
[----:B------:R-:W-:-:S02]  /*16e0*/  DMUL R4, R4, R4 ;  /* 0x0000000404047228 */ /* 0x000fc40000000000 */
[----:B------:R-:W-:Y:S01]  /*16f0*/  DMUL R14, R14, R14 ;  /* 0x0000000e0e0e7228 */ /* 0x000fe20000000000 */
[----:B------:R1:W2:Y:S01]  /*1700*/  F2F.F32.F64 R34, R34 ;  /* 0x0000002200227310 */ /* 0x0002a20000301000 */
[----:B0-----:R-:W-:Y:S02]  /*1710*/  DMUL R36, R12, R12 ;  /* 0x0000000c0c247228 */ /* 0x001fe40000000000 */
[----:B------:R-:W-:-:S05]  /*1720*/  DMUL R20, R20, R20 ;  /* 0x0000001414147228 */ /* 0x000fca0000000000 */
[----:B------:R-:W-:Y:S08]  /*1730*/  F2F.F32.F64 R32, R32 ;  /* 0x0000002000207310 */ /* 0x000ff00000301000 */
[----:B------:R-:W0:Y:S08]  /*1740*/  F2F.F32.F64 R31, R30 ;  /* 0x0000001e001f7310 */ /* 0x000e300000301000 */
[----:B------:R-:W-:Y:S08]  /*1750*/  F2F.F32.F64 R28, R28 ;  /* 0x0000001c001c7310 */ /* 0x000ff00000301000 */
[----:B------:R-:W3:Y:S08]  /*1760*/  F2F.F32.F64 R27, R26 ;  /* 0x0000001a001b7310 */ /* 0x000ef00000301000 */
[----:B------:R-:W-:Y:S08]  /*1770*/  F2F.F32.F64 R24, R24 ;  /* 0x0000001800187310 */ /* 0x000ff00000301000 */
[----:B------:R-:W4:Y:S08]  /*1780*/  F2F.F32.F64 R23, R22 ;  /* 0x0000001600177310 */ /* 0x000f300000301000 */
[----:B------:R-:W-:Y:S08]  /*1790*/  F2F.F32.F64 R12, R36 ;  /* 0x00000024000c7310 */ /* 0x000ff00000301000 */
[----:B------:R-:W5:Y:S08]  /*17a0*/  F2F.F32.F64 R13, R20 ;  /* 0x00000014000d7310 */ /* 0x000f700000301000 */
[----:B------:R-:W-:Y:S08]  /*17b0*/  F2F.F32.F64 R10, R10 ;  /* 0x0000000a000a7310 */ /* 0x000ff00000301000 */
[----:B------:R-:W5:Y:S08]  /*17c0*/  F2F.F32.F64 R19, R18 ;  /* 0x0000001200137310 */ /* 0x000f700000301000 */
[----:B------:R-:W-:Y:S08]  /*17d0*/  F2F.F32.F64 R8, R8 ;  /* 0x0000000800087310 */ /* 0x000ff00000301000 */
[----:B------:R-:W5:Y:S08]  /*17e0*/  F2F.F32.F64 R17, R16 ;  /* 0x0000001000117310 */ /* 0x000f700000301000 */
[----:B------:R-:W-:Y:S08]  /*17f0*/  F2F.F32.F64 R4, R4 ;  /* 0x0000000400047310 */ /* 0x000ff00000301000 */
[----:B------:R-:W5:Y:S01]  /*1800*/  F2F.F32.F64 R15, R14 ;  /* 0x0000000e000f7310 */ /* 0x000f620000301000 */
[----:B-1----:R-:W-:Y:S01]  /*1810*/  IADD3 R35, PT, PT, R2, -0x2000, RZ ;  /* 0xffffe00002237810 */ /* 0x002fe20007ffe0ff */
[----:B--2---:R-:W-:Y:S01]  /*1820*/  FADD R3, R3, R34 ;  /* 0x0000002203037221 */ /* 0x004fe20000000000 */
[----:B0-----:R-:W-:-:S02]  /*1830*/  FADD R32, R32, R31 ;  /* 0x0000001f20207221 */ /* 0x001fc40000000000 */
[----:B------:R-:W-:Y:S01]  /*1840*/  ISETP.GE.U32.AND P0, PT, R35, 0x2000, PT ;  /* 0x000020002300780c */ /* 0x000fe20003f06070 */
[----:B---3--:R-:W-:Y:S01]  /*1850*/  FADD R27, R28, R27 ;  /* 0x0000001b1c1b7221 */ /* 0x008fe20000000000 */
[----:B------:R-:W-:Y:S01]  /*1860*/  FADD R32, R3, R32 ;  /* 0x0000002003207221 */ /* 0x000fe20000000000 */
[----:B----4-:R-:W-:Y:S01]  /*1870*/  FADD R24, R24, R23 ;  /* 0x0000001718187221 */ /* 0x010fe20000000000 */
[----:B-----5:R-:W-:Y:S01]  /*1880*/  FADD R12, R12, R13 ;  /* 0x0000000d0c0c7221 */ /* 0x020fe20000000000 */
[----:B------:R-:W-:Y:S01]  /*1890*/  FADD R19, R10, R19 ;  /* 0x000000130a137221 */ /* 0x000fe20000000000 */
[----:B------:R-:W-:Y:S01]  /*18a0*/  FADD R8, R8, R17 ;  /* 0x0000001108087221 */ /* 0x000fe20000000000 */
[----:B------:R-:W-:Y:S01]  /*18b0*/  FADD R3, R4, R15 ;  /* 0x0000000f04037221 */ /* 0x000fe20000000000 */
[----:B------:R-:W-:Y:S01]  /*18c0*/  FADD R27, R27, R24 ;  /* 0x000000181b1b7221 */ /* 0x000fe20000000000 */
[----:B------:R-:W-:Y:S02]  /*18d0*/  FADD R12, R12, R19 ;  /* 0x000000130c0c7221 */ /* 0x000fe40000000000 */
[----:B------:R-:W-:Y:S01]  /*18e0*/  FADD R3, R8, R3 ;  /* 0x0000000308037221 */ /* 0x000fe20000000000 */
[----:B------:R-:W-:-:S03]  /*18f0*/  FADD R27, R32, R27 ;  /* 0x0000001b201b7221 */ /* 0x000fc60000000000 */
[----:B------:R-:W-:-:S04]  /*1900*/  FADD R12, R12, R3 ;  /* 0x000000030c0c7221 */ /* 0x000fc80000000000 */
[----:B------:R-:W-:Y:S01]  /*1910*/  FADD R41, R27, R12 ;  /* 0x0000000c1b297221 */ /* 0x000fe20000000000 */
[----:B------:R-:W-:Y:S06]  /*1920*/  @!P0 BRA `(.L_x_223) ;  /* 0x0000000400308947 */ /* 0x000fec0003800000 */
[----:B------:R-:W0:Y:S01]  /*1930*/  LDC R34, c[0x0][0x390] ;  /* 0x0000e400ff227b82 */ /* 0x000e220000000800 */
[----:B------:R-:W-:-:S07]  /*1940*/  UMOV UR4, 0x2000 ;  /* 0x0000200000047882 */ /* 0x000fce0000000000 */
[----:B------:R-:W1:Y:S02]  /*1950*/  LDC.64 R6, c[0x0][0x380] ;  /* 0x0000e000ff067b82 */ /* 0x000e640000000a00 */
.L_x_225:
[----:B------:R-:W-:-:S05]  /*1960*/  IADD3 R39, PT, PT, R0, UR4, RZ ;  /* 0x0000000400277c10 */ /* 0x000fca000fffe0ff */
        /* <DEDUP_REMOVED lines=17> */
[----:B--2---:R-:W-:-:S02]  /*1a80*/  DMUL R2, R2, R2 ;  /* 0x0000000202027228 */ /* 0x004fc40000000000 */
[----:B---3--:R-:W-:Y:S02]  /*1a90*/  DMUL R14, R14, R14 ;  /* 0x0000000e0e0e7228 */ /* 0x008fe40000000000 */
[----:B----4-:R-:W-:-:S06]  /*1aa0*/  DMUL R36, R36, R36 ;  /* 0x0000002424247228 */ /* 0x010fcc0000000000 */
[----:B------:R-:W-:Y:S01]  /*1ab0*/  F2F.F32.F64 R2, R2 ;  /* 0x0000000200027310 */ /* 0x000fe20000301000 */
[----:B-----5:R-:W-:Y:S02]  /*1ac0*/  DMUL R32, R32, R32 ;  /* 0x0000002020207228 */ /* 0x020fe40000000000 */
[----:B------:R-:W-:-:S05]  /*1ad0*/  DMUL R30, R30, R30 ;  /* 0x0000001e1e1e7228 */ /* 0x000fca0000000000 */
[----:B------:R-:W2:Y:S01]  /*1ae0*/  F2F.F32.F64 R15, R14 ;  /* 0x0000000e000f7310 */ /* 0x000ea20000301000 */
        /* <DEDUP_REMOVED lines=8> */
[----:B------:R-:W-:Y:S02]  /*1b70*/  DMUL R42, R10, R10 ;  /* 0x0000000a0a2a7228 */ /* 0x000fe40000000000 */
[----:B------:R-:W-:Y:S01]  /*1b80*/  DMUL R18, R18, R18 ;  /* 0x0000001212127228 */ /* 0x000fe20000000000 */
[----:B------:R-:W1:Y:S01]  /*1b90*/  F2F.F32.F64 R36, R36 ;  /* 0x0000002400247310 */ /* 0x000e620000301000 */
[----:B--2---:R-:W-:-:S07]  /*1ba0*/  FADD R15, R2, R15 ;  /* 0x0000000f020f7221 */ /* 0x004fce0000000000 */
[----:B------:R-:W-:Y:S01]  /*1bb0*/  F2F.F32.F64 R32, R32 ;  /* 0x0000002000207310 */ /* 0x000fe20000301000 */
[----:B------:R-:W-:-:S07]  /*1bc0*/  DMUL R8, R8, R8 ;  /* 0x0000000808087228 */ /* 0x000fce0000000000 */
[----:B------:R-:W2:Y:S08]  /*1bd0*/  F2F.F32.F64 R31, R30 ;  /* 0x0000001e001f7310 */ /* 0x000eb00000301000 */
        /* <DEDUP_REMOVED lines=9> */
[----:B------:R-:W5:Y:S01]  /*1c70*/  F2F.F32.F64 R17, R16 ;  /* 0x0000001000117310 */ /* 0x000f620000301000 */
[----:B0-----:R-:W-:Y:S01]  /*1c80*/  MOV R2, R34 ;  /* 0x0000002200027202 */ /* 0x001fe20000000f00 */
[----:B-1----:R-:W-:-:S03]  /*1c90*/  FADD R36, R36, R41 ;  /* 0x0000002924247221 */ /* 0x002fc60000000000 */
[----:B------:R-:W-:Y:S01]  /*1ca0*/  IADD3 R3, PT, PT, R2, -UR4, RZ ;  /* 0x8000000402037c10 */ /* 0x000fe2000fffe0ff */
[----:B--2---:R-:W-:Y:S01]  /*1cb0*/  FADD R31, R32, R31 ;  /* 0x0000001f201f7221 */ /* 0x004fe20000000000 */
[----:B---3--:R-:W-:Y:S01]  /*1cc0*/  FADD R27, R28, R27 ;  /* 0x0000001b1c1b7221 */ /* 0x008fe20000000000 */
[----:B----4-:R-:W-:Y:S01]  /*1cd0*/  FADD R12, R12, R13 ;  /* 0x0000000d0c0c7221 */ /* 0x010fe20000000000 */
[----:B-----5:R-:W-:Y:S01]  /*1ce0*/  FADD R21, R22, R21 ;  /* 0x0000001516157221 */ /* 0x020fe20000000000 */
[----:B------:R-:W-:Y:S01]  /*1cf0*/  FADD R10, R10, R11 ;  /* 0x0000000b0a0a7221 */ /* 0x000fe20000000000 */
[----:B------:R-:W0:Y:S01]  /*1d00*/  F2F.F32.F64 R8, R8 ;  /* 0x0000000800087310 */ /* 0x000e220000301000 */
[----:B------:R-:W-:Y:S01]  /*1d10*/  ISETP.GE.U32.AND P0, PT, R3, 0x2000, PT ;  /* 0x000020000300780c */ /* 0x000fe20003f06070 */
        /* <DEDUP_REMOVED lines=8> */
[----:B0-----:R-:W-:Y:S01]  /*1da0*/  FADD R41, R8, R15 ;  /* 0x0000000f08297221 */ /* 0x001fe20000000000 */
[----:B------:R-:W-:Y:S06]  /*1db0*/  @!P0 BRA `(.L_x_224) ;  /* 0x0000000c00888947 */ /* 0x000fec0003800000 */
[----:B------:R-:W-:-:S06]  /*1dc0*/  UIADD3 UR4, UPT, UPT, UR4, 0x2000, URZ ;  /* 0x0000200004047890 */ /* 0x000fcc000fffe0ff */
[----:B------:R-:W-:-:S13]  /*1dd0*/  ISETP.LT.U32.AND P0, PT, R35, UR4, PT ;  /* 0x0000000423007c0c */ /* 0x000fda000bf01070 */
[----:B------:R-:W-:Y:S05]  /*1de0*/  @!P0 BRA `(.L_x_225) ;  /* 0xfffffff800dc8947 */ /* 0x000fea000383ffff */
.L_x_223:
[----:B------:R-:W-:Y:S01]  /*1df0*/  IADD3 R3, PT, PT, R2, -UR4, RZ ;  /* 0x8000000402037c10 */ /* 0x000fe2000fffe0ff */
[----:B------:R-:W-:Y:S03]  /*1e00*/  BSSY.RECONVERGENT B1, `(.L_x_224) ;  /* 0x00000dd000017945 */ /* 0x000fe60003800200 */
[----:B------:R-:W-:-:S04]  /*1e10*/  ISETP.GE.AND P0, PT, R0, R3, PT ;  /* 0x000000030000720c */ /* 0x000fc80003f06270 */
[----:B------:R-:W-:-:S13]  /*1e20*/  ISETP.LE.U32.OR P0, PT, R2, UR4, P0 ;  /* 0x0000000402007c0c */ /* 0x000fda0008703470 */
[----:B------:R-:W-:Y:S05]  /*1e30*/  @P0 BRA `(.L_x_226) ;  /* 0x0000000c00640947 */ /* 0x000fea0003800000 */
[-C--:B------:R-:W-:Y:S01]  /*1e40*/  LOP3.LUT R3, RZ, R0.reuse, RZ, 0x33, !PT ;  /* 0x00000000ff037212 */ /* 0x080fe200078e33ff */
[----:B------:R-:W-:Y:S01]  /*1e50*/  BSSY.RECONVERGENT B2, `(.L_x_227) ;  /* 0x0000072000027945 */ /* 0x000fe20003800200 */
[----:B------:R-:W-:Y:S02]  /*1e60*/  MOV R5, R0 ;  /* 0x0000000000057202 */ /* 0x000fe40000000f00 */
[----:B------:R-:W-:-:S04]  /*1e70*/  IADD3 R3, PT, PT, R2, -UR4, R3 ;  /* 0x8000000402037c10 */ /* 0x000fc8000fffe003 */
[C---:B------:R-:W-:Y:S02]  /*1e80*/  ISETP.GE.U32.AND P0, PT, R3.reuse, 0x1e00, PT ;  /* 0x00001e000300780c */ /* 0x040fe40003f06070 */
[----:B------:R-:W-:-:S04]  /*1e90*/  LEA.HI R3, R3, 0x1, RZ, 0x17 ;  /* 0x0000000103037811 */ /* 0x000fc800078fb8ff */
[----:B------:R-:W-:-:S07]  /*1ea0*/  LOP3.LUT R4, R3, 0xf, RZ, 0xc0, !PT ;  /* 0x0000000f03047812 */ /* 0x000fce00078ec0ff */
[----:B------:R-:W-:Y:S05]  /*1eb0*/  @!P0 BRA `(.L_x_228) ;  /* 0x0000000400ac8947 */ /* 0x000fea0003800000 */
[----:B------:R-:W-:Y:S01]  /*1ec0*/  LOP3.LUT R40, R3, 0xfffff0, RZ, 0xc0, !PT ;  /* 0x00fffff003287812 */ /* 0x000fe200078ec0ff */
[----:B------:R-:W-:Y:S01]  /*1ed0*/  BSSY.RECONVERGENT B3, `(.L_x_229) ;  /* 0x0000068000037945 */ /* 0x000fe20003800200 */
[C---:B------:R-:W-:Y:S02]  /*1ee0*/  LOP3.LUT R5, R0.reuse, 0x1000, RZ, 0xfc, !PT ;  /* 0x0000100000057812 */ /* 0x040fe400078efcff */
[----:B------:R-:W-:Y:S02]  /*1ef0*/  IADD3 R2, PT, PT, R0, UR4, RZ ;  /* 0x0000000400027c10 */ /* 0x000fe4000fffe0ff */
[----:B------:R-:W-:-:S07]  /*1f00*/  IADD3 R40, PT, PT, -R40, RZ, RZ ;  /* 0x000000ff28287210 */ /* 0x000fce0007ffe1ff */
.L_x_230:
[C---:B------:R-:W-:Y:S01]  /*1f10*/  IADD3 R37, PT, PT, R2.reuse, 0x200, RZ ;  /* 0x0000020002257810 */ /* 0x040fe20007ffe0ff */
[C---:B------:R-:W-:Y:S01]  /*1f20*/  IMAD.WIDE.U32 R12, R2.reuse, 0x8, R6 ;  /* 0x00000008020c7825 */ /* 0x040fe200078e0006 */
[----:B------:R-:W-:-:S03]  /*1f30*/  IADD3 R33, PT, PT, R2, 0x400, RZ ;  /* 0x0000040002217810 */ /* 0x000fc60007ffe0ff */
[--C-:B------:R-:W-:Y:S01]  /*1f40*/  IMAD.WIDE.U32 R36, R37, 0x8, R6.reuse ;  /* 0x0000000825247825 */ /* 0x100fe200078e0006 */
[C---:B------:R-:W-:Y:S01]  /*1f50*/  IADD3 R15, PT, PT, R2.reuse, 0x600, RZ ;  /* 0x00000600020f7810 */ /* 0x040fe20007ffe0ff */
[----:B------:R-:W2:Y:S02]  /*1f60*/  LDG.E.64 R12, desc[UR6][R12.64] ;  /* 0x000000060c0c7981 */ /* 0x000ea4000c1e1b00 */
[--C-:B------:R-:W-:Y:S01]  /*1f70*/  IMAD.WIDE.U32 R32, R33, 0x8, R6.reuse ;  /* 0x0000000821207825 */ /* 0x100fe200078e0006 */
[C---:B------:R-:W-:Y:S01]  /*1f80*/  IADD3 R29, PT, PT, R2.reuse, 0x800, RZ ;  /* 0x00000800021d7810 */ /* 0x040fe20007ffe0ff */
[----:B------:R-:W3:Y:S02]  /*1f90*/  LDG.E.64 R36, desc[UR6][R36.64] ;  /* 0x0000000624247981 */ /* 0x000ee4000c1e1b00 */
[--C-:B------:R-:W-:Y:S01]  /*1fa0*/  IMAD.WIDE.U32 R14, R15, 0x8, R6.reuse ;  /* 0x000000080f0e7825 */ /* 0x100fe200078e0006 */
[C---:B------:R-:W-:Y:S01]  /*1fb0*/  IADD3 R17, PT, PT, R2.reuse, 0xa00, RZ ;  /* 0x00000a0002117810 */ /* 0x040fe20007ffe0ff */
[----:B------:R-:W4:Y:S02]  /*1fc0*/  LDG.E.64 R32, desc[UR6][R32.64] ;  /* 0x0000000620207981 */ /* 0x000f24000c1e1b00 */
[--C-:B------:R-:W-:Y:S01]  /*1fd0*/  IMAD.WIDE.U32 R28, R29, 0x8, R6.reuse ;  /* 0x000000081d1c7825 */ /* 0x100fe200078e0006 */
[C---:B------:R-:W-:Y:S01]  /*1fe0*/  IADD3 R25, PT, PT, R2.reuse, 0xc00, RZ ;  /* 0x00000c0002197810 */ /* 0x040fe20007ffe0ff */
[----:B------:R-:W5:Y:S02]  /*1ff0*/  LDG.E.64 R14, desc[UR6][R14.64] ;  /* 0x000000060e0e7981 */ /* 0x000f64000c1e1b00 */
        /* <DEDUP_REMOVED lines=32> */
[----:B------:R-:W-:Y:S02]  /*2200*/  IADD3 R40, PT, PT, R40, 0x10, RZ ;  /* 0x0000001028287810 */ /* 0x000fe40007ffe0ff */
[----:B------:R-:W-:-:S02]  /*2210*/  IADD3 R5, PT, PT, R5, 0x2000, RZ ;  /* 0x0000200005057810 */ /* 0x000fc40007ffe0ff */
[----:B------:R-:W-:Y:S02]  /*2220*/  ISETP.NE.AND P0, PT, R40, RZ, PT ;  /* 0x000000ff2800720c */ /* 0x000fe40003f05270 */
[----:B------:R-:W-:Y:S01]  /*2230*/  IADD3 R2, PT, PT, R2, 0x2000, RZ ;  /* 0x0000200002027810 */ /* 0x000fe20007ffe0ff */
        /* <DEDUP_REMOVED lines=49> */
[----:B------:R-:W-:Y:S05]  /*2550*/  BSYNC.RECONVERGENT B3 ;  /* 0x0000000000037941 */ /* 0x000fea0003800200 */
.L_x_229:
[----:B------:R-:W-:-:S07]  /*2560*/  IADD3 R5, PT, PT, R5, -0x1000, RZ ;  /* 0xfffff00005057810 */ /* 0x000fce0007ffe0ff */
.L_x_228:
[----:B------:R-:W-:Y:S05]  /*2570*/  BSYNC.RECONVERGENT B2 ;  /* 0x0000000000027941 */ /* 0x000fea0003800200 */
.L_x_227:
[----:B------:R-:W-:-:S13]  /*2580*/  ISETP.NE.AND P0, PT, R4, RZ, PT ;  /* 0x000000ff0400720c */ /* 0x000fda0003f05270 */
[----:B------:R-:W-:Y:S05]  /*2590*/  @!P0 BRA `(.L_x_226) ;  /* 0x00000004008c8947 */ /* 0x000fea0003800000 */
[----:B------:R-:W-:Y:S01]  /*25a0*/  ISETP.GE.U32.AND P0, PT, R4, 0x8, PT ;  /* 0x000000080400780c */ /* 0x000fe20003f06070 */
[----:B------:R-:W-:Y:S01]  /*25b0*/  BSSY.RECONVERGENT B2, `(.L_x_231) ;  /* 0x0000035000027945 */ /* 0x000fe20003800200 */
[----:B------:R-:W-:-:S04]  /*25c0*/  LOP3.LUT R2, R3, 0x7, RZ, 0xc0, !PT ;  /* 0x0000000703027812 */ /* 0x000fc800078ec0ff */
[----:B------:R-:W-:-:S07]  /*25d0*/  ISETP.NE.AND P1, PT, R2, RZ, PT ;  /* 0x000000ff0200720c */ /* 0x000fce0003f25270 */
[----:B------:R-:W-:Y:S06]  /*25e0*/  @!P0 BRA `(.L_x_232) ;  /* 0x0000000000c48947 */ /* 0x000fec0003800000 */
[----:B------:R-:W-:-:S04]  /*25f0*/  IADD3 R19, PT, PT, R5, UR4, RZ ;  /* 0x0000000405137c10 */ /* 0x000fc8000fffe0ff */
        /* <DEDUP_REMOVED lines=48> */
.L_x_232:
[----:B------:R-:W-:Y:S05]  /*2900*/  BSYNC.RECONVERGENT B2 ;  /* 0x0000000000027941 */ /* 0x000fea0003800200 */
.L_x_231:
        /* <DEDUP_REMOVED lines=31> */
.L_x_234:
[----:B------:R-:W-:Y:S05]  /*2b00*/  BSYNC.RECONVERGENT B2 ;  /* 0x0000000000027941 */ /* 0x000fea0003800200 */
.L_x_233:
[----:B------:R-:W-:Y:S05]  /*2b10*/  @!P1 BRA `(.L_x_226) ;  /* 0x00000000002c9947 */ /* 0x000fea0003800000 */
[----:B------:R-:W-:Y:S02]  /*2b20*/  IADD3 R9, PT, PT, R5, UR4, RZ ;  /* 0x0000000405097c10 */ /* 0x000fe4000fffe0ff */
[----:B------:R-:W-:-:S07]  /*2b30*/  IADD3 R8, PT, PT, -R4, RZ, RZ ;  /* 0x000000ff04087210 */ /* 0x000fce0007ffe1ff */
.L_x_235:
        /* <DEDUP_REMOVED lines=9> */
.L_x_226:
[----:B------:R-:W-:Y:S05]  /*2bd0*/  BSYNC.RECONVERGENT B1 ;  /* 0x0000000000017941 */ /* 0x000fea0003800200 */
.L_x_224:
        /* <DEDUP_REMOVED lines=31> */
[----:B------:R-:W3:Y:S04]  /*2dd0*/  LDS.128 R16, [UR4+0x10] ;  /* 0x00001004ff107984 */ /* 0x000ee80008000c00 */
[----:B------:R-:W0:Y:S04]  /*2de0*/  LDS.128 R12, [UR4+0x20] ;  /* 0x00002004ff0c7984 */ /* 0x000e280008000c00 */
[----:B------:R-:W1:Y:S04]  /*2df0*/  LDS.128 R4, [UR4+0x30] ;  /* 0x00003004ff047984 */ /* 0x000e680008000c00 */
[----:B------:R-:W2:Y:S01]  /*2e00*/  LDS.128 R8, [UR4+0x40] ;  /* 0x00004004ff087984 */ /* 0x000ea20008000c00 */
[----:B---3--:R-:W-:-:S04]  /*2e10*/  FADD R3, R0, R17 ;  /* 0x0000001100037221 */ /* 0x008fc80000000000 */
[----:B------:R-:W-:-:S04]  /*2e20*/  FADD R0, R3, R18 ;  /* 0x0000001203007221 */ /* 0x000fc80000000000 */
[----:B------:R-:W-:-:S04]  /*2e30*/  FADD R3, R0, R19 ;  /* 0x0000001300037221 */ /* 0x000fc80000000000 */
[----:B0-----:R-:W-:-:S04]  /*2e40*/  FADD R12, R3, R12 ;  /* 0x0000000c030c7221 */ /* 0x001fc80000000000 */
[----:B------:R-:W-:-:S04]  /*2e50*/  FADD R13, R12, R13 ;  /* 0x0000000d0c0d7221 */ /* 0x000fc80000000000 */
        /* <DEDUP_REMOVED lines=9> */
[----:B------:R-:W-:-:S07]  /*2ef0*/  FADD R0, R10, R11 ;  /* 0x0000000b0a007221 */ /* 0x000fce0000000000 */
.L_x_222:
[----:B------:R-:W-:Y:S05]  /*2f00*/  BSYNC.RECONVERGENT B0 ;  /* 0x0000000000007941 */ /* 0x000fea0003800200 */
.L_x_207:
[----:B------:R-:W-:Y:S05]  /*2f10*/  @P0 EXIT ;  /* 0x000000000000094d */ /* 0x000fea0003800000 */
[----:B--23--:R-:W2:Y:S01]  /*2f20*/  LDC.64 R2, c[0x0][0x388] ;  /* 0x0000e200ff027b82 */ /* 0x00cea20000000a00 */
[----:B------:R-:W1:Y:S02]  /*2f30*/  LDCU UR4, c[0x0][0x398] ;  /* 0x00007300ff0477ac */ /* 0x000e640008000800 */
[----:B-1----:R-:W-:-:S05]  /*2f40*/  FADD R5, R0, UR4 ;  /* 0x0000000400057e21 */ /* 0x002fca0008000000 */
[----:B--2---:R-:W-:Y:S01]  /*2f50*/  STG.E desc[UR6][R2.64], R5 ;  /* 0x0000000502007986 */ /* 0x004fe2000c101906 */
[----:B------:R-:W-:Y:S05]  /*2f60*/  EXIT ;  /* 0x000000000000794d */ /* 0x000fea0003800000 */
.L_x_236:
        /* <DEDUP_REMOVED lines=9> */
.L_x_244:


//--------------------- .text._ZN3cub18CUB_300001_SM_10006detail11EmptyKernelIvEEvv --------------------------
	.section	.text._ZN3cub18CUB_300001_SM_10006detail11EmptyKernelIvEEvv,"ax",@progbits
	.align	128
        .global         _ZN3cub18CUB_300001_SM_10006detail11EmptyKernelIvEEvv
        .type           _ZN3cub18CUB_300001_SM_10006detail11EmptyKernelIvEEvv,@function
        .size           _ZN3cub18CUB_300001_SM_10006detail11EmptyKernelIvEEvv,(.L_x_245 - _ZN3cub18CUB_300001_SM_10006detail11EmptyKernelIvEEvv)
        .other          _ZN3cub18CUB_300001_SM_10006detail11EmptyKernelIvEEvv,@"STO_CUDA_ENTRY STV_DEFAULT"
_ZN3cub18CUB_300001_SM_10006detail11EmptyKernelIvEEvv:
.text._ZN3cub18CUB_300001_SM_10006detail11EmptyKernelIvEEvv:
[----:B------:R-:W-:Y:S01]  /*0000*/  LDC R1, c[0x0][0x37c] ;  /* 0x0000df00ff017b82 */ /* 0x000fe20000000800 */
[----:B------:R-:W-:Y:S05]  /*0010*/  EXIT ;  /* 0x000000000000794d */ /* 0x000fea0003800000 */
.L_x_237:
        /* <DEDUP_REMOVED lines=14> */
.L_x_245:


//--------------------- .nv.shared.reserved.0     --------------------------
	.section	.nv.shared.reserved.0,"aw",@nobits
	.weak		__nv_reservedSMEM_offset_0_alias
	.size		__nv_reservedSMEM_offset_0_alias, 0, 64
	.other		__nv_reservedSMEM_offset_0_alias,@"STO_CUDA_RESERVED_SHARED STV_DEFAULT"
__nv_reservedSMEM_offset_0_alias:
	.zero		0
	.zero		64


//--------------------- .nv.global                --------------------------
	.section	.nv.global,"aw",@nobits
.nv.global:
	.type		_ZN34_INTERNAL_3eaf77a1_4_k_cu_596b96576thrust24THRUST_300001_SM_1000_NS3seqE,@object
	.size		_ZN34_INTERNAL_3eaf77a1_4_k_cu_596b96576thrust24THRUST_300001_SM_1000_NS3seqE,(_ZN34_INTERNAL_3eaf77a1_4_k_cu_596b96574cuda3std3__48in_placeE - _ZN34_INTERNAL_3eaf77a1_4_k_cu_596b96576thrust24THRUST_300001_SM_1000_NS3seqE)
_ZN34_INTERNAL_3eaf77a1_4_k_cu_596b96576thrust24THRUST_300001_SM_1000_NS3seqE:
	.zero		1
	.type		_ZN34_INTERNAL_3eaf77a1_4_k_cu_596b96574cuda3std3__48in_placeE,@object
	.size		_ZN34_INTERNAL_3eaf77a1_4_k_cu_596b96574cuda3std3__48in_placeE,(_ZN34_INTERNAL_3eaf77a1_4_k_cu_596b96574cuda3std6ranges3__45__cpo4sizeE - _ZN34_INTERNAL_3eaf77a1_4_k_cu_596b96574cuda3std3__48in_placeE)
_ZN34_INTERNAL_3eaf77a1_4_k_cu_596b96574cuda3std3__48in_placeE:
	.zero		1
	.type		_ZN34_INTERNAL_3eaf77a1_4_k_cu_596b96574cuda3std6ranges3__45__cpo4sizeE,@object
	.size		_ZN34_INTERNAL_3eaf77a1_4_k_cu_596b96574cuda3std6ranges3__45__cpo4sizeE,(_ZN34_INTERNAL_3eaf77a1_4_k_cu_596b96576thrust24THRUST_300001_SM_1000_NS12placeholders2_3E - _ZN34_INTERNAL_3eaf77a1_4_k_cu_596b96574cuda3std6ranges3__45__cpo4sizeE)
_ZN34_INTERNAL_3eaf77a1_4_k_cu_596b96574cuda3std6ranges3__45__cpo4sizeE:
	.zero		1
	.type		_ZN34_INTERNAL_3eaf77a1_4_k_cu_596b96576thrust24THRUST_300001_SM_1000_NS12placeholders2_3E,@object
	.size		_ZN34_INTERNAL_3eaf77a1_4_k_cu_596b96576thrust24THRUST_300001_SM_1000_NS12placeholders2_3E,(_ZN34_INTERNAL_3eaf77a1_4_k_cu_596b96574cuda3std3__45__cpo6cbeginE - _ZN34_INTERNAL_3eaf77a1_4_k_cu_596b96576thrust24THRUST_300001_SM_1000_NS12placeholders2_3E)
_ZN34_INTERNAL_3eaf77a1_4_k_cu_596b96576thrust24THRUST_300001_SM_1000_NS12placeholders2_3E:
	.zero		1
	.type		_ZN34_INTERNAL_3eaf77a1_4_k_cu_596b96574cuda3std3__45__cpo6cbeginE,@object
	.size		_ZN34_INTERNAL_3eaf77a1_4_k_cu_596b96574cuda3std3__45__cpo6cbeginE,(_ZN34_INTERNAL_3eaf77a1_4_k_cu_596b96574cuda3std6ranges3__45__cpo6cbeginE - _ZN34_INTERNAL_3eaf77a1_4_k_cu_596b96574cuda3std3__45__cpo6cbeginE)
_ZN34_INTERNAL_3eaf77a1_4_k_cu_596b96574cuda3std3__45__cpo6cbeginE:
	.zero		1
	.type		_ZN34_INTERNAL_3eaf77a1_4_k_cu_596b96574cuda3std6ranges3__45__cpo6cbeginE,@object
	.size		_ZN34_INTERNAL_3eaf77a1_4_k_cu_596b96574cuda3std6ranges3__45__cpo6cbeginE,(_ZN34_INTERNAL_3eaf77a1_4_k_cu_596b96576thrust24THRUST_300001_SM_1000_NS12placeholders2_7E - _ZN34_INTERNAL_3eaf77a1_4_k_cu_596b96574cuda3std6ranges3__45__cpo6cbeginE)
_ZN34_INTERNAL_3eaf77a1_4_k_cu_596b96574cuda3std6ranges3__45__cpo6cbeginE:
	.zero		1
	.type		_ZN34_INTERNAL_3eaf77a1_4_k_cu_596b96576thrust24THRUST_300001_SM_1000_NS12placeholders2_7E,@object
	.size		_ZN34_INTERNAL_3eaf77a1_4_k_cu_596b96576thrust24THRUST_300001_SM_1000_NS12placeholders2_7E,(_ZN34_INTERNAL_3eaf77a1_4_k_cu_596b96574cuda3std3__45__cpo7crbeginE - _ZN34_INTERNAL_3eaf77a1_4_k_cu_596b96576thrust24THRUST_300001_SM_1000_NS12placeholders2_7E)
_ZN34_INTERNAL_3eaf77a1_4_k_cu_596b96576thrust24THRUST_300001_SM_1000_NS12placeholders2_7E:
	.zero		1
	.type		_ZN34_INTERNAL_3eaf77a1_4_k_cu_596b96574cuda3std3__45__cpo7crbeginE,@object
	.size		_ZN34_INTERNAL_3eaf77a1_4_k_cu_596b96574cuda3std3__45__cpo7crbeginE,(_ZN34_INTERNAL_3eaf77a1_4_k_cu_596b96574cuda3std6ranges3__45__cpo4nextE - _ZN34_INTERNAL_3eaf77a1_4_k_cu_596b96574cuda3std3__45__cpo7crbeginE)
_ZN34_INTERNAL_3eaf77a1_4_k_cu_596b96574cuda3std3__45__cpo7crbeginE:
	.zero		1
	.type		_ZN34_INTERNAL_3eaf77a1_4_k_cu_596b96574cuda3std6ranges3__45__cpo4nextE,@object
	.size		_ZN34_INTERNAL_3eaf77a1_4_k_cu_596b96574cuda3std6ranges3__45__cpo4nextE,(_ZN34_INTERNAL_3eaf77a1_4_k_cu_596b96574cuda3std6ranges3__45__cpo4swapE - _ZN34_INTERNAL_3eaf77a1_4_k_cu_596b96574cuda3std6ranges3__45__cpo4nextE)
_ZN34_INTERNAL_3eaf77a1_4_k_cu_596b96574cuda3std6ranges3__45__cpo4nextE:
	.zero		1
	.type		_ZN34_INTERNAL_3eaf77a1_4_k_cu_596b96574cuda3std6ranges3__45__cpo4swapE,@object
	.size		_ZN34_INTERNAL_3eaf77a1_4_k_cu_596b96574cuda3std6ranges3__45__cpo4swapE,(_ZN34_INTERNAL_3eaf77a1_4_k_cu_596b96576thrust24THRUST_300001_SM_1000_NS8cuda_cub10par_nosyncE - _ZN34_INTERNAL_3eaf77a1_4_k_cu_596b96574cuda3std6ranges3__45__cpo4swapE)
_ZN34_INTERNAL_3eaf77a1_4_k_cu_596b96574cuda3std6ranges3__45__cpo4swapE:
	.zero		1
	.type		_ZN34_INTERNAL_3eaf77a1_4_k_cu_596b96576thrust24THRUST_300001_SM_1000_NS8cuda_cub10par_nosyncE,@object
	.size		_ZN34_INTERNAL_3eaf77a1_4_k_cu_596b96576thrust24THRUST_300001_SM_1000_NS8cuda_cub10par_nosyncE,(_ZN34_INTERNAL_3eaf77a1_4_k_cu_596b96576thrust24THRUST_300001_SM_1000_NS12placeholders2_9E - _ZN34_INTERNAL_3eaf77a1_4_k_cu_596b96576thrust24THRUST_300001_SM_1000_NS8cuda_cub10par_nosyncE)
_ZN34_INTERNAL_3eaf77a1_4_k_cu_596b96576thrust24THRUST_300001_SM_1000_NS8cuda_cub10par_nosyncE:
	.zero		1
	.type		_ZN34_INTERNAL_3eaf77a1_4_k_cu_596b96576thrust24THRUST_300001_SM_1000_NS12placeholders2_9E,@object
	.size		_ZN34_INTERNAL_3eaf77a1_4_k_cu_596b96576thrust24THRUST_300001_SM_1000_NS12placeholders2_9E,(_ZN34_INTERNAL_3eaf77a1_4_k_cu_596b96574cuda3std3__436_GLOBAL__N__3eaf77a1_4_k_cu_596b96576ignoreE - _ZN34_INTERNAL_3eaf77a1_4_k_cu_596b96576thrust24THRUST_300001_SM_1000_NS12placeholders2_9E)
_ZN34_INTERNAL_3eaf77a1_4_k_cu_596b96576thrust24THRUST_300001_SM_1000_NS12placeholders2_9E:
	.zero		1
	.type		_ZN34_INTERNAL_3eaf77a1_4_k_cu_596b96574cuda3std3__436_GLOBAL__N__3eaf77a1_4_k_cu_596b96576ignoreE,@object
	.size		_ZN34_INTERNAL_3eaf77a1_4_k_cu_596b96574cuda3std3__436_GLOBAL__N__3eaf77a1_4_k_cu_596b96576ignoreE,(_ZN34_INTERNAL_3eaf77a1_4_k_cu_596b96574cuda3std6ranges3__45__cpo4dataE - _ZN34_INTERNAL_3eaf77a1_4_k_cu_596b96574cuda3std3__436_GLOBAL__N__3eaf77a1_4_k_cu_596b96576ignoreE)
_ZN34_INTERNAL_3eaf77a1_4_k_cu_596b96574cuda3std3__436_GLOBAL__N__3eaf77a1_4_k_cu_596b96576ignoreE:
	.zero		1
	.type		_ZN34_INTERNAL_3eaf77a1_4_k_cu_596b96574cuda3std6ranges3__45__cpo4dataE,@object
	.size		_ZN34_INTERNAL_3eaf77a1_4_k_cu_596b96574cuda3std6ranges3__45__cpo4dataE,(_ZN34_INTERNAL_3eaf77a1_4_k_cu_596b96576thrust24THRUST_300001_SM_1000_NS12placeholders2_1E - _ZN34_INTERNAL_3eaf77a1_4_k_cu_596b96574cuda3std6ranges3__45__cpo4dataE)
_ZN34_INTERNAL_3eaf77a1_4_k_cu_596b96574cuda3std6ranges3__45__cpo4dataE:
	.zero		1
	.type		_ZN34_INTERNAL_3eaf77a1_4_k_cu_596b96576thrust24THRUST_300001_SM_1000_NS12placeholders2_1E,@object
	.size		_ZN34_INTERNAL_3eaf77a1_4_k_cu_596b96576thrust24THRUST_300001_SM_1000_NS12placeholders2_1E,(_ZN34_INTERNAL_3eaf77a1_4_k_cu_596b96574cuda3std3__45__cpo5beginE - _ZN34_INTERNAL_3eaf77a1_4_k_cu_596b96576thrust24THRUST_300001_SM_1000_NS12placeholders2_1E)
_ZN34_INTERNAL_3eaf77a1_4_k_cu_596b96576thrust24THRUST_300001_SM_1000_NS12placeholders2_1E:
	.zero		1
	.type		_ZN34_INTERNAL_3eaf77a1_4_k_cu_596b96574cuda3std3__45__cpo5beginE,@object
	.size		_ZN34_INTERNAL_3eaf77a1_4_k_cu_596b96574cuda3std3__45__cpo5beginE,(_ZN34_INTERNAL_3eaf77a1_4_k_cu_596b96574cuda3std6ranges3__45__cpo5beginE - _ZN34_INTERNAL_3eaf77a1_4_k_cu_596b96574cuda3std3__45__cpo5beginE)
_ZN34_INTERNAL_3eaf77a1_4_k_cu_596b96574cuda3std3__45__cpo5beginE:
	.zero		1
	.type		_ZN34_INTERNAL_3eaf77a1_4_k_cu_596b96574cuda3std6ranges3__45__cpo5beginE,@object
	.size		_ZN34_INTERNAL_3eaf77a1_4_k_cu_596b96574cuda3std6ranges3__45__cpo5beginE,(_ZN34_INTERNAL_3eaf77a1_4_k_cu_596b96576thrust24THRUST_300001_SM_1000_NS12placeholders2_5E - _ZN34_INTERNAL_3eaf77a1_4_k_cu_596b96574cuda3std6ranges3__45__cpo5beginE)
_ZN34_INTERNAL_3eaf77a1_4_k_cu_596b96574cuda3std6ranges3__45__cpo5beginE:
	.zero		1
	.type		_ZN34_INTERNAL_3eaf77a1_4_k_cu_596b96576thrust24THRUST_300001_SM_1000_NS12placeholders2_5E,@object
	.size		_ZN34_INTERNAL_3eaf77a1_4_k_cu_596b96576thrust24THRUST_300001_SM_1000_NS12placeholders2_5E,(_ZN34_INTERNAL_3eaf77a1_4_k_cu_596b96574cuda3std3__45__cpo6rbeginE - _ZN34_INTERNAL_3eaf77a1_4_k_cu_596b96576thrust24THRUST_300001_SM_1000_NS12placeholders2_5E)
_ZN34_INTERNAL_3eaf77a1_4_k_cu_596b96576thrust24THRUST_300001_SM_1000_NS12placeholders2_5E:
	.zero		1
	.type		_ZN34_INTERNAL_3eaf77a1_4_k_cu_596b96574cuda3std3__45__cpo6rbeginE,@object
	.size		_ZN34_INTERNAL_3eaf77a1_4_k_cu_596b96574cuda3std3__45__cpo6rbeginE,(_ZN34_INTERNAL_3eaf77a1_4_k_cu_596b96574cuda3std6ranges3__45__cpo7advanceE - _ZN34_INTERNAL_3eaf77a1_4_k_cu_596b96574cuda3std3__45__cpo6rbeginE)
_ZN34_INTERNAL_3eaf77a1_4_k_cu_596b96574cuda3std3__45__cpo6rbeginE:
	.zero		1
	.type		_ZN34_INTERNAL_3eaf77a1_4_k_cu_596b96574cuda3std6ranges3__45__cpo7advanceE,@object
	.size		_ZN34_INTERNAL_3eaf77a1_4_k_cu_596b96574cuda3std6ranges3__45__cpo7advanceE,(_ZN34_INTERNAL_3eaf77a1_4_k_cu_596b96574cuda3std3__47nulloptE - _ZN34_INTERNAL_3eaf77a1_4_k_cu_596b96574cuda3std6ranges3__45__cpo7advanceE)
_ZN34_INTERNAL_3eaf77a1_4_k_cu_596b96574cuda3std6ranges3__45__cpo7advanceE:
	.zero		1
	.type		_ZN34_INTERNAL_3eaf77a1_4_k_cu_596b96574cuda3std3__47nulloptE,@object
	.size		_ZN34_INTERNAL_3eaf77a1_4_k_cu_596b96574cuda3std3__47nulloptE,(_ZN34_INTERNAL_3eaf77a1_4_k_cu_596b96574cuda3std6ranges3__45__cpo8distanceE - _ZN34_INTERNAL_3eaf77a1_4_k_cu_596b96574cuda3std3__47nulloptE)
_ZN34_INTERNAL_3eaf77a1_4_k_cu_596b96574cuda3std3__47nulloptE:
	.zero		1
	.type		_ZN34_INTERNAL_3eaf77a1_4_k_cu_596b96574cuda3std6ranges3__45__cpo8distanceE,@object
	.size		_ZN34_INTERNAL_3eaf77a1_4_k_cu_596b96574cuda3std6ranges3__45__cpo8distanceE,(_ZN34_INTERNAL_3eaf77a1_4_k_cu_596b96576thrust24THRUST_300001_SM_1000_NS12placeholders3_10E - _ZN34_INTERNAL_3eaf77a1_4_k_cu_596b96574cuda3std6ranges3__45__cpo8distanceE)
_ZN34_INTERNAL_3eaf77a1_4_k_cu_596b96574cuda3std6ranges3__45__cpo8distanceE:
	.zero		1
	.type		_ZN34_INTERNAL_3eaf77a1_4_k_cu_596b96576thrust24THRUST_300001_SM_1000_NS12placeholders3_10E,@object
	.size		_ZN34_INTERNAL_3eaf77a1_4_k_cu_596b96576thrust24THRUST_300001_SM_1000_NS12placeholders3_10E,(_ZN34_INTERNAL_3eaf77a1_4_k_cu_596b96574cuda3std3__419piecewise_constructE - _ZN34_INTERNAL_3eaf77a1_4_k_cu_596b96576thrust24THRUST_300001_SM_1000_NS12placeholders3_10E)
_ZN34_INTERNAL_3eaf77a1_4_k_cu_596b96576thrust24THRUST_300001_SM_1000_NS12placeholders3_10E:
	.zero		1
	.type		_ZN34_INTERNAL_3eaf77a1_4_k_cu_596b96574cuda3std3__419piecewise_constructE,@object
	.size		_ZN34_INTERNAL_3eaf77a1_4_k_cu_596b96574cuda3std3__419piecewise_constructE,(_ZN34_INTERNAL_3eaf77a1_4_k_cu_596b96574cuda3std6ranges3__45__cpo5cdataE - _ZN34_INTERNAL_3eaf77a1_4_k_cu_596b96574cuda3std3__419piecewise_constructE)
_ZN34_INTERNAL_3eaf77a1_4_k_cu_596b96574cuda3std3__419piecewise_constructE:
	.zero		1
	.type		_ZN34_INTERNAL_3eaf77a1_4_k_cu_596b96574cuda3std6ranges3__45__cpo5cdataE,@object
	.size		_ZN34_INTERNAL_3eaf77a1_4_k_cu_596b96574cuda3std6ranges3__45__cpo5cdataE,(_ZN34_INTERNAL_3eaf77a1_4_k_cu_596b96576thrust24THRUST_300001_SM_1000_NS12placeholders2_2E - _ZN34_INTERNAL_3eaf77a1_4_k_cu_596b96574cuda3std6ranges3__45__cpo5cdataE)
_ZN34_INTERNAL_3eaf77a1_4_k_cu_596b96574cuda3std6ranges3__45__cpo5cdataE:
	.zero		1
	.type		_ZN34_INTERNAL_3eaf77a1_4_k_cu_596b96576thrust24THRUST_300001_SM_1000_NS12placeholders2_2E,@object
	.size		_ZN34_INTERNAL_3eaf77a1_4_k_cu_596b96576thrust24THRUST_300001_SM_1000_NS12placeholders2_2E,(_ZN34_INTERNAL_3eaf77a1_4_k_cu_596b96574cuda3std3__45__cpo3endE - _ZN34_INTERNAL_3eaf77a1_4_k_cu_596b96576thrust24THRUST_300001_SM_1000_NS12placeholders2_2E)
_ZN34_INTERNAL_3eaf77a1_4_k_cu_596b96576thrust24THRUST_300001_SM_1000_NS12placeholders2_2E:
	.zero		1
	.type		_ZN34_INTERNAL_3eaf77a1_4_k_cu_596b96574cuda3std3__45__cpo3endE,@object
	.size		_ZN34_INTERNAL_3eaf77a1_4_k_cu_596b96574cuda3std3__45__cpo3endE,(_ZN34_INTERNAL_3eaf77a1_4_k_cu_596b96574cuda3std6ranges3__45__cpo3endE - _ZN34_INTERNAL_3eaf77a1_4_k_cu_596b96574cuda3std3__45__cpo3endE)
_ZN34_INTERNAL_3eaf77a1_4_k_cu_596b96574cuda3std3__45__cpo3endE:
	.zero		1
	.type		_ZN34_INTERNAL_3eaf77a1_4_k_cu_596b96574cuda3std6ranges3__45__cpo3endE,@object
	.size		_ZN34_INTERNAL_3eaf77a1_4_k_cu_596b96574cuda3std6ranges3__45__cpo3endE,(_ZN34_INTERNAL_3eaf77a1_4_k_cu_596b96576thrust24THRUST_300001_SM_1000_NS12placeholders2_6E - _ZN34_INTERNAL_3eaf77a1_4_k_cu_596b96574cuda3std6ranges3__45__cpo3endE)
_ZN34_INTERNAL_3eaf77a1_4_k_cu_596b96574cuda3std6ranges3__45__cpo3endE:
	.zero		1
	.type		_ZN34_INTERNAL_3eaf77a1_4_k_cu_596b96576thrust24THRUST_300001_SM_1000_NS12placeholders2_6E,@object
	.size		_ZN34_INTERNAL_3eaf77a1_4_k_cu_596b96576thrust24THRUST_300001_SM_1000_NS12placeholders2_6E,(_ZN34_INTERNAL_3eaf77a1_4_k_cu_596b96574cuda3std3__45__cpo4rendE - _ZN34_INTERNAL_3eaf77a1_4_k_cu_596b96576thrust24THRUST_300001_SM_1000_NS12placeholders2_6E)
_ZN34_INTERNAL_3eaf77a1_4_k_cu_596b96576thrust24THRUST_300001_SM_1000_NS12placeholders2_6E:
	.zero		1
	.type		_ZN34_INTERNAL_3eaf77a1_4_k_cu_596b96574cuda3std3__45__cpo4rendE,@object
	.size		_ZN34_INTERNAL_3eaf77a1_4_k_cu_596b96574cuda3std3__45__cpo4rendE,(_ZN34_INTERNAL_3eaf77a1_4_k_cu_596b96574cuda3std6ranges3__45__cpo9iter_swapE - _ZN34_INTERNAL_3eaf77a1_4_k_cu_596b96574cuda3std3__45__cpo4rendE)
_ZN34_INTERNAL_3eaf77a1_4_k_cu_596b96574cuda3std3__45__cpo4rendE:
	.zero		1
	.type		_ZN34_INTERNAL_3eaf77a1_4_k_cu_596b96574cuda3std6ranges3__45__cpo9iter_swapE,@object
	.size		_ZN34_INTERNAL_3eaf77a1_4_k_cu_596b96574cuda3std6ranges3__45__cpo9iter_swapE,(_ZN34_INTERNAL_3eaf77a1_4_k_cu_596b96574cuda3std3__48unexpectE - _ZN34_INTERNAL_3eaf77a1_4_k_cu_596b96574cuda3std6ranges3__45__cpo9iter_swapE)
_ZN34_INTERNAL_3eaf77a1_4_k_cu_596b96574cuda3std6ranges3__45__cpo9iter_swapE:
	.zero		1
	.type		_ZN34_INTERNAL_3eaf77a1_4_k_cu_596b96574cuda3std3__48unexpectE,@object
	.size		_ZN34_INTERNAL_3eaf77a1_4_k_cu_596b96574cuda3std3__48unexpectE,(_ZN34_INTERNAL_3eaf77a1_4_k_cu_596b96576thrust24THRUST_300001_SM_1000_NS8cuda_cub3parE - _ZN34_INTERNAL_3eaf77a1_4_k_cu_596b96574cuda3std3__48unexpectE)
_ZN34_INTERNAL_3eaf77a1_4_k_cu_596b96574cuda3std3__48unexpectE:
	.zero		1
	.type		_ZN34_INTERNAL_3eaf77a1_4_k_cu_596b96576thrust24THRUST_300001_SM_1000_NS8cuda_cub3parE,@object
	.size		_ZN34_INTERNAL_3eaf77a1_4_k_cu_596b96576thrust24THRUST_300001_SM_1000_NS8cuda_cub3parE,(_ZN34_INTERNAL_3eaf77a1_4_k_cu_596b96576thrust24THRUST_300001_SM_1000_NS12placeholders2_4E - _ZN34_INTERNAL_3eaf77a1_4_k_cu_596b96576thrust24THRUST_300001_SM_1000_NS8cuda_cub3parE)
_ZN34_INTERNAL_3eaf77a1_4_k_cu_596b96576thrust24THRUST_300001_SM_1000_NS8cuda_cub3parE:
	.zero		1
	.type		_ZN34_INTERNAL_3eaf77a1_4_k_cu_596b96576thrust24THRUST_300001_SM_1000_NS12placeholders2_4E,@object
	.size		_ZN34_INTERNAL_3eaf77a1_4_k_cu_596b96576thrust24THRUST_300001_SM_1000_NS12placeholders2_4E,(_ZN34_INTERNAL_3eaf77a1_4_k_cu_596b96574cuda3std3__45__cpo4cendE - _ZN34_INTERNAL_3eaf77a1_4_k_cu_596b96576thrust24THRUST_300001_SM_1000_NS12placeholders2_4E)
_ZN34_INTERNAL_3eaf77a1_4_k_cu_596b96576thrust24THRUST_300001_SM_1000_NS12placeholders2_4E:
	.zero		1
	.type		_ZN34_INTERNAL_3eaf77a1_4_k_cu_596b96574cuda3std3__45__cpo4cendE,@object
	.size		_ZN34_INTERNAL_3eaf77a1_4_k_cu_596b96574cuda3std3__45__cpo4cendE,(_ZN34_INTERNAL_3eaf77a1_4_k_cu_596b96574cuda3std6ranges3__45__cpo4cendE - _ZN34_INTERNAL_3eaf77a1_4_k_cu_596b96574cuda3std3__45__cpo4cendE)
_ZN34_INTERNAL_3eaf77a1_4_k_cu_596b96574cuda3std3__45__cpo4cendE:
	.zero		1
	.type		_ZN34_INTERNAL_3eaf77a1_4_k_cu_596b96574cuda3std6ranges3__45__cpo4cendE,@object
	.size		_ZN34_INTERNAL_3eaf77a1_4_k_cu_596b96574cuda3std6ranges3__45__cpo4cendE,(_ZN34_INTERNAL_3eaf77a1_4_k_cu_596b96574cuda3std3__420unreachable_sentinelE - _ZN34_INTERNAL_3eaf77a1_4_k_cu_596b96574cuda3std6ranges3__45__cpo4cendE)
_ZN34_INTERNAL_3eaf77a1_4_k_cu_596b96574cuda3std6ranges3__45__cpo4cendE:
	.zero		1
	.type		_ZN34_INTERNAL_3eaf77a1_4_k_cu_596b96574cuda3std3__420unreachable_sentinelE,@object
	.size		_ZN34_INTERNAL_3eaf77a1_4_k_cu_596b96574cuda3std3__420unreachable_sentinelE,(_ZN34_INTERNAL_3eaf77a1_4_k_cu_596b96574cuda3std6ranges3__45__cpo5ssizeE - _ZN34_INTERNAL_3eaf77a1_4_k_cu_596b96574cuda3std3__420unreachable_sentinelE)
_ZN34_INTERNAL_3eaf77a1_4_k_cu_596b96574cuda3std3__420unreachable_sentinelE:
	.zero		1
	.type		_ZN34_INTERNAL_3eaf77a1_4_k_cu_596b96574cuda3std6ranges3__45__cpo5ssizeE,@object
	.size		_ZN34_INTERNAL_3eaf77a1_4_k_cu_596b96574cuda3std6ranges3__45__cpo5ssizeE,(_ZN34_INTERNAL_3eaf77a1_4_k_cu_596b96576thrust24THRUST_300001_SM_1000_NS12placeholders2_8E - _ZN34_INTERNAL_3eaf77a1_4_k_cu_596b96574cuda3std6ranges3__45__cpo5ssizeE)
_ZN34_INTERNAL_3eaf77a1_4_k_cu_596b96574cuda3std6ranges3__45__cpo5ssizeE:
	.zero		1
	.type		_ZN34_INTERNAL_3eaf77a1_4_k_cu_596b96576thrust24THRUST_300001_SM_1000_NS12placeholders2_8E,@object
	.size		_ZN34_INTERNAL_3eaf77a1_4_k_cu_596b96576thrust24THRUST_300001_SM_1000_NS12placeholders2_8E,(_ZN34_INTERNAL_3eaf77a1_4_k_cu_596b96574cuda3std3__45__cpo5crendE - _ZN34_INTERNAL_3eaf77a1_4_k_cu_596b96576thrust24THRUST_300001_SM_1000_NS12placeholders2_8E)
_ZN34_INTERNAL_3eaf77a1_4_k_cu_596b96576thrust24THRUST_300001_SM_1000_NS12placeholders2_8E:
	.zero		1
	.type		_ZN34_INTERNAL_3eaf77a1_4_k_cu_596b96574cuda3std3__45__cpo5crendE,@object
	.size		_ZN34_INTERNAL_3eaf77a1_4_k_cu_596b96574cuda3std3__45__cpo5crendE,(_ZN34_INTERNAL_3eaf77a1_4_k_cu_596b96574cuda3std6ranges3__45__cpo4prevE - _ZN34_INTERNAL_3eaf77a1_4_k_cu_596b96574cuda3std3__45__cpo5crendE)
_ZN34_INTERNAL_3eaf77a1_4_k_cu_596b96574cuda3std3__45__cpo5crendE:
	.zero		1
	.type		_ZN34_INTERNAL_3eaf77a1_4_k_cu_596b96574cuda3std6ranges3__45__cpo4prevE,@object
	.size		_ZN34_INTERNAL_3eaf77a1_4_k_cu_596b96574cuda3std6ranges3__45__cpo4prevE,(_ZN34_INTERNAL_3eaf77a1_4_k_cu_596b96574cuda3std6ranges3__45__cpo9iter_moveE - _ZN34_INTERNAL_3eaf77a1_4_k_cu_596b96574cuda3std6ranges3__45__cpo4prevE)
_ZN34_INTERNAL_3eaf77a1_4_k_cu_596b96574cuda3std6ranges3__45__cpo4prevE:
	.zero		1
	.type		_ZN34_INTERNAL_3eaf77a1_4_k_cu_596b96574cuda3std6ranges3__45__cpo9iter_moveE,@object
	.size		_ZN34_INTERNAL_3eaf77a1_4_k_cu_596b96574cuda3std6ranges3__45__cpo9iter_moveE,(_ZN34_INTERNAL_3eaf77a1_4_k_cu_596b96576thrust24THRUST_300001_SM_1000_NS6system6detail10sequential3seqE - _ZN34_INTERNAL_3eaf77a1_4_k_cu_596b96574cuda3std6ranges3__45__cpo9iter_moveE)
_ZN34_INTERNAL_3eaf77a1_4_k_cu_596b96574cuda3std6ranges3__45__cpo9iter_moveE:
	.zero		1
	.type		_ZN34_INTERNAL_3eaf77a1_4_k_cu_596b96576thrust24THRUST_300001_SM_1000_NS6system6detail10sequential3seqE,@object
	.size		_ZN34_INTERNAL_3eaf77a1_4_k_cu_596b96576thrust24THRUST_300001_SM_1000_NS6system6detail10sequential3seqE,(.L_31 - _ZN34_INTERNAL_3eaf77a1_4_k_cu_596b96576thrust24THRUST_300001_SM_1000_NS6system6detail10sequential3seqE)
_ZN34_INTERNAL_3eaf77a1_4_k_cu_596b96576thrust24THRUST_300001_SM_1000_NS6system6detail10sequential3seqE:
	.zero		1
.L_31:


//--------------------- .nv.shared._ZN3cub18CUB_300001_SM_10006detail6reduce28DeviceReduceSingleTileKernelINS2_10policy_hubIfyN4cuda3std3__44plusIfEEE10Policy1000EPfSC_iS9_ffNS7_10__identityEEEvT0_T1_T2_T3_T4_T6_ --------------------------
	.section	.nv.shared._ZN3cub18CUB_300001_SM_10006detail6reduce28DeviceReduceSingleTileKernelINS2_10policy_hubIfyN4cuda3std3__44plusIfEEE10Policy1000EPfSC_iS9_ffNS7_10__identityEEEvT0_T1_T2_T3_T4_T6_,"aw",@nobits
	.sectionflags	@""
	.align	4
.nv.shared._ZN3cub18CUB_300001_SM_10006detail6reduce28DeviceReduceSingleTileKernelINS2_10policy_hubIfyN4cuda3std3__44plusIfEEE10Policy1000EPfSC_iS9_ffNS7_10__identityEEEvT0_T1_T2_T3_T4_T6_:
	.zero		1068


//--------------------- .nv.shared._ZN3cub18CUB_300001_SM_10006detail6reduce18DeviceReduceKernelINS2_10policy_hubIfyN4cuda3std3__44plusIfEEE10Policy1000EN6thrust24THRUST_300001_SM_1000_NS6detail15normal_iteratorINSD_10device_ptrIdEEEEyS9_f16calculate_squareEEvT0_PT3_T1_NS0_13GridEvenShareISN_EET2_T4_ --------------------------
	.section	.nv.shared._ZN3cub18CUB_300001_SM_10006detail6reduce18DeviceReduceKernelINS2_10policy_hubIfyN4cuda3std3__44plusIfEEE10Policy1000EN6thrust24THRUST_300001_SM_1000_NS6detail15normal_iteratorINSD_10device_ptrIdEEEEyS9_f16calculate_squareEEvT0_PT3_T1_NS0_13GridEvenShareISN_EET2_T4_,"aw",@nobits
	.sectionflags	@""
	.align	4
.nv.shared._ZN3cub18CUB_300001_SM_10006detail6reduce18DeviceReduceKernelINS2_10policy_hubIfyN4cuda3std3__44plusIfEEE10Policy1000EN6thrust24THRUST_300001_SM_1000_NS6detail15normal_iteratorINSD_10device_ptrIdEEEEyS9_f16calculate_squareEEvT0_PT3_T1_NS0_13GridEvenShareISN_EET2_T4_:
	.zero		1068


//--------------------- .nv.shared._ZN3cub18CUB_300001_SM_10006detail6reduce28DeviceReduceSingleTileKernelINS2_10policy_hubIfyN4cuda3std3__44plusIfEEE10Policy1000EN6thrust24THRUST_300001_SM_1000_NS6detail15normal_iteratorINSD_10device_ptrIdEEEEPfyS9_ff16calculate_squareEEvT0_T1_T2_T3_T4_T6_ --------------------------
	.section	.nv.shared._ZN3cub18CUB_300001_SM_10006detail6reduce28DeviceReduceSingleTileKernelINS2_10policy_hubIfyN4cuda3std3__44plusIfEEE10Policy1000EN6thrust24THRUST_300001_SM_1000_NS6detail15normal_iteratorINSD_10device_ptrIdEEEEPfyS9_ff16calculate_squareEEvT0_T1_T2_T3_T4_T6_,"aw",@nobits
	.sectionflags	@""
	.align	4
.nv.shared._ZN3cub18CUB_300001_SM_10006detail6reduce28DeviceReduceSingleTileKernelINS2_10policy_hubIfyN4cuda3std3__44plusIfEEE10Policy1000EN6thrust24THRUST_300001_SM_1000_NS6detail15normal_iteratorINSD_10device_ptrIdEEEEPfyS9_ff16calculate_squareEEvT0_T1_T2_T3_T4_T6_:
	.zero		1068


//--------------------- .nv.shared._ZN3cub18CUB_300001_SM_10006detail6reduce28DeviceReduceSingleTileKernelINS2_10policy_hubIfjN4cuda3std3__44plusIfEEE10Policy1000EPfSC_iS9_ffNS7_10__identityEEEvT0_T1_T2_T3_T4_T6_ --------------------------
	.section	.nv.shared._ZN3cub18CUB_300001_SM_10006detail6reduce28DeviceReduceSingleTileKernelINS2_10policy_hubIfjN4cuda3std3__44plusIfEEE10Policy1000EPfSC_iS9_ffNS7_10__identityEEEvT0_T1_T2_T3_T4_T6_,"aw",@nobits
	.sectionflags	@""
	.align	4
.nv.shared._ZN3cub18CUB_300001_SM_10006detail6reduce28DeviceReduceSingleTileKernelINS2_10policy_hubIfjN4cuda3std3__44plusIfEEE10Policy1000EPfSC_iS9_ffNS7_10__identityEEEvT0_T1_T2_T3_T4_T6_:
	.zero		1108


//--------------------- .nv.shared._ZN3cub18CUB_300001_SM_10006detail6reduce18DeviceReduceKernelINS2_10policy_hubIfjN4cuda3std3__44plusIfEEE10Policy1000EN6thrust24THRUST_300001_SM_1000_NS6detail15normal_iteratorINSD_10device_ptrIdEEEEjS9_f16calculate_squareEEvT0_PT3_T1_NS0_13GridEvenShareISN_EET2_T4_ --------------------------
	.section	.nv.shared._ZN3cub18CUB_300001_SM_10006detail6reduce18DeviceReduceKernelINS2_10policy_hubIfjN4cuda3std3__44plusIfEEE10Policy1000EN6thrust24THRUST_300001_SM_1000_NS6detail15normal_iteratorINSD_10device_ptrIdEEEEjS9_f16calculate_squareEEvT0_PT3_T1_NS0_13GridEvenShareISN_EET2_T4_,"aw",@nobits
	.sectionflags	@""
	.align	4
.nv.shared._ZN3cub18CUB_300001_SM_10006detail6reduce18DeviceReduceKernelINS2_10policy_hubIfjN4cuda3std3__44plusIfEEE10Policy1000EN6thrust24THRUST_300001_SM_1000_NS6detail15normal_iteratorINSD_10device_ptrIdEEEEjS9_f16calculate_squareEEvT0_PT3_T1_NS0_13GridEvenShareISN_EET2_T4_:
	.zero		1108


//--------------------- .nv.shared._ZN3cub18CUB_300001_SM_10006detail6reduce28DeviceReduceSingleTileKernelINS2_10policy_hubIfjN4cuda3std3__44plusIfEEE10Policy1000EN6thrust24THRUST_300001_SM_1000_NS6detail15normal_iteratorINSD_10device_ptrIdEEEEPfjS9_ff16calculate_squareEEvT0_T1_T2_T3_T4_T6_ --------------------------
	.section	.nv.shared._ZN3cub18CUB_300001_SM_10006detail6reduce28DeviceReduceSingleTileKernelINS2_10policy_hubIfjN4cuda3std3__44plusIfEEE10Policy1000EN6thrust24THRUST_300001_SM_1000_NS6detail15normal_iteratorINSD_10device_ptrIdEEEEPfjS9_ff16calculate_squareEEvT0_T1_T2_T3_T4_T6_,"aw",@nobits
	.sectionflags	@""
	.align	4
.nv.shared._ZN3cub18CUB_300001_SM_10006detail6reduce28DeviceReduceSingleTileKernelINS2_10policy_hubIfjN4cuda3std3__44plusIfEEE10Policy1000EN6thrust24THRUST_300001_SM_1000_NS6detail15normal_iteratorINSD_10device_ptrIdEEEEPfjS9_ff16calculate_squareEEvT0_T1_T2_T3_T4_T6_:
	.zero		1108


//--------------------- .nv.constant0._ZN3cub18CUB_300001_SM_10006detail8for_each13static_kernelINS2_12policy_hub_t12policy_500_tEmN6thrust24THRUST_300001_SM_1000_NS8cuda_cub20__uninitialized_fill7functorINS7_10device_ptrIdEEdEEEEvT0_T1_ --------------------------
	.section	.nv.constant0._ZN3cub18CUB_300001_SM_10006detail8for_each13static_kernelINS2_12policy_hub_t12policy_500_tEmN6thrust24THRUST_300001_SM_1000_NS8cuda_cub20__uninitialized_fill7functorINS7_10device_ptrIdEEdEEEEvT0_T1_,"a",@progbits
	.sectionflags	@""
	.align	4
.nv.constant0._ZN3cub18CUB_300001_SM_10006detail8for_each13static_kernelINS2_12policy_hub_t12policy_500_tEmN6thrust24THRUST_300001_SM_1000_NS8cuda_cub20__uninitialized_fill7functorINS7_10device_ptrIdEEdEEEEvT0_T1_:
	.zero		920


//--------------------- .nv.constant0._ZN3cub18CUB_300001_SM_10006detail6reduce28DeviceReduceSingleTileKernelINS2_10policy_hubIfyN4cuda3std3__44plusIfEEE10Policy1000EPfSC_iS9_ffNS7_10__identityEEEvT0_T1_T2_T3_T4_T6_ --------------------------
	.section	.nv.constant0._ZN3cub18CUB_300001_SM_10006detail6reduce28DeviceReduceSingleTileKernelINS2_10policy_hubIfyN4cuda3std3__44plusIfEEE10Policy1000EPfSC_iS9_ffNS7_10__identityEEEvT0_T1_T2_T3_T4_T6_,"a",@progbits
	.sectionflags	@""
	.align	4
.nv.constant0._ZN3cub18CUB_300001_SM_10006detail6reduce28DeviceReduceSingleTileKernelINS2_10policy_hubIfyN4cuda3std3__44plusIfEEE10Policy1000EPfSC_iS9_ffNS7_10__identityEEEvT0_T1_T2_T3_T4_T6_:
	.zero		925


//--------------------- .nv.constant0._ZN3cub18CUB_300001_SM_10006detail6reduce18DeviceReduceKernelINS2_10policy_hubIfyN4cuda3std3__44plusIfEEE10Policy1000EN6thrust24THRUST_300001_SM_1000_NS6detail15normal_iteratorINSD_10device_ptrIdEEEEyS9_f16calculate_squareEEvT0_PT3_T1_NS0_13GridEvenShareISN_EET2_T4_ --------------------------
	.section	.nv.constant0._ZN3cub18CUB_300001_SM_10006detail6reduce18DeviceReduceKernelINS2_10policy_hubIfyN4cuda3std3__44plusIfEEE10Policy1000EN6thrust24THRUST_300001_SM_1000_NS6detail15normal_iteratorINSD_10device_ptrIdEEEEyS9_f16calculate_squareEEvT0_PT3_T1_NS0_13GridEvenShareISN_EET2_T4_,"a",@progbits
	.sectionflags	@""
	.align	4
.nv.constant0._ZN3cub18CUB_300001_SM_10006detail6reduce18DeviceReduceKernelINS2_10policy_hubIfyN4cuda3std3__44plusIfEEE10Policy1000EN6thrust24THRUST_300001_SM_1000_NS6detail15normal_iteratorINSD_10device_ptrIdEEEEyS9_f16calculate_squareEEvT0_PT3_T1_NS0_13GridEvenShareISN_EET2_T4_:
	.zero		994


//--------------------- .nv.constant0._ZN3cub18CUB_300001_SM_10006detail6reduce28DeviceReduceSingleTileKernelINS2_10policy_hubIfyN4cuda3std3__44plusIfEEE10Policy1000EN6thrust24THRUST_300001_SM_1000_NS6detail15normal_iteratorINSD_10device_ptrIdEEEEPfyS9_ff16calculate_squareEEvT0_T1_T2_T3_T4_T6_ --------------------------
	.section	.nv.constant0._ZN3cub18CUB_300001_SM_10006detail6reduce28DeviceReduceSingleTileKernelINS2_10policy_hubIfyN4cuda3std3__44plusIfEEE10Policy1000EN6thrust24THRUST_300001_SM_1000_NS6detail15normal_iteratorINSD_10device_ptrIdEEEEPfyS9_ff16calculate_squareEEvT0_T1_T2_T3_T4_T6_,"a",@progbits
	.sectionflags	@""
	.align	4
.nv.constant0._ZN3cub18CUB_300001_SM_10006detail6reduce28DeviceReduceSingleTileKernelINS2_10policy_hubIfyN4cuda3std3__44plusIfEEE10Policy1000EN6thrust24THRUST_300001_SM_1000_NS6detail15normal_iteratorINSD_10device_ptrIdEEEEPfyS9_ff16calculate_squareEEvT0_T1_T2_T3_T4_T6_:
	.zero		929


//--------------------- .nv.constant0._ZN3cub18CUB_300001_SM_10006detail6reduce28DeviceReduceSingleTileKernelINS2_10policy_hubIfjN4cuda3std3__44plusIfEEE10Policy1000EPfSC_iS9_ffNS7_10__identityEEEvT0_T1_T2_T3_T4_T6_ --------------------------
	.section	.nv.constant0._ZN3cub18CUB_300001_SM_10006detail6reduce28DeviceReduceSingleTileKernelINS2_10policy_hubIfjN4cuda3std3__44plusIfEEE10Policy1000EPfSC_iS9_ffNS7_10__identityEEEvT0_T1_T2_T3_T4_T6_,"a",@progbits
	.sectionflags	@""
	.align	4
.nv.constant0._ZN3cub18CUB_300001_SM_10006detail6reduce28DeviceReduceSingleTileKernelINS2_10policy_hubIfjN4cuda3std3__44plusIfEEE10Policy1000EPfSC_iS9_ffNS7_10__identityEEEvT0_T1_T2_T3_T4_T6_:
	.zero		925


//--------------------- .nv.constant0._ZN3cub18CUB_300001_SM_10006detail6reduce18DeviceReduceKernelINS2_10policy_hubIfjN4cuda3std3__44plusIfEEE10Policy1000EN6thrust24THRUST_300001_SM_1000_NS6detail15normal_iteratorINSD_10device_ptrIdEEEEjS9_f16calculate_squareEEvT0_PT3_T1_NS0_13GridEvenShareISN_EET2_T4_ --------------------------
	.section	.nv.constant0._ZN3cub18CUB_300001_SM_10006detail6reduce18DeviceReduceKernelINS2_10policy_hubIfjN4cuda3std3__44plusIfEEE10Policy1000EN6thrust24THRUST_300001_SM_1000_NS6detail15normal_iteratorINSD_10device_ptrIdEEEEjS9_f16calculate_squareEEvT0_PT3_T1_NS0_13GridEvenShareISN_EET2_T4_,"a",@progbits
	.sectionflags	@""
	.align	4
.nv.constant0._ZN3cub18CUB_300001_SM_10006detail6reduce18DeviceReduceKernelINS2_10policy_hubIfjN4cuda3std3__44plusIfEEE10Policy1000EN6thrust24THRUST_300001_SM_1000_NS6detail15normal_iteratorINSD_10device_ptrIdEEEEjS9_f16calculate_squareEEvT0_PT3_T1_NS0_13GridEvenShareISN_EET2_T4_:
	.zero		958


//--------------------- .nv.constant0._ZN3cub18CUB_300001_SM_10006detail6reduce28DeviceReduceSingleTileKernelINS2_10policy_hubIfjN4cuda3std3__44plusIfEEE10Policy1000EN6thrust24THRUST_300001_SM_1000_NS6detail15normal_iteratorINSD_10device_ptrIdEEEEPfjS9_ff16calculate_squareEEvT0_T1_T2_T3_T4_T6_ --------------------------
	.section	.nv.constant0._ZN3cub18CUB_300001_SM_10006detail6reduce28DeviceReduceSingleTileKernelINS2_10policy_hubIfjN4cuda3std3__44plusIfEEE10Policy1000EN6thrust24THRUST_300001_SM_1000_NS6detail15normal_iteratorINSD_10device_ptrIdEEEEPfjS9_ff16calculate_squareEEvT0_T1_T2_T3_T4_T6_,"a",@progbits
	.sectionflags	@""
	.align	4
.nv.constant0._ZN3cub18CUB_300001_SM_10006detail6reduce28DeviceReduceSingleTileKernelINS2_10policy_hubIfjN4cuda3std3__44plusIfEEE10Policy1000EN6thrust24THRUST_300001_SM_1000_NS6detail15normal_iteratorINSD_10device_ptrIdEEEEPfjS9_ff16calculate_squareEEvT0_T1_T2_T3_T4_T6_:
	.zero		925


//--------------------- .nv.constant0._ZN3cub18CUB_300001_SM_10006detail11EmptyKernelIvEEvv --------------------------
	.section	.nv.constant0._ZN3cub18CUB_300001_SM_10006detail11EmptyKernelIvEEvv,"a",@progbits
	.sectionflags	@""
	.align	4
.nv.constant0._ZN3cub18CUB_300001_SM_10006detail11EmptyKernelIvEEvv:
	.zero		896


//--------------------- SYMBOLS --------------------------

	.type		.nv.reservedSmem.offset0,@object
	.size		.nv.reservedSmem.offset0,0x4
	.type		.nv.reservedSmem.cap,@object
	.size		.nv.reservedSmem.cap,0x4
